def matmul_kernel(
    a_ptr,
    b_ptr,
    c_ptr,
    M,
    N,
    K,
    stride_am,
    stride_ak,
    stride_bk,
    stride_bn,
    stride_cm,
    stride_cn,
    BLOCK_M: tl.constexpr,
    BLOCK_N: tl.constexpr,
    BLOCK_K: tl.constexpr,
    GROUP_M: tl.constexpr,
):
    pid = tl.program_id(axis=0)
    num_pid_m = tl.cdiv(M, BLOCK_M)
    num_pid_n = tl.cdiv(N, BLOCK_N)
    num_pid_in_group = GROUP_M * num_pid_n
    group_id = pid // num_pid_in_group
    first_pid_m = group_id * GROUP_M
    group_size_m = min(num_pid_m - first_pid_m, GROUP_M)
    pid_m = first_pid_m + ((pid % num_pid_in_group) % group_size_m)
    pid_n = (pid % num_pid_in_group) // group_size_m

    offs_am = (pid_m * BLOCK_M + tl.arange(0, BLOCK_M)) % M
    offs_bn = (pid_n * BLOCK_N + tl.arange(0, BLOCK_N)) % N
    offs_k = tl.arange(0, BLOCK_K)
    a_ptrs = a_ptr + offs_am[:, None] * stride_am + offs_k[None, :] * stride_ak
    b_ptrs = b_ptr + offs_k[:, None] * stride_bk + offs_bn[None, :] * stride_bn

    acc = tl.zeros((BLOCK_M, BLOCK_N), dtype=tl.float32)
    for kk in range(0, tl.cdiv(K, BLOCK_K)):
        a = tl.load(a_ptrs, mask=offs_k[None, :] < K - kk * BLOCK_K, other=0.0)
        b = tl.load(b_ptrs, mask=offs_k[:, None] < K - kk * BLOCK_K, other=0.0)
        acc = tl.dot(a, b, acc)
        a_ptrs += BLOCK_K * stride_ak
        b_ptrs += BLOCK_K * stride_bk

    c = acc.to(c_ptr.dtype.element_ty)
    offs_cm = pid_m * BLOCK_M + tl.arange(0, BLOCK_M)
    offs_cn = pid_n * BLOCK_N + tl.arange(0, BLOCK_N)
    c_ptrs = c_ptr + offs_cm[:, None] * stride_cm + offs_cn[None, :] * stride_cn
    mask = (offs_cm[:, None] < M) & (offs_cn[None, :] < N)
    tl.store(c_ptrs, c, mask=mask)

# config = {"BLOCK_K": 32, "BLOCK_M": 16, "BLOCK_N": 512, "GROUP_M": 8, "arch": "sm_100", "dtype": "bf16", "num_ctas": 1, "num_stages": 2, "num_warps": 2}
# arch = sm_100


// ===== COMPILED SASS (sm_100a) =====

	.target	sm_100a

	.elftype	@"ET_EXEC"


//--------------------- .note.nv.tkinfo           --------------------------
	.section	.note.nv.tkinfo,"",@"SHT_NOTE"
	.sectionflags	@"SHF_NOTE_NV_TKINFO"
	.tkinfo
        /*0018*/ 	.word	0x00000081
        /*0030*/ 	.string	""
        /*0030*/ 	.string	"ptxas-blackwell"
        /*0030*/ 	.string	"Cuda compilation tools, release 12.9, V12.9.86"
        /*0030*/ 	.string	"Build cuda_12.9.r12.9/compiler.36037853_0"
        /*0030*/ 	.string	"-v  -suppress-debug-info  -lineinfo  -arch sm_100a "



//--------------------- .note.nv.cuver            --------------------------
	.section	.note.nv.cuver,"",@"SHT_NOTE"
	.sectionflags	@"SHF_NOTE_NV_CUVER"
        /*0018*/ 	.short	0x0001
        /*001a*/ 	.short	0x0064
        /*001c*/ 	.short	0x0001
        /*001e*/ 	.short	0x0000
        /*0020*/ 	.short	0x0001
        /*0022*/ 	.short	0x0000


//--------------------- .nv.info                  --------------------------
	.section	.nv.info,"",@"SHT_CUDA_INFO"
	.align	4


	//----- nvinfo : EIATTR_REGCOUNT
	.align		4
        /*0000*/ 	.byte	0x04, 0x2f
        /*0002*/ 	.short	(.L_1 - .L_0)
	.align		4
.L_0:
        /*0004*/ 	.word	index@(matmul_kernel)
        /*0008*/ 	.word	0x00000020


	//----- nvinfo : EIATTR_FRAME_SIZE
	.align		4
.L_1:
        /*000c*/ 	.byte	0x04, 0x11
        /*000e*/ 	.short	(.L_3 - .L_2)
	.align		4
.L_2:
        /*0010*/ 	.word	index@(matmul_kernel)
        /*0014*/ 	.word	0x00001640


	//----- nvinfo : EIATTR_MIN_STACK_SIZE
	.align		4
.L_3:
        /*0018*/ 	.byte	0x04, 0x12
        /*001a*/ 	.short	(.L_5 - .L_4)
	.align		4
.L_4:
        /*001c*/ 	.word	index@(matmul_kernel)
        /*0020*/ 	.word	0x00001640
.L_5:


//--------------------- .nv.info.matmul_kernel    --------------------------
	.section	.nv.info.matmul_kernel,"",@"SHT_CUDA_INFO"
	.sectionflags	@""
	.align	4


	//----- nvinfo : EIATTR_CUDA_API_VERSION
	.align		4
        /*0000*/ 	.byte	0x04, 0x37
        /*0002*/ 	.short	(.L_7 - .L_6)
.L_6:
        /*0004*/ 	.word	0x00000081


	//----- nvinfo : EIATTR_KPARAM_INFO
	.align		4
.L_7:
        /*0008*/ 	.byte	0x04, 0x17
        /*000a*/ 	.short	(.L_9 - .L_8)
.L_8:
        /*000c*/ 	.word	0x00000000
        /*0010*/ 	.short	0x000d
        /*0012*/ 	.short	0x0048
        /*0014*/ 	.byte	0x00, 0xf4, 0x21, 0x00


	//----- nvinfo : EIATTR_KPARAM_INFO
	.align		4
.L_9:
        /*0018*/ 	.byte	0x04, 0x17
        /*001a*/ 	.short	(.L_11 - .L_10)
.L_10:
        /*001c*/ 	.word	0x00000000
        /*0020*/ 	.short	0x000c
        /*0022*/ 	.short	0x0040
        /*0024*/ 	.byte	0x00, 0xf4, 0x21, 0x00


	//----- nvinfo : EIATTR_KPARAM_INFO
	.align		4
.L_11:
        /*0028*/ 	.byte	0x04, 0x17
        /*002a*/ 	.short	(.L_13 - .L_12)
.L_12:
        /*002c*/ 	.word	0x00000000
        /*0030*/ 	.short	0x000b
        /*0032*/ 	.short	0x0038
        /*0034*/ 	.byte	0x00, 0xf0, 0x11, 0x00


	//----- nvinfo : EIATTR_KPARAM_INFO
	.align		4
.L_13:
        /*0038*/ 	.byte	0x04, 0x17
        /*003a*/ 	.short	(.L_15 - .L_14)
.L_14:
        /*003c*/ 	.word	0x00000000
        /*0040*/ 	.short	0x000a
        /*0042*/ 	.short	0x0034
        /*0044*/ 	.byte	0x00, 0xf0, 0x11, 0x00


	//----- nvinfo : EIATTR_KPARAM_INFO
	.align		4
.L_15:
        /*0048*/ 	.byte	0x04, 0x17
        /*004a*/ 	.short	(.L_17 - .L_16)
.L_16:
        /*004c*/ 	.word	0x00000000
        /*0050*/ 	.short	0x0009
        /*0052*/ 	.short	0x0030
        /*0054*/ 	.byte	0x00, 0xf0, 0x11, 0x00


	//----- nvinfo : EIATTR_KPARAM_INFO
	.align		4
.L_17:
        /*0058*/ 	.byte	0x04, 0x17
        /*005a*/ 	.short	(.L_19 - .L_18)
.L_18:
        /*005c*/ 	.word	0x00000000
        /*0060*/ 	.short	0x0008
        /*0062*/ 	.short	0x002c
        /*0064*/ 	.byte	0x00, 0xf0, 0x11, 0x00


	//----- nvinfo : EIATTR_KPARAM_INFO
	.align		4
.L_19:
        /*0068*/ 	.byte	0x04, 0x17
        /*006a*/ 	.short	(.L_21 - .L_20)
.L_20:
        /*006c*/ 	.word	0x00000000
        /*0070*/ 	.short	0x0007
        /*0072*/ 	.short	0x0028
        /*0074*/ 	.byte	0x00, 0xf0, 0x11, 0x00


	//----- nvinfo : EIATTR_KPARAM_INFO
	.align		4
.L_21:
        /*0078*/ 	.byte	0x04, 0x17
        /*007a*/ 	.short	(.L_23 - .L_22)
.L_22:
        /*007c*/ 	.word	0x00000000
        /*0080*/ 	.short	0x0006
        /*0082*/ 	.short	0x0024
        /*0084*/ 	.byte	0x00, 0xf0, 0x11, 0x00


	//----- nvinfo : EIATTR_KPARAM_INFO
	.align		4
.L_23:
        /*0088*/ 	.byte	0x04, 0x17
        /*008a*/ 	.short	(.L_25 - .L_24)
.L_24:
        /*008c*/ 	.word	0x00000000
        /*0090*/ 	.short	0x0005
        /*0092*/ 	.short	0x0020
        /*0094*/ 	.byte	0x00, 0xf0, 0x11, 0x00


	//----- nvinfo : EIATTR_KPARAM_INFO
	.align		4
.L_25:
        /*0098*/ 	.byte	0x04, 0x17
        /*009a*/ 	.short	(.L_27 - .L_26)
.L_26:
        /*009c*/ 	.word	0x00000000
        /*00a0*/ 	.short	0x0004
        /*00a2*/ 	.short	0x001c
        /*00a4*/ 	.byte	0x00, 0xf0, 0x11, 0x00


	//----- nvinfo : EIATTR_KPARAM_INFO
	.align		4
.L_27:
        /*00a8*/ 	.byte	0x04, 0x17
        /*00aa*/ 	.short	(.L_29 - .L_28)
.L_28:
        /*00ac*/ 	.word	0x00000000
        /*00b0*/ 	.short	0x0003
        /*00b2*/ 	.short	0x0018
        /*00b4*/ 	.byte	0x00, 0xf0, 0x11, 0x00


	//----- nvinfo : EIATTR_KPARAM_INFO
	.align		4
.L_29:
        /*00b8*/ 	.byte	0x04, 0x17
        /*00ba*/ 	.short	(.L_31 - .L_30)
.L_30:
        /*00bc*/ 	.word	0x00000000
        /*00c0*/ 	.short	0x0002
        /*00c2*/ 	.short	0x0010
        /*00c4*/ 	.byte	0x00, 0xf4, 0x21, 0x00


	//----- nvinfo : EIATTR_KPARAM_INFO
	.align		4
.L_31:
        /*00c8*/ 	.byte	0x04, 0x17
        /*00ca*/ 	.short	(.L_33 - .L_32)
.L_32:
        /*00cc*/ 	.word	0x00000000
        /*00d0*/ 	.short	0x0001
        /*00d2*/ 	.short	0x0008
        /*00d4*/ 	.byte	0x00, 0xf4, 0x21, 0x00


	//----- nvinfo : EIATTR_KPARAM_INFO
	.align		4
.L_33:
        /*00d8*/ 	.byte	0x04, 0x17
        /*00da*/ 	.short	(.L_35 - .L_34)
.L_34:
        /*00dc*/ 	.word	0x00000000
        /*00e0*/ 	.short	0x0000
        /*00e2*/ 	.short	0x0000
        /*00e4*/ 	.byte	0x00, 0xf4, 0x21, 0x00


	//----- nvinfo : EIATTR_SPARSE_MMA_MASK
	.align		4
.L_35:
        /*00e8*/ 	.byte	0x03, 0x50
        /*00ea*/ 	.short	0x0000


	//----- nvinfo : EIATTR_MAXREG_COUNT
	.align		4
        /*00ec*/ 	.byte	0x03, 0x1b
        /*00ee*/ 	.short	0x00ff


	//----- nvinfo : EIATTR_NUM_BARRIERS
	.align		4
        /*00f0*/ 	.byte	0x02, 0x4c
        /*00f2*/ 	.byte	0x01
	.zero		1


	//----- nvinfo : EIATTR_ANNOTATIONS
	.align		4
        /*00f4*/ 	.byte	0x04, 0x55
        /*00f6*/ 	.short	(.L_37 - .L_36)


	//   ....[0]....
.L_36:
        /*00f8*/ 	.word	0x00000001
        /*00fc*/ 	.byte	0x50, 0x05, 0x00, 0x00, 0x01, 0x00, 0x00, 0x00, 0xa0, 0x05, 0x00, 0x00, 0x01, 0x00, 0x00, 0x00
        /* <DEDUP_REMOVED lines=3013> */
        /*bd5c*/ 	.byte	0xd0, 0x5b, 0x03, 0x00, 0x01, 0x00, 0x00, 0x00, 0xf0, 0x5b, 0x03, 0x00


	//----- nvinfo : EIATTR_VRC_CTA_INIT_COUNT
	.align		4
.L_37:
        /*bd68*/ 	.byte	0x02, 0x4a
	.zero		1
	.zero		1


	//----- nvinfo : EIATTR_EXIT_INSTR_OFFSETS
	.align		4
        /*bd6c*/ 	.byte	0x04, 0x1c
        /*bd6e*/ 	.short	(.L_39 - .L_38)


	//   ....[0]....
.L_38:
        /*bd70*/ 	.word	0x00035f60


	//   ....[1]....
        /*bd74*/ 	.word	0x00035f90


	//----- nvinfo : EIATTR_REQNTID
	.align		4
.L_39:
        /*bd78*/ 	.byte	0x04, 0x10
        /*bd7a*/ 	.short	(.L_41 - .L_40)
.L_40:
        /*bd7c*/ 	.word	0x00000040
        /*bd80*/ 	.word	0x00000001
        /*bd84*/ 	.word	0x00000001


	//----- nvinfo : EIATTR_CBANK_PARAM_SIZE
	.align		4
.L_41:
        /*bd88*/ 	.byte	0x03, 0x19
        /*bd8a*/ 	.short	0x0050


	//----- nvinfo : EIATTR_PARAM_CBANK
	.align		4
        /*bd8c*/ 	.byte	0x04, 0x0a
        /*bd8e*/ 	.short	(.L_43 - .L_42)
	.align		4
.L_42:
        /*bd90*/ 	.word	index@(.nv.constant0.matmul_kernel)
        /*bd94*/ 	.short	0x0380
        /*bd96*/ 	.short	0x0050


	//----- nvinfo : EIATTR_SW_WAR
	.align		4
.L_43:
        /*bd98*/ 	.byte	0x04, 0x36
        /*bd9a*/ 	.short	(.L_45 - .L_44)
.L_44:
        /*bd9c*/ 	.word	0x00000008
.L_45:


//--------------------- .nv.compat                --------------------------
	.section	.nv.compat,"",@"SHT_CUDA_COMPAT_INFO"
	.align	4
        /*0000*/ 	.byte	0x02, 0x02, 0x01, 0x00, 0x02, 0x05, 0x05, 0x00, 0x02, 0x03, 0x00, 0x00, 0x02, 0x06, 0x01, 0x00


//--------------------- .nv.callgraph             --------------------------
	.section	.nv.callgraph,"",@"SHT_CUDA_CALLGRAPH"
	.align	4
	.sectionentsize	8
	.align		4
        /*0000*/ 	.word	0x00000000
	.align		4
        /*0004*/ 	.word	0xffffffff
	.align		4
        /*0008*/ 	.word	0x00000000
	.align		4
        /*000c*/ 	.word	0xfffffffe
	.align		4
        /*0010*/ 	.word	0x00000000
	.align		4
        /*0014*/ 	.word	0xfffffffd
	.align		4
        /*0018*/ 	.word	0x00000000
	.align		4
        /*001c*/ 	.word	0xfffffffc


//--------------------- .text.matmul_kernel       --------------------------
	.section	.text.matmul_kernel,"ax",@progbits
	.align	128
        .global         matmul_kernel
        .type           matmul_kernel,@function
        .size           matmul_kernel,(.L_x_4 - matmul_kernel)
        .other          matmul_kernel,@"STO_CUDA_ENTRY STV_DEFAULT"
matmul_kernel:
.text.matmul_kernel:
[----:B------:R-:W0:Y:S08]  /*0000*/  LDC R1, c[0x0][0x37c] ;  /* 0x0000df00ff017b82 */ /* 0x000e300000000800 */
[----:B------:R-:W1:Y:S01]  /*0010*/  LDC.64 R14, c[0x0][0x398] ;  /* 0x0000e600ff0e7b82 */ /* 0x000e620000000a00 */
[----:B------:R-:W2:Y:S01]  /*0020*/  S2R R12, SR_TID.X ;  /* 0x00000000000c7919 */ /* 0x000ea20000002100 */
[----:B------:R-:W3:Y:S01]  /*0030*/  LDCU UR4, c[0x0][0x3a0] ;  /* 0x00007400ff0477ac */ /* 0x000ee20008000800 */
[----:B0-----:R-:W-:Y:S01]  /*0040*/  VIADD R1, R1, 0xffffe9c0 ;  /* 0xffffe9c001017836 */ /* 0x001fe20000000000 */
[----:B------:R-:W-:Y:S01]  /*0050*/  UMOV UR5, 0x400 ;  /* 0x0000040000057882 */ /* 0x000fe20000000000 */
[----:B------:R-:W0:Y:S03]  /*0060*/  LDCU.64 UR10, c[0x0][0x358] ;  /* 0x00006b00ff0a77ac */ /* 0x000e260008000a00 */
[----:B------:R-:W4:Y:S01]  /*0070*/  S2UR UR6, SR_CgaCtaId ;  /* 0x00000000000679c3 */ /* 0x000f220000008800 */
[----:B---3--:R-:W-:Y:S01]  /*0080*/  UIADD3 UR4, UPT, UPT, UR4, 0x1f, URZ ;  /* 0x0000001f04047890 */ /* 0x008fe2000fffe0ff */
[----:B-1----:R-:W-:-:S03]  /*0090*/  VIADD R0, R15, 0x1ff ;  /* 0x000001ff0f007836 */ /* 0x002fc60000000000 */
[----:B------:R-:W-:Y:S02]  /*00a0*/  UISETP.GT.AND UP0, UPT, UR4, 0x1f, UPT ;  /* 0x0000001f0400788c */ /* 0x000fe4000bf04270 */
[----:B------:R-:W-:Y:S01]  /*00b0*/  SHF.R.S32.HI R3, RZ, 0x1f, R0 ;  /* 0x0000001fff037819 */ /* 0x000fe20000011400 */
[----:B----4-:R-:W-:-:S03]  /*00c0*/  ULEA UR5, UR6, UR5, 0x18 ;  /* 0x0000000506057291 */ /* 0x010fc6000f8ec0ff */
[----:B------:R-:W-:Y:S02]  /*00d0*/  LEA.HI R3, R3, R0, RZ, 0x9 ;  /* 0x0000000003037211 */ /* 0x000fe400078f48ff */
[----:B--2---:R-:W-:Y:S02]  /*00e0*/  LOP3.LUT R29, R12, 0x20, RZ, 0xc0, !PT ;  /* 0x000000200c1d7812 */ /* 0x004fe400078ec0ff */
[----:B------:R-:W-:Y:S02]  /*00f0*/  SHF.R.S32.HI R0, RZ, 0x9, R3 ;  /* 0x00000009ff007819 */ /* 0x000fe40000011403 */
[----:B------:R-:W1:Y:S03]  /*0100*/  S2R R3, SR_CTAID.X ;  /* 0x0000000000037919 */ /* 0x000e660000002500 */
[----:B------:R-:W-:-:S05]  /*0110*/  IMAD.SHL.U32 R0, R0, 0x8, RZ ;  /* 0x0000000800007824 */ /* 0x000fca00078e00ff */
[-C--:B------:R-:W-:Y:S02]  /*0120*/  IABS R7, R0.reuse ;  /* 0x0000000000077213 */ /* 0x080fe40000000000 */
[----:B------:R-:W-:Y:S02]  /*0130*/  IABS R10, R0 ;  /* 0x00000000000a7213 */ /* 0x000fe40000000000 */
[----:B------:R-:W2:Y:S08]  /*0140*/  I2F.RP R2, R7 ;  /* 0x0000000700027306 */ /* 0x000eb00000209400 */
[----:B--2---:R-:W2:Y:S01]  /*0150*/  MUFU.RCP R2, R2 ;  /* 0x0000000200027308 */ /* 0x004ea20000001000 */
[----:B-1----:R-:W-:Y:S01]  /*0160*/  IABS R8, R3 ;  /* 0x0000000300087213 */ /* 0x002fe20000000000 */
[----:B--2---:R-:W-:-:S02]  /*0170*/  VIADD R4, R2, 0xffffffe ;  /* 0x0ffffffe02047836 */ /* 0x004fc40000000000 */
[----:B------:R-:W-:-:S04]  /*0180*/  IMAD.MOV R2, RZ, RZ, -R10 ;  /* 0x000000ffff027224 */ /* 0x000fc800078e0a0a */
[----:B------:R1:W2:Y:S02]  /*0190*/  F2I.FTZ.U32.TRUNC.NTZ R5, R4 ;  /* 0x0000000400057305 */ /* 0x0002a4000021f000 */
[----:B-1----:R-:W-:Y:S02]  /*01a0*/  IMAD.MOV.U32 R4, RZ, RZ, RZ ;  /* 0x000000ffff047224 */ /* 0x002fe400078e00ff */
[----:B--2---:R-:W-:-:S04]  /*01b0*/  IMAD.MOV R6, RZ, RZ, -R5 ;  /* 0x000000ffff067224 */ /* 0x004fc800078e0a05 */
[----:B------:R-:W-:Y:S02]  /*01c0*/  IMAD R9, R6, R7, RZ ;  /* 0x0000000706097224 */ /* 0x000fe400078e02ff */
[----:B------:R-:W-:Y:S02]  /*01d0*/  IMAD.MOV.U32 R6, RZ, RZ, R8 ;  /* 0x000000ffff067224 */ /* 0x000fe400078e0008 */
[----:B------:R-:W-:-:S06]  /*01e0*/  IMAD.HI.U32 R5, R5, R9, R4 ;  /* 0x0000000905057227 */ /* 0x000fcc00078e0004 */
[----:B------:R-:W-:-:S04]  /*01f0*/  IMAD.HI.U32 R5, R5, R6, RZ ;  /* 0x0000000605057227 */ /* 0x000fc800078e00ff */
[----:B------:R-:W-:-:S05]  /*0200*/  IMAD R2, R5, R2, R6 ;  /* 0x0000000205027224 */ /* 0x000fca00078e0206 */
[----:B------:R-:W-:-:S13]  /*0210*/  ISETP.GT.U32.AND P1, PT, R7, R2, PT ;  /* 0x000000020700720c */ /* 0x000fda0003f24070 */
[----:B------:R-:W-:Y:S02]  /*0220*/  @!P1 IMAD.IADD R2, R2, 0x1, -R7 ;  /* 0x0000000102029824 */ /* 0x000fe400078e0a07 */
[----:B------:R-:W-:Y:S01]  /*0230*/  @!P1 VIADD R5, R5, 0x1 ;  /* 0x0000000105059836 */ /* 0x000fe20000000000 */
[----:B------:R-:W-:Y:S02]  /*0240*/  ISETP.NE.AND P1, PT, R0, RZ, PT ;  /* 0x000000ff0000720c */ /* 0x000fe40003f25270 */
[----:B------:R-:W-:Y:S02]  /*0250*/  ISETP.GE.U32.AND P0, PT, R2, R7, PT ;  /* 0x000000070200720c */ /* 0x000fe40003f06070 */
[----:B------:R-:W-:-:S04]  /*0260*/  LOP3.LUT R2, R3, R0, RZ, 0x3c, !PT ;  /* 0x0000000003027212 */ /* 0x000fc800078e3cff */
[----:B------:R-:W-:Y:S01]  /*0270*/  ISETP.GE.AND P2, PT, R2, RZ, PT ;  /* 0x000000ff0200720c */ /* 0x000fe20003f46270 */
[----:B------:R-:W-:-:S06]  /*0280*/  VIADD R2, R14, 0xf ;  /* 0x0000000f0e027836 */ /* 0x000fcc0000000000 */
[----:B------:R-:W-:-:S04]  /*0290*/  @P0 VIADD R5, R5, 0x1 ;  /* 0x0000000105050836 */ /* 0x000fc80000000000 */
[----:B------:R-:W-:Y:S01]  /*02a0*/  IMAD.MOV.U32 R4, RZ, RZ, R5 ;  /* 0x000000ffff047224 */ /* 0x000fe200078e0005 */
[----:B------:R-:W-:-:S03]  /*02b0*/  SHF.R.S32.HI R5, RZ, 0x1f, R2 ;  /* 0x0000001fff057819 */ /* 0x000fc60000011402 */
[----:B------:R-:W-:Y:S01]  /*02c0*/  @!P2 IMAD.MOV R4, RZ, RZ, -R4 ;  /* 0x000000ffff04a224 */ /* 0x000fe200078e0a04 */
[----:B------:R-:W-:Y:S02]  /*02d0*/  @!P1 LOP3.LUT R4, RZ, R0, RZ, 0x33, !PT ;  /* 0x00000000ff049212 */ /* 0x000fe400078e33ff */
[----:B------:R-:W-:-:S03]  /*02e0*/  LEA.HI R5, R5, R2, RZ, 0x4 ;  /* 0x0000000205057211 */ /* 0x000fc600078f20ff */
[----:B------:R-:W-:Y:S02]  /*02f0*/  IMAD.SHL.U32 R2, R4, 0x8, RZ ;  /* 0x0000000804027824 */ /* 0x000fe400078e00ff */
[----:B------:R-:W-:-:S03]  /*0300*/  IMAD.MOV R4, RZ, RZ, -R4 ;  /* 0x000000ffff047224 */ /* 0x000fc600078e0a04 */
[----:B------:R-:W-:Y:S01]  /*0310*/  LEA.HI.SX32 R5, R5, -R2, 0x1c ;  /* 0x8000000205057211 */ /* 0x000fe200078fe2ff */
[----:B------:R-:W-:Y:S02]  /*0320*/  IMAD R13, R0, R4, R3 ;  /* 0x00000004000d7224 */ /* 0x000fe400078e0203 */
[----:B------:R-:W-:Y:S01]  /*0330*/  IMAD.MOV.U32 R4, RZ, RZ, RZ ;  /* 0x000000ffff047224 */ /* 0x000fe200078e00ff */
[----:B------:R-:W-:Y:S02]  /*0340*/  VIMNMX R6, PT, PT, R5, 0x8, PT ;  /* 0x0000000805067848 */ /* 0x000fe40003fe0100 */
[----:B------:R-:W-:Y:S02]  /*0350*/  IABS R11, R13 ;  /* 0x0000000d000b7213 */ /* 0x000fe40000000000 */
[----:B------:R-:W-:-:S04]  /*0360*/  IABS R9, R6 ;  /* 0x0000000600097213 */ /* 0x000fc80000000000 */
[----:B------:R-:W1:Y:S08]  /*0370*/  I2F.RP R7, R9 ;  /* 0x0000000900077306 */ /* 0x000e700000209400 */
[----:B-1----:R-:W1:Y:S02]  /*0380*/  MUFU.RCP R7, R7 ;  /* 0x0000000700077308 */ /* 0x002e640000001000 */
[----:B-1----:R-:W-:-:S06]  /*0390*/  VIADD R5, R7, 0xffffffe ;  /* 0x0ffffffe07057836 */ /* 0x002fcc0000000000 */
[----:B------:R-:W1:Y:S02]  /*03a0*/  F2I.FTZ.U32.TRUNC.NTZ R5, R5 ;  /* 0x0000000500057305 */ /* 0x000e64000021f000 */
[----:B-1----:R-:W-:-:S04]  /*03b0*/  IMAD.MOV R8, RZ, RZ, -R5 ;  /* 0x000000ffff087224 */ /* 0x002fc800078e0a05 */
[----:B------:R-:W-:-:S04]  /*03c0*/  IMAD.MOV.U32 R0, RZ, RZ, R8 ;  /* 0x000000ffff007224 */ /* 0x000fc800078e0008 */
[----:B------:R-:W-:Y:S01]  /*03d0*/  IMAD R3, R0, R9, RZ ;  /* 0x0000000900037224 */ /* 0x000fe200078e02ff */
[----:B------:R-:W-:-:S03]  /*03e0*/  IABS R0, R6 ;  /* 0x0000000600007213 */ /* 0x000fc60000000000 */
[----:B------:R-:W-:-:S04]  /*03f0*/  IMAD.HI.U32 R4, R5, R3, R4 ;  /* 0x0000000305047227 */ /* 0x000fc800078e0004 */
[----:B------:R-:W-:Y:S02]  /*0400*/  IMAD.MOV R0, RZ, RZ, -R0 ;  /* 0x000000ffff007224 */ /* 0x000fe400078e0a00 */
        /* <DEDUP_REMOVED lines=8> */
[----:B------:R-:W-:Y:S02]  /*0490*/  ISETP.GE.AND P2, PT, R0, RZ, PT ;  /* 0x000000ff0000720c */ /* 0x000fe40003f46270 */
[----:B------:R-:W-:-:S05]  /*04a0*/  LOP3.LUT R0, R12, 0xf, RZ, 0xc0, !PT ;  /* 0x0000000f0c007812 */ /* 0x000fca00078ec0ff */
[----:B------:R-:W-:-:S06]  /*04b0*/  @P0 VIADD R4, R4, 0x1 ;  /* 0x0000000104040836 */ /* 0x000fcc0000000000 */
[----:B------:R-:W-:Y:S01]  /*04c0*/  @!P2 IMAD.MOV R4, RZ, RZ, -R4 ;  /* 0x000000ffff04a224 */ /* 0x000fe200078e0a04 */
[----:B------:R-:W-:-:S05]  /*04d0*/  @!P1 LOP3.LUT R4, RZ, R6, RZ, 0x33, !PT ;  /* 0x00000006ff049212 */ /* 0x000fca00078e33ff */
[----:B------:R-:W-:-:S04]  /*04e0*/  IMAD.MOV R3, RZ, RZ, -R4 ;  /* 0x000000ffff037224 */ /* 0x000fc800078e0a04 */
[----:B------:R-:W-:-:S04]  /*04f0*/  IMAD R3, R6, R3, R13 ;  /* 0x0000000306037224 */ /* 0x000fc800078e020d */
[----:B------:R-:W-:Y:S01]  /*0500*/  IMAD.IADD R3, R2, 0x1, R3 ;  /* 0x0000000102037824 */ /* 0x000fe200078e0203 */
[----:B------:R-:W-:-:S03]  /*0510*/  SHF.R.U32.HI R2, RZ, 0x4, R12 ;  /* 0x00000004ff027819 */ /* 0x000fc6000001160c */
[----:B------:R-:W-:Y:S01]  /*0520*/  IMAD R28, R3, 0x10, R0 ;  /* 0x00000010031c7824 */ /* 0x000fe200078e0200 */
[----:B------:R-:W-:-:S04]  /*0530*/  SGXT.U32 R16, R2, 0x2 ;  /* 0x000000020210781a */ /* 0x000fc80000000000 */
[C---:B------:R-:W-:Y:S01]  /*0540*/  LOP3.LUT R2, R16.reuse, 0x8, RZ, 0xfc, !PT ;  /* 0x0000000810027812 */ /* 0x040fe200078efcff */
[----:B------:R1:W-:Y:S01]  /*0550*/  STL [R1+0xdf8], R28 ;  /* 0x000df81c01007387 */ /* 0x0003e20000100800 */
[----:B------:R-:W-:Y:S01]  /*0560*/  LOP3.LUT R2, R16, 0x14, RZ, 0xfc, !PT ;  /* 0x0000001410027812 */ /* 0x000fe200078efcff */
[----:B------:R-:W-:Y:S01]  /*0570*/  IMAD.SHL.U32 R2, R4, 0x200, RZ ;  /* 0x0000020004027824 */ /* 0x000fe200078e00ff */
[C---:B------:R-:W-:Y:S02]  /*0580*/  LOP3.LUT R0, R16.reuse, 0x4, RZ, 0xfc, !PT ;  /* 0x0000000410007812 */ /* 0x040fe400078efcff */
[C---:B------:R-:W-:Y:S02]  /*0590*/  LOP3.LUT R3, R16.reuse, 0xc, RZ, 0xfc, !PT ;  /* 0x0000000c10037812 */ /* 0x040fe400078efcff */
[----:B------:R1:W-:Y:S01]  /*05a0*/  STL [R1+0x580], R2 ;  /* 0x0005800201007387 */ /* 0x0003e20000100800 */
[C---:B------:R-:W-:Y:S02]  /*05b0*/  LOP3.LUT R0, R16.reuse, 0x10, RZ, 0xfc, !PT ;  /* 0x0000001010007812 */ /* 0x040fe400078efcff */
[----:B------:R-:W-:-:S02]  /*05c0*/  LOP3.LUT R3, R16, 0x18, RZ, 0xfc, !PT ;  /* 0x0000001810037812 */ /* 0x000fc400078efcff */
[----:B------:R-:W-:Y:S01]  /*05d0*/  LOP3.LUT R0, R16, 0x1c, RZ, 0xfc, !PT ;  /* 0x0000001c10007812 */ /* 0x000fe200078efcff */
[----:B0-----:R-:W-:Y:S06]  /*05e0*/  BRA.U UP0, `(.L_x_0) ;  /* 0x0000000100e87547 */ /* 0x001fec000b800000 */
[----:B-1----:R-:W-:Y:S01]  /*05f0*/  IMAD.SHL.U32 R2, R29, 0x10, RZ ;  /* 0x000000101d027824 */ /* 0x002fe200078e00ff */
[----:B------:R-:W-:Y:S01]  /*0600*/  CS2R R24, SRZ ;  /* 0x0000000000187805 */ /* 0x000fe2000001ff00 */
[----:B------:R-:W-:Y:S01]  /*0610*/  IMAD.SHL.U32 R0, R12, 0x20, RZ ;  /* 0x000000200c007824 */ /* 0x000fe200078e00ff */
[----:B------:R-:W-:Y:S02]  /*0620*/  CS2R R26, SRZ ;  /* 0x00000000001a7805 */ /* 0x000fe4000001ff00 */
[----:B------:R-:W-:Y:S01]  /*0630*/  CS2R R20, SRZ ;  /* 0x0000000000147805 */ /* 0x000fe2000001ff00 */
[----:B------:R0:W-:Y:S01]  /*0640*/  STL [R1+0xdf0], R2 ;  /* 0x000df00201007387 */ /* 0x0001e20000100800 */
[----:B------:R-:W-:Y:S02]  /*0650*/  CS2R R22, SRZ ;  /* 0x0000000000167805 */ /* 0x000fe4000001ff00 */
[----:B------:R-:W-:Y:S02]  /*0660*/  LOP3.LUT R0, R0, 0x60, RZ, 0xc0, !PT ;  /* 0x0000006000007812 */ /* 0x000fe400078ec0ff */
[----:B------:R-:W-:Y:S01]  /*0670*/  CS2R R16, SRZ ;  /* 0x0000000000107805 */ /* 0x000fe2000001ff00 */
[----:B------:R0:W-:Y:S01]  /*0680*/  STL [R1], RZ ;  /* 0x000000ff01007387 */ /* 0x0001e20000100800 */
[----:B------:R-:W-:-:S02]  /*0690*/  CS2R R18, SRZ ;  /* 0x0000000000127805 */ /* 0x000fc4000001ff00 */
[----:B------:R-:W-:Y:S02]  /*06a0*/  CS2R R12, SRZ ;  /* 0x00000000000c7805 */ /* 0x000fe4000001ff00 */
[----:B------:R-:W-:Y:S01]  /*06b0*/  CS2R R14, SRZ ;  /* 0x00000000000e7805 */ /* 0x000fe2000001ff00 */
[----:B------:R0:W-:Y:S01]  /*06c0*/  STL [R1+0x4], RZ ;  /* 0x000004ff01007387 */ /* 0x0001e20000100800 */
[----:B------:R-:W-:Y:S02]  /*06d0*/  CS2R R8, SRZ ;  /* 0x0000000000087805 */ /* 0x000fe4000001ff00 */
[----:B------:R-:W-:Y:S02]  /*06e0*/  CS2R R10, SRZ ;  /* 0x00000000000a7805 */ /* 0x000fe4000001ff00 */
[----:B------:R-:W-:Y:S01]  /*06f0*/  CS2R R4, SRZ ;  /* 0x0000000000047805 */ /* 0x000fe2000001ff00 */
[----:B------:R0:W-:Y:S01]  /*0700*/  STL [R1+0x8], RZ ;  /* 0x000008ff01007387 */ /* 0x0001e20000100800 */
[----:B------:R-:W-:-:S03]  /*0710*/  CS2R R6, SRZ ;  /* 0x0000000000067805 */ /* 0x000fc6000001ff00 */
[----:B------:R0:W-:Y:S04]  /*0720*/  STL [R1+0xc], RZ ;  /* 0x00000cff01007387 */ /* 0x0001e80000100800 */
        /* <DEDUP_REMOVED lines=36> */
[----:B------:R0:W-:Y:S01]  /*0970*/  STL [R1+0xdf4], R0 ;  /* 0x000df40001007387 */ /* 0x0001e20000100800 */
[----:B------:R-:W-:Y:S05]  /*0980*/  BRA `(.L_x_1) ;  /* 0x000002f800bc7947 */ /* 0x000fea0003800000 */
.L_x_0:
[----:B------:R-:W-:Y:S01]  /*0990*/  IABS R3, R15 ;  /* 0x0000000f00037213 */ /* 0x000fe20000000000 */
[----:B------:R-:W-:Y:S01]  /*09a0*/  IMAD.MOV.U32 R7, RZ, RZ, R2 ;  /* 0x000000ffff077224 */ /* 0x000fe200078e0002 */
[----:B------:R-:W0:Y:S02]  /*09b0*/  LDCU UR6, c[0x0][0x3a8] ;  /* 0x00007500ff0677ac */ /* 0x000e240008000800 */
[----:B-1----:R-:W1:Y:S02]  /*09c0*/  I2F.RP R2, R3 ;  /* 0x0000000300027306 */ /* 0x002e640000209400 */
[----:B------:R-:W-:Y:S01]  /*09d0*/  LEA.HI R21, R29, R7, RZ, 0x1b ;  /* 0x000000071d157211 */ /* 0x000fe200078fd8ff */
[----:B------:R-:W2:Y:S04]  /*09e0*/  LDCU UR7, c[0x0][0x3ac] ;  /* 0x00007580ff0777ac */ /* 0x000ea80008000800 */
[C---:B------:R-:W-:Y:S01]  /*09f0*/  VIADD R6, R21.reuse, 0x1fc ;  /* 0x000001fc15067836 */ /* 0x040fe20000000000 */
[----:B------:R-:W3:Y:S01]  /*0a00*/  LDCU.64 UR8, c[0x0][0x388] ;  /* 0x00007100ff0877ac */ /* 0x000ee20008000a00 */
[----:B------:R-:W-:-:S02]  /*0a10*/  VIADD R8, R21, 0x1f8 ;  /* 0x000001f815087836 */ /* 0x000fc40000000000 */
[C---:B------:R-:W-:Y:S01]  /*0a20*/  VIADD R9, R21.reuse, 0x1f6 ;  /* 0x000001f615097836 */ /* 0x040fe20000000000 */
[----:B------:R-:W-:Y:S01]  /*0a30*/  ISETP.GE.AND P3, PT, R6, RZ, PT ;  /* 0x000000ff0600720c */ /* 0x000fe20003f66270 */
[----:B------:R-:W4:Y:S01]  /*0a40*/  LDCU UR12, c[0x0][0x3b0] ;  /* 0x00007600ff0c77ac */ /* 0x000f220008000800 */
[----:B------:R-:W-:Y:S01]  /*0a50*/  IABS R6, R6 ;  /* 0x0000000600067213 */ /* 0x000fe20000000000 */
[----:B-1----:R-:W1:Y:S01]  /*0a60*/  MUFU.RCP R2, R2 ;  /* 0x0000000200027308 */ /* 0x002e620000001000 */
[----:B------:R-:W-:Y:S01]  /*0a70*/  IABS R7, R9 ;  /* 0x0000000900077213 */ /* 0x000fe20000000000 */
[----:B------:R-:W5:Y:S01]  /*0a80*/  LDCU UR13, c[0x0][0x3a4] ;  /* 0x00007480ff0d77ac */ /* 0x000f620008000800 */
[----:B------:R-:W0:Y:S01]  /*0a90*/  LDCU UR14, c[0x0][0x3a0] ;  /* 0x00007400ff0e77ac */ /* 0x000e220008000800 */
[----:B-1----:R-:W-:Y:S02]  /*0aa0*/  VIADD R4, R2, 0xffffffe ;  /* 0x0ffffffe02047836 */ /* 0x002fe40000000000 */
[----:B------:R-:W-:-:S02]  /*0ab0*/  VIADD R2, R21, 0x1fa ;  /* 0x000001fa15027836 */ /* 0x000fc40000000000 */
[----:B------:R1:W0:Y:S03]  /*0ac0*/  F2I.FTZ.U32.TRUNC.NTZ R5, R4 ;  /* 0x0000000400057305 */ /* 0x000226000021f000 */
[----:B------:R-:W-:Y:S01]  /*0ad0*/  ISETP.GE.AND P1, PT, R2, RZ, PT ;  /* 0x000000ff0200720c */ /* 0x000fe20003f26270 */
[----:B-1----:R-:W-:Y:S02]  /*0ae0*/  IMAD.MOV.U32 R4, RZ, RZ, RZ ;  /* 0x000000ffff047224 */ /* 0x002fe400078e00ff */
[----:B0-----:R-:W-:-:S04]  /*0af0*/  IMAD.MOV R0, RZ, RZ, -R5 ;  /* 0x000000ffff007224 */ /* 0x001fc800078e0a05 */
[----:B------:R-:W-:Y:S02]  /*0b00*/  IMAD R13, R0, R3, RZ ;  /* 0x00000003000d7224 */ /* 0x000fe400078e02ff */
[----:B------:R-:W-:Y:S02]  /*0b10*/  VIADD R0, R21, 0x1fe ;  /* 0x000001fe15007836 */ /* 0x000fe40000000000 */
[----:B------:R-:W-:Y:S01]  /*0b20*/  IMAD.HI.U32 R13, R5, R13, R4 ;  /* 0x0000000d050d7227 */ /* 0x000fe200078e0004 */
[----:B------:R-:W-:Y:S02]  /*0b30*/  IABS R4, R2 ;  /* 0x0000000200047213 */ /* 0x000fe40000000000 */
[----:B------:R-:W-:Y:S01]  /*0b40*/  ISETP.GE.AND P5, PT, R0, RZ, PT ;  /* 0x000000ff0000720c */ /* 0x000fe20003fa6270 */
[----:B------:R-:W-:Y:S01]  /*0b50*/  IMAD.MOV.U32 R2, RZ, RZ, R6 ;  /* 0x000000ffff027224 */ /* 0x000fe200078e0006 */
[----:B------:R-:W-:Y:S01]  /*0b60*/  IABS R0, R0 ;  /* 0x0000000000007213 */ /* 0x000fe20000000000 */
[----:B------:R-:W-:Y:S01]  /*0b70*/  IMAD.HI.U32 R11, R13, R4, RZ ;  /* 0x000000040d0b7227 */ /* 0x000fe200078e00ff */
[----:B------:R-:W-:-:S03]  /*0b80*/  IABS R5, R8 ;  /* 0x0000000800057213 */ /* 0x000fc60000000000 */
[----:B------:R-:W-:-:S04]  /*0b90*/  IMAD.HI.U32 R16, R13, R0, RZ ;  /* 0x000000000d107227 */ /* 0x000fc800078e00ff */
[----:B------:R-:W-:Y:S02]  /*0ba0*/  IMAD.MOV R16, RZ, RZ, -R16 ;  /* 0x000000ffff107224 */ /* 0x000fe400078e0a10 */
[----:B------:R-:W-:-:S04]  /*0bb0*/  IMAD.HI.U32 R12, R13, R2, RZ ;  /* 0x000000020d0c7227 */ /* 0x000fc800078e00ff */
[C---:B------:R-:W-:Y:S02]  /*0bc0*/  IMAD R0, R3.reuse, R16, R0 ;  /* 0x0000001003007224 */ /* 0x040fe400078e0200 */
[----:B------:R-:W-:Y:S02]  /*0bd0*/  IMAD.MOV R11, RZ, RZ, -R11 ;  /* 0x000000ffff0b7224 */ /* 0x000fe400078e0a0b */
[----:B------:R-:W-:Y:S01]  /*0be0*/  IMAD.MOV R12, RZ, RZ, -R12 ;  /* 0x000000ffff0c7224 */ /* 0x000fe200078e0a0c */
[C---:B------:R-:W-:Y:S01]  /*0bf0*/  ISETP.GT.U32.AND P0, PT, R3.reuse, R0, PT ;  /* 0x000000000300720c */ /* 0x040fe20003f04070 */
[C---:B------:R-:W-:Y:S02]  /*0c00*/  IMAD R4, R3.reuse, R11, R4 ;  /* 0x0000000b03047224 */ /* 0x040fe400078e0204 */
[----:B------:R-:W-:Y:S02]  /*0c10*/  IMAD R2, R3, R12, R2 ;  /* 0x0000000c03027224 */ /* 0x000fe400078e0202 */
[----:B------:R-:W-:Y:S01]  /*0c20*/  IMAD.HI.U32 R10, R13, R5, RZ ;  /* 0x000000050d0a7227 */ /* 0x000fe200078e00ff */
[----:B------:R-:W-:-:S02]  /*0c30*/  ISETP.GT.U32.AND P6, PT, R3, R4, PT ;  /* 0x000000040300720c */ /* 0x000fc40003fc4070 */
[----:B------:R-:W-:Y:S01]  /*0c40*/  ISETP.GT.U32.AND P2, PT, R3, R2, PT ;  /* 0x000000020300720c */ /* 0x000fe20003f44070 */
[----:B------:R-:W-:Y:S02]  /*0c50*/  IMAD.MOV.U32 R6, RZ, RZ, R7 ;  /* 0x000000ffff067224 */ /* 0x000fe400078e0007 */
[----:B------:R-:W-:Y:S02]  /*0c60*/  IMAD.MOV R10, RZ, RZ, -R10 ;  /* 0x000000ffff0a7224 */ /* 0x000fe400078e0a0a */
[----:B------:R-:W-:-:S04]  /*0c70*/  IMAD.HI.U32 R7, R13, R6, RZ ;  /* 0x000000060d077227 */ /* 0x000fc800078e00ff */
[----:B------:R-:W-:Y:S02]  /*0c80*/  IMAD R5, R3, R10, R5 ;  /* 0x0000000a03057224 */ /* 0x000fe400078e0205 */
[----:B------:R-:W-:Y:S02]  /*0c90*/  VIADD R11, R21, 0x1f2 ;  /* 0x000001f2150b7836 */ /* 0x000fe40000000000 */
[----:B------:R-:W-:Y:S01]  /*0ca0*/  @!P0 IMAD.IADD R0, R0, 0x1, -R3 ;  /* 0x0000000100008824 */ /* 0x000fe200078e0a03 */
[----:B------:R-:W-:Y:S01]  /*0cb0*/  ISETP.GT.U32.AND P0, PT, R3, R5, PT ;  /* 0x000000050300720c */ /* 0x000fe20003f04070 */
[----:B------:R-:W-:Y:S01]  /*0cc0*/  IMAD.MOV R7, RZ, RZ, -R7 ;  /* 0x000000ffff077224 */ /* 0x000fe200078e0a07 */
[----:B------:R-:W-:Y:S01]  /*0cd0*/  IABS R17, R11 ;  /* 0x0000000b00117213 */ /* 0x000fe20000000000 */
[----:B------:R-:W-:Y:S01]  /*0ce0*/  VIADD R10, R21, 0x1f4 ;  /* 0x000001f4150a7836 */ /* 0x000fe20000000000 */
[----:B------:R-:W-:Y:S01]  /*0cf0*/  ISETP.GT.U32.AND P4, PT, R3, R0, PT ;  /* 0x000000000300720c */ /* 0x000fe20003f84070 */
[----:B------:R-:W-:-:S02]  /*0d00*/  @!P6 IMAD.IADD R4, R4, 0x1, -R3 ;  /* 0x000000010404e824 */ /* 0x000fc400078e0a03 */
[C---:B------:R-:W-:Y:S01]  /*0d10*/  IMAD R6, R3.reuse, R7, R6 ;  /* 0x0000000703067224 */ /* 0x040fe200078e0206 */
[----:B------:R-:W-:Y:S01]  /*0d20*/  IABS R7, R10 ;  /* 0x0000000a00077213 */ /* 0x000fe20000000000 */
[----:B------:R-:W-:Y:S01]  /*0d30*/  @!P2 IMAD.IADD R2, R2, 0x1, -R3 ;  /* 0x000000010202a824 */ /* 0x000fe200078e0a03 */
[----:B------:R-:W-:Y:S01]  /*0d40*/  ISETP.GT.U32.AND P6, PT, R3, R4, PT ;  /* 0x000000040300720c */ /* 0x000fe20003fc4070 */
[----:B------:R-:W-:-:S03]  /*0d50*/  IMAD.HI.U32 R20, R13, R17, RZ ;  /* 0x000000110d147227 */ /* 0x000fc600078e00ff */
[----:B------:R-:W-:Y:S01]  /*0d60*/  ISETP.GT.U32.AND P2, PT, R3, R2, PT ;  /* 0x000000020300720c */ /* 0x000fe20003f44070 */
[----:B------:R-:W-:-:S04]  /*0d70*/  IMAD.HI.U32 R22, R13, R7, RZ ;  /* 0x000000070d167227 */ /* 0x000fc800078e00ff */
[----:B------:R-:W-:Y:S02]  /*0d80*/  IMAD.MOV R20, RZ, RZ, -R20 ;  /* 0x000000ffff147224 */ /* 0x000fe400078e0a14 */
[----:B------:R-:W-:Y:S02]  /*0d90*/  IMAD.MOV R22, RZ, RZ, -R22 ;  /* 0x000000ffff167224 */ /* 0x000fe400078e0a16 */
[----:B------:R-:W-:Y:S01]  /*0da0*/  @!P4 IMAD.IADD R0, R0, 0x1, -R3 ;  /* 0x000000010000c824 */ /* 0x000fe200078e0a03 */
[C---:B------:R-:W-:Y:S01]  /*0db0*/  ISETP.GT.U32.AND P4, PT, R3.reuse, R6, PT ;  /* 0x000000060300720c */ /* 0x040fe20003f84070 */
[C---:B------:R-:W-:Y:S02]  /*0dc0*/  IMAD R17, R3.reuse, R20, R17 ;  /* 0x0000001403117224 */ /* 0x040fe400078e0211 */
[C---:B------:R-:W-:Y:S02]  /*0dd0*/  IMAD R7, R3.reuse, R22, R7 ;  /* 0x0000001603077224 */ /* 0x040fe400078e0207 */
[--C-:B------:R-:W-:Y:S01]  /*0de0*/  @!P6 IMAD.IADD R4, R4, 0x1, -R3.reuse ;  /* 0x000000010404e824 */ /* 0x100fe200078e0a03 */
[C---:B------:R-:W-:Y:S01]  /*0df0*/  ISETP.GT.U32.AND P6, PT, R3.reuse, R17, PT ;  /* 0x000000110300720c */ /* 0x040fe20003fc4070 */
[----:B------:R-:W-:Y:S01]  /*0e00*/  @!P2 IMAD.IADD R2, R2, 0x1, -R3 ;  /* 0x000000010202a824 */ /* 0x000fe200078e0a03 */
[----:B------:R-:W-:Y:S01]  /*0e10*/  ISETP.GT.U32.AND P2, PT, R3, R7, PT ;  /* 0x000000070300720c */ /* 0x000fe20003f44070 */
[----:B------:R-:W-:-:S02]  /*0e20*/  VIADD R16, R21, 0x1ee ;  /* 0x000001ee15107836 */ /* 0x000fc40000000000 */
[--C-:B------:R-:W-:Y:S01]  /*0e30*/  @!P0 IMAD.IADD R5, R5, 0x1, -R3.reuse ;  /* 0x0000000105058824 */ /* 0x100fe200078e0a03 */
[----:B------:R-:W-:Y:S01]  /*0e40*/  ISETP.GE.AND P0, PT, R8, RZ, PT ;  /* 0x000000ff0800720c */ /* 0x000fe20003f06270 */
[--C-:B------:R-:W-:Y:S01]  /*0e50*/  @!P4 IMAD.IADD R6, R6, 0x1, -R3.reuse ;  /* 0x000000010606c824 */ /* 0x100fe200078e0a03 */
[----:B------:R-:W-:Y:S01]  /*0e60*/  IABS R19, R16 ;  /* 0x0000001000137213 */ /* 0x000fe20000000000 */
[----:B------:R-:W-:Y:S01]  /*0e70*/  VIADD R12, R21, 0x1f0 ;  /* 0x000001f0150c7836 */ /* 0x000fe20000000000 */
[----:B------:R-:W-:Y:S01]  /*0e80*/  ISETP.GE.AND P4, PT, R9, RZ, PT ;  /* 0x000000ff0900720c */ /* 0x000fe20003f86270 */
[----:B------:R-:W-:Y:S02]  /*0e90*/  IMAD.MOV.U32 R25, RZ, RZ, R0 ;  /* 0x000000ffff197224 */ /* 0x000fe400078e0000 */
[--C-:B------:R-:W-:Y:S01]  /*0ea0*/  @!P6 IMAD.IADD R17, R17, 0x1, -R3.reuse ;  /* 0x000000011111e824 */ /* 0x100fe200078e0a03 */
[----:B------:R-:W-:Y:S01]  /*0eb0*/  ISETP.GT.U32.AND P6, PT, R3, R6, PT ;  /* 0x000000060300720c */ /* 0x000fe20003fc4070 */
[----:B------:R-:W-:Y:S01]  /*0ec0*/  @!P2 IMAD.IADD R7, R7, 0x1, -R3 ;  /* 0x000000010707a824 */ /* 0x000fe200078e0a03 */
[----:B------:R-:W-:Y:S01]  /*0ed0*/  ISETP.GT.U32.AND P2, PT, R3, R5, PT ;  /* 0x000000050300720c */ /* 0x000fe20003f44070 */
[----:B------:R-:W-:Y:S01]  /*0ee0*/  IMAD.HI.U32 R23, R13, R19, RZ ;  /* 0x000000130d177227 */ /* 0x000fe200078e00ff */
[----:B------:R-:W-:-:S03]  /*0ef0*/  IABS R18, R12 ;  /* 0x0000000c00127213 */ /* 0x000fc60000000000 */
[----:B------:R-:W-:Y:S01]  /*0f00*/  @!P5 IMAD.MOV R25, RZ, RZ, -R25 ;  /* 0x000000ffff19d224 */ /* 0x000fe200078e0a19 */
[----:B------:R-:W-:Y:S01]  /*0f10*/  ISETP.GT.U32.AND P5, PT, R3, R7, PT ;  /* 0x000000070300720c */ /* 0x000fe20003fa4070 */
[----:B------:R-:W-:Y:S02]  /*0f20*/  IMAD.MOV R23, RZ, RZ, -R23 ;  /* 0x000000ffff177224 */ /* 0x000fe400078e0a17 */
[----:B------:R-:W-:Y:S01]  /*0f30*/  VIADD R9, R21, 0x1ec ;  /* 0x000001ec15097836 */ /* 0x000fe20000000000 */
[----:B------:R-:W-:Y:S01]  /*0f40*/  STL [R1+0x98], R25 ;  /* 0x0000981901007387 */ /* 0x000fe20000100800 */
[----:B------:R-:W-:Y:S02]  /*0f50*/  IMAD.MOV.U32 R24, RZ, RZ, R2 ;  /* 0x000000ffff187224 */ /* 0x000fe400078e0002 */
[----:B------:R-:W-:Y:S01]  /*0f60*/  IMAD.HI.U32 R22, R13, R18, RZ ;  /* 0x000000120d167227 */ /* 0x000fe200078e00ff */
[----:B------:R-:W-:-:S03]  /*0f70*/  IABS R0, R9 ;  /* 0x0000000900007213 */ /* 0x000fc60000000000 */
[----:B------:R-:W-:Y:S02]  /*0f80*/  IMAD R19, R3, R23, R19 ;  /* 0x0000001703137224 */ /* 0x000fe400078e0213 */
[----:B------:R-:W-:Y:S02]  /*0f90*/  VIADD R8, R21, 0x1ea ;  /* 0x000001ea15087836 */ /* 0x000fe40000000000 */
[----:B------:R-:W-:Y:S01]  /*0fa0*/  @!P3 IMAD.MOV R24, RZ, RZ, -R24 ;  /* 0x000000ffff18b224 */ /* 0x000fe200078e0a18 */
[C---:B------:R-:W-:Y:S01]  /*0fb0*/  ISETP.GT.U32.AND P3, PT, R3.reuse, R17, PT ;  /* 0x000000110300720c */ /* 0x040fe20003f64070 */
[----:B------:R-:W-:Y:S01]  /*0fc0*/  IMAD.MOV R22, RZ, RZ, -R22 ;  /* 0x000000ffff167224 */ /* 0x000fe200078e0a16 */
[----:B------:R-:W-:Y:S01]  /*0fd0*/  IABS R2, R8 ;  /* 0x0000000800027213 */ /* 0x000fe20000000000 */
[--C-:B------:R-:W-:Y:S01]  /*0fe0*/  @!P6 IMAD.IADD R6, R6, 0x1, -R3.reuse ;  /* 0x000000010606e824 */ /* 0x100fe200078e0a03 */
[----:B------:R-:W-:Y:S01]  /*0ff0*/  ISETP.GT.U32.AND P6, PT, R3, R19, PT ;  /* 0x000000130300720c */ /* 0x000fe20003fc4070 */
[----:B------:R-:W-:Y:S01]  /*1000*/  @!P1 IMAD.MOV R4, RZ, RZ, -R4 ;  /* 0x000000ffff049224 */ /* 0x000fe200078e0a04 */
[----:B------:R-:W-:Y:S01]  /*1010*/  STL [R1+0x9c], R24 ;  /* 0x00009c1801007387 */ /* 0x000fe20000100800 */
[----:B------:R-:W-:Y:S01]  /*1020*/  @!P2 IMAD.IADD R5, R5, 0x1, -R3 ;  /* 0x000000010505a824 */ /* 0x000fe200078e0a03 */
[----:B------:R-:W-:Y:S01]  /*1030*/  ISETP.GE.AND P2, PT, R10, RZ, PT ;  /* 0x000000ff0a00720c */ /* 0x000fe20003f46270 */
[----:B------:R-:W-:Y:S01]  /*1040*/  IMAD.HI.U32 R10, R13, R0, RZ ;  /* 0x000000000d0a7227 */ /* 0x000fe200078e00ff */
[----:B------:R0:W-:Y:S03]  /*1050*/  STL [R1+0xb0], R4 ;  /* 0x0000b00401007387 */ /* 0x0001e60000100800 */
[----:B------:R-:W-:-:S02]  /*1060*/  IMAD R18, R3, R22, R18 ;  /* 0x0000001603127224 */ /* 0x000fc400078e0212 */
[----:B------:R-:W-:Y:S01]  /*1070*/  @!P5 IMAD.IADD R7, R7, 0x1, -R3 ;  /* 0x000000010707d824 */ /* 0x000fe200078e0a03 */
[----:B------:R-:W-:Y:S01]  /*1080*/  ISETP.GE.AND P5, PT, R11, RZ, PT ;  /* 0x000000ff0b00720c */ /* 0x000fe20003fa6270 */
[----:B------:R-:W-:Y:S01]  /*1090*/  IMAD.MOV R10, RZ, RZ, -R10 ;  /* 0x000000ffff0a7224 */ /* 0x000fe200078e0a0a */
[----:B------:R-:W-:Y:S01]  /*10a0*/  ISETP.GT.U32.AND P1, PT, R3, R18, PT ;  /* 0x000000120300720c */ /* 0x000fe20003f24070 */
[----:B------:R-:W-:Y:S02]  /*10b0*/  IMAD.MOV.U32 R22, RZ, RZ, R5 ;  /* 0x000000ffff167224 */ /* 0x000fe400078e0005 */
[----:B0-----:R-:W-:-:S04]  /*10c0*/  IMAD.HI.U32 R4, R13, R2, RZ ;  /* 0x000000020d047227 */ /* 0x001fc800078e00ff */
[--C-:B------:R-:W-:Y:S01]  /*10d0*/  @!P3 IMAD.IADD R17, R17, 0x1, -R3.reuse ;  /* 0x000000011111b824 */ /* 0x100fe200078e0a03 */
[----:B------:R-:W-:Y:S01]  /*10e0*/  ISETP.GE.AND P3, PT, R12, RZ, PT ;  /* 0x000000ff0c00720c */ /* 0x000fe20003f66270 */
[----:B------:R-:W-:Y:S02]  /*10f0*/  IMAD.MOV R4, RZ, RZ, -R4 ;  /* 0x000000ffff047224 */ /* 0x000fe400078e0a04 */
[----:B------:R-:W-:Y:S02]  /*1100*/  IMAD R5, R3, R10, R0 ;  /* 0x0000000a03057224 */ /* 0x000fe400078e0200 */
[----:B------:R-:W-:Y:S02]  /*1110*/  IMAD.MOV.U32 R20, RZ, RZ, R6 ;  /* 0x000000ffff147224 */ /* 0x000fe400078e0006 */
[----:B------:R-:W-:Y:S01]  /*1120*/  @!P6 IMAD.IADD R19, R19, 0x1, -R3 ;  /* 0x000000011313e824 */ /* 0x000fe200078e0a03 */
[----:B------:R-:W-:Y:S01]  /*1130*/  ISETP.GE.AND P6, PT, R9, RZ, PT ;  /* 0x000000ff0900720c */ /* 0x000fe20003fc6270 */
[----:B------:R-:W-:-:S02]  /*1140*/  IMAD R2, R3, R4, R2 ;  /* 0x0000000403027224 */ /* 0x000fc400078e0202 */
[----:B------:R-:W-:Y:S02]  /*1150*/  IMAD.MOV.U32 R6, RZ, RZ, R17 ;  /* 0x000000ffff067224 */ /* 0x000fe400078e0011 */
[----:B------:R-:W-:Y:S01]  /*1160*/  @!P2 IMAD.MOV R7, RZ, RZ, -R7 ;  /* 0x000000ffff07a224 */ /* 0x000fe200078e0a07 */
[C---:B------:R-:W-:Y:S01]  /*1170*/  ISETP.GT.U32.AND P2, PT, R3.reuse, R5, PT ;  /* 0x000000050300720c */ /* 0x040fe20003f44070 */
[----:B------:R-:W-:Y:S01]  /*1180*/  @!P4 IMAD.MOV R20, RZ, RZ, -R20 ;  /* 0x000000ffff14c224 */ /* 0x000fe200078e0a14 */
[C---:B------:R-:W-:Y:S01]  /*1190*/  ISETP.GT.U32.AND P4, PT, R3.reuse, R19, PT ;  /* 0x000000130300720c */ /* 0x040fe20003f84070 */
[----:B------:R-:W-:Y:S01]  /*11a0*/  @!P5 IMAD.MOV R6, RZ, RZ, -R6 ;  /* 0x000000ffff06d224 */ /* 0x000fe200078e0a06 */
[----:B------:R-:W-:Y:S01]  /*11b0*/  ISETP.GT.U32.AND P5, PT, R3, R2, PT ;  /* 0x000000020300720c */ /* 0x000fe20003fa4070 */
[----:B------:R-:W-:Y:S02]  /*11c0*/  @!P0 IMAD.MOV R22, RZ, RZ, -R22 ;  /* 0x000000ffff168224 */ /* 0x000fe400078e0a16 */
[--C-:B------:R-:W-:Y:S01]  /*11d0*/  @!P1 IMAD.IADD R18, R18, 0x1, -R3.reuse ;  /* 0x0000000112129824 */ /* 0x100fe200078e0a03 */
[----:B------:R-:W-:Y:S01]  /*11e0*/  ISETP.GE.AND P1, PT, R16, RZ, PT ;  /* 0x000000ff1000720c */ /* 0x000fe20003f26270 */
[C---:B------:R-:W-:Y:S01]  /*11f0*/  VIADD R0, R21.reuse, 0x1e6 ;  /* 0x000001e615007836 */ /* 0x040fe20000000000 */
[----:B------:R-:W-:Y:S01]  /*1200*/  STL [R1+0xb4], R22 ;  /* 0x0000b41601007387 */ /* 0x000fe20000100800 */
[----:B------:R-:W-:Y:S01]  /*1210*/  VIADD R4, R21, 0x1e8 ;  /* 0x000001e815047836 */ /* 0x000fe20000000000 */
[----:B------:R-:W-:Y:S01]  /*1220*/  ISETP.GT.U32.AND P0, PT, R3, R18, PT ;  /* 0x000000120300720c */ /* 0x000fe20003f04070 */
[--C-:B------:R-:W-:Y:S01]  /*1230*/  @!P2 IMAD.IADD R5, R5, 0x1, -R3.reuse ;  /* 0x000000010505a824 */ /* 0x100fe200078e0a03 */
[----:B------:R-:W-:Y:S01]  /*1240*/  STL [R1+0xb8], R20 ;  /* 0x0000b81401007387 */ /* 0x000fe20000100800 */
[--C-:B------:R-:W-:Y:S01]  /*1250*/  @!P4 IMAD.IADD R19, R19, 0x1, -R3.reuse ;  /* 0x000000011313c824 */ /* 0x100fe200078e0a03 */
[----:B------:R-:W-:Y:S01]  /*1260*/  IABS R11, R4 ;  /* 0x00000004000b7213 */ /* 0x000fe20000000000 */
[----:B------:R-:W-:Y:S01]  /*1270*/  @!P5 IMAD.IADD R2, R2, 0x1, -R3 ;  /* 0x000000010202d824 */ /* 0x000fe200078e0a03 */
[----:B------:R0:W-:Y:S01]  /*1280*/  STL [R1+0xbc], R7 ;  /* 0x0000bc0701007387 */ /* 0x0001e20000100800 */
[----:B------:R-:W-:Y:S01]  /*1290*/  ISETP.GE.AND P4, PT, R4, RZ, PT ;  /* 0x000000ff0400720c */ /* 0x000fe20003f86270 */
[----:B------:R-:W-:Y:S01]  /*12a0*/  VIADD R10, R21, 0x1e4 ;  /* 0x000001e4150a7836 */ /* 0x000fe20000000000 */
[----:B------:R-:W-:Y:S01]  /*12b0*/  ISETP.GT.U32.AND P5, PT, R3, R5, PT ;  /* 0x000000050300720c */ /* 0x000fe20003fa4070 */
[----:B------:R1:W-:Y:S01]  /*12c0*/  STL [R1+0xc0], R6 ;  /* 0x0000c00601007387 */ /* 0x0003e20000100800 */
[----:B------:R-:W-:Y:S01]  /*12d0*/  ISETP.GE.AND P2, PT, R0, RZ, PT ;  /* 0x000000ff0000720c */ /* 0x000fe20003f46270 */
[----:B------:R-:W-:-:S02]  /*12e0*/  VIADD R9, R21, 0x1e0 ;  /* 0x000001e015097836 */ /* 0x000fc40000000000 */
[----:B------:R-:W-:Y:S01]  /*12f0*/  @!P0 IMAD.IADD R18, R18, 0x1, -R3 ;  /* 0x0000000112128824 */ /* 0x000fe200078e0a03 */
[----:B------:R-:W-:Y:S01]  /*1300*/  ISETP.GE.AND P0, PT, R8, RZ, PT ;  /* 0x000000ff0800720c */ /* 0x000fe20003f06270 */
[----:B------:R-:W-:Y:S02]  /*1310*/  VIADD R16, R21, 0x1da ;  /* 0x000001da15107836 */ /* 0x000fe40000000000 */
[----:B0-----:R-:W-:Y:S01]  /*1320*/  IMAD.MOV.U32 R7, RZ, RZ, R18 ;  /* 0x000000ffff077224 */ /* 0x001fe200078e0012 */
[----:B-1----:R-:W-:-:S03]  /*1330*/  IABS R6, R0 ;  /* 0x0000000000067213 */ /* 0x002fc60000000000 */
[----:B------:R-:W-:Y:S02]  /*1340*/  @!P5 IMAD.IADD R5, R5, 0x1, -R3 ;  /* 0x000000010505d824 */ /* 0x000fe400078e0a03 */
[----:B------:R-:W-:Y:S01]  /*1350*/  @!P3 IMAD.MOV R7, RZ, RZ, -R7 ;  /* 0x000000ffff07b224 */ /* 0x000fe200078e0a07 */
[----:B------:R-:W-:Y:S01]  /*1360*/  ISETP.GT.U32.AND P3, PT, R3, R2, PT ;  /* 0x000000020300720c */ /* 0x000fe20003f64070 */
[----:B------:R-:W-:Y:S02]  /*1370*/  IMAD.MOV.U32 R4, RZ, RZ, R6 ;  /* 0x000000ffff047224 */ /* 0x000fe400078e0006 */
[----:B------:R-:W-:Y:S01]  /*1380*/  IMAD.HI.U32 R6, R13, R11, RZ ;  /* 0x0000000b0d067227 */ /* 0x000fe200078e00ff */
[----:B------:R0:W-:Y:S03]  /*1390*/  STL [R1+0xcc], R7 ;  /* 0x0000cc0701007387 */ /* 0x0001e60000100800 */
[----:B------:R-:W-:-:S02]  /*13a0*/  IMAD.MOV R6, RZ, RZ, -R6 ;  /* 0x000000ffff067224 */ /* 0x000fc400078e0a06 */
[----:B------:R-:W-:-:S04]  /*13b0*/  IMAD.HI.U32 R0, R13, R4, RZ ;  /* 0x000000040d007227 */ /* 0x000fc800078e00ff */
[C---:B------:R-:W-:Y:S02]  /*13c0*/  IMAD R11, R3.reuse, R6, R11 ;  /* 0x00000006030b7224 */ /* 0x040fe400078e020b */
[----:B------:R-:W-:Y:S02]  /*13d0*/  IMAD.MOV R0, RZ, RZ, -R0 ;  /* 0x000000ffff007224 */ /* 0x000fe400078e0a00 */
[----:B------:R-:W-:Y:S01]  /*13e0*/  IMAD.MOV.U32 R12, RZ, RZ, R5 ;  /* 0x000000ffff0c7224 */ /* 0x000fe200078e0005 */
[C---:B------:R-:W-:Y:S01]  /*13f0*/  ISETP.GT.U32.AND P5, PT, R3.reuse, R11, PT ;  /* 0x0000000b0300720c */ /* 0x040fe20003fa4070 */
[C---:B------:R-:W-:Y:S02]  /*1400*/  IMAD R4, R3.reuse, R0, R4 ;  /* 0x0000000003047224 */ /* 0x040fe400078e0204 */
[----:B0-----:R-:W-:Y:S02]  /*1410*/  IMAD.MOV.U32 R7, RZ, RZ, R19 ;  /* 0x000000ffff077224 */ /* 0x001fe400078e0013 */
[----:B------:R-:W-:Y:S01]  /*1420*/  @!P6 IMAD.MOV R12, RZ, RZ, -R12 ;  /* 0x000000ffff0ce224 */ /* 0x000fe200078e0a0c */
[----:B------:R-:W-:Y:S01]  /*1430*/  ISETP.GT.U32.AND P6, PT, R3, R4, PT ;  /* 0x000000040300720c */ /* 0x000fe20003fc4070 */
[----:B------:R-:W-:Y:S01]  /*1440*/  @!P1 IMAD.MOV R7, RZ, RZ, -R7 ;  /* 0x000000ffff079224 */ /* 0x000fe200078e0a07 */
[----:B------:R-:W-:Y:S01]  /*1450*/  ISETP.GE.AND P1, PT, R10, RZ, PT ;  /* 0x000000ff0a00720c */ /* 0x000fe20003f26270 */
[--C-:B------:R-:W-:Y:S01]  /*1460*/  @!P3 IMAD.IADD R2, R2, 0x1, -R3.reuse ;  /* 0x000000010202b824 */ /* 0x100fe200078e0a03 */
[----:B------:R-:W-:Y:S01]  /*1470*/  IABS R10, R10 ;  /* 0x0000000a000a7213 */ /* 0x000fe20000000000 */
[----:B------:R-:W-:Y:S01]  /*1480*/  VIADD R0, R21, 0x1de ;  /* 0x000001de15007836 */ /* 0x000fe20000000000 */
[----:B------:R0:W-:Y:S01]  /*1490*/  STL [R1+0xd4], R7 ;  /* 0x0000d40701007387 */ /* 0x0001e20000100800 */
[----:B------:R-:W-:-:S02]  /*14a0*/  @!P5 IMAD.IADD R11, R11, 0x1, -R3 ;  /* 0x000000010b0bd824 */ /* 0x000fc400078e0a03 */
[----:B------:R-:W-:Y:S01]  /*14b0*/  IMAD.MOV.U32 R8, RZ, RZ, R2 ;  /* 0x000000ffff087224 */ /* 0x000fe200078e0002 */
[----:B------:R-:W-:Y:S01]  /*14c0*/  STL [R1+0xdc], R12 ;  /* 0x0000dc0c01007387 */ /* 0x000fe20000100800 */
[----:B------:R-:W-:Y:S01]  /*14d0*/  IMAD.HI.U32 R6, R13, R10, RZ ;  /* 0x0000000a0d067227 */ /* 0x000fe200078e00ff */
[----:B------:R-:W-:-:S03]  /*14e0*/  ISETP.GT.U32.AND P5, PT, R3, R11, PT ;  /* 0x0000000b0300720c */ /* 0x000fc60003fa4070 */
[----:B------:R-:W-:Y:S01]  /*14f0*/  @!P0 IMAD.MOV R8, RZ, RZ, -R8 ;  /* 0x000000ffff088224 */ /* 0x000fe200078e0a08 */
[----:B------:R-:W-:Y:S01]  /*1500*/  ISETP.GE.AND P0, PT, R9, RZ, PT ;  /* 0x000000ff0900720c */ /* 0x000fe20003f06270 */
[----:B0-----:R-:W-:Y:S01]  /*1510*/  VIADD R7, R21, 0x1e2 ;  /* 0x000001e215077836 */ /* 0x001fe20000000000 */
[----:B------:R-:W-:Y:S01]  /*1520*/  IABS R9, R9 ;  /* 0x0000000900097213 */ /* 0x000fe20000000000 */
[----:B------:R-:W-:Y:S01]  /*1530*/  IMAD.MOV R5, RZ, RZ, -R6 ;  /* 0x000000ffff057224 */ /* 0x000fe200078e0a06 */
[----:B------:R0:W-:Y:S01]  /*1540*/  STL [R1+0xe8], R8 ;  /* 0x0000e80801007387 */ /* 0x0001e20000100800 */
[----:B------:R-:W-:Y:S01]  /*1550*/  @!P6 IMAD.IADD R4, R4, 0x1, -R3 ;  /* 0x000000010404e824 */ /* 0x000fe200078e0a03 */
[----:B------:R-:W-:Y:S01]  /*1560*/  ISETP.GE.AND P3, PT, R7, RZ, PT ;  /* 0x000000ff0700720c */ /* 0x000fe20003f66270 */
[----:B------:R-:W-:Y:S01]  /*1570*/  IMAD R10, R3, R5, R10 ;  /* 0x00000005030a7224 */ /* 0x000fe200078e020a */
[----:B------:R-:W-:Y:S01]  /*1580*/  IABS R7, R7 ;  /* 0x0000000700077213 */ /* 0x000fe20000000000 */
[----:B------:R-:W-:Y:S01]  /*1590*/  IMAD.HI.U32 R5, R13, R9, RZ ;  /* 0x000000090d057227 */ /* 0x000fe200078e00ff */
[----:B------:R-:W-:-:S03]  /*15a0*/  ISETP.GT.U32.AND P6, PT, R3, R4, PT ;  /* 0x000000040300720c */ /* 0x000fc60003fc4070 */
[----:B------:R-:W-:Y:S01]  /*15b0*/  @!P5 IMAD.IADD R11, R11, 0x1, -R3 ;  /* 0x000000010b0bd824 */ /* 0x000fe200078e0a03 */
[----:B0-----:R-:W-:Y:S01]  /*15c0*/  IABS R8, R0 ;  /* 0x0000000000087213 */ /* 0x001fe20000000000 */
[----:B------:R-:W-:Y:S01]  /*15d0*/  IMAD.HI.U32 R2, R13, R7, RZ ;  /* 0x000000070d027227 */ /* 0x000fe200078e00ff */
[----:B------:R-:W-:-:S03]  /*15e0*/  ISETP.GT.U32.AND P5, PT, R3, R10, PT ;  /* 0x0000000a0300720c */ /* 0x000fc60003fa4070 */
[----:B------:R-:W-:-:S04]  /*15f0*/  IMAD.HI.U32 R6, R13, R8, RZ ;  /* 0x000000080d067227 */ /* 0x000fc800078e00ff */
[----:B------:R-:W-:Y:S02]  /*1600*/  IMAD.MOV R5, RZ, RZ, -R5 ;  /* 0x000000ffff057224 */ /* 0x000fe400078e0a05 */
[----:B------:R-:W-:Y:S02]  /*1610*/  IMAD.MOV R2, RZ, RZ, -R2 ;  /* 0x000000ffff027224 */ /* 0x000fe400078e0a02 */
[----:B------:R-:W-:Y:S02]  /*1620*/  IMAD.MOV R6, RZ, RZ, -R6 ;  /* 0x000000ffff067224 */ /* 0x000fe400078e0a06 */
[C---:B------:R-:W-:Y:S02]  /*1630*/  IMAD R9, R3.reuse, R5, R9 ;  /* 0x0000000503097224 */ /* 0x040fe400078e0209 */
[----:B------:R-:W-:Y:S02]  /*1640*/  IMAD R7, R3, R2, R7 ;  /* 0x0000000203077224 */ /* 0x000fe400078e0207 */
[----:B------:R-:W-:-:S02]  /*1650*/  IMAD.MOV.U32 R12, RZ, RZ, R11 ;  /* 0x000000ffff0c7224 */ /* 0x000fc400078e000b */
[C---:B------:R-:W-:Y:S02]  /*1660*/  IMAD R8, R3.reuse, R6, R8 ;  /* 0x0000000603087224 */ /* 0x040fe400078e0208 */
[--C-:B------:R-:W-:Y:S01]  /*1670*/  @!P6 IMAD.IADD R4, R4, 0x1, -R3.reuse ;  /* 0x000000010404e824 */ /* 0x100fe200078e0a03 */
[C---:B------:R-:W-:Y:S01]  /*1680*/  ISETP.GT.U32.AND P6, PT, R3.reuse, R9, PT ;  /* 0x000000090300720c */ /* 0x040fe20003fc4070 */
[----:B------:R-:W-:Y:S01]  /*1690*/  @!P4 IMAD.MOV R12, RZ, RZ, -R12 ;  /* 0x000000ffff0cc224 */ /* 0x000fe200078e0a0c */
[C---:B------:R-:W-:Y:S01]  /*16a0*/  ISETP.GT.U32.AND P4, PT, R3.reuse, R7, PT ;  /* 0x000000070300720c */ /* 0x040fe20003f84070 */
[----:B------:R-:W-:Y:S01]  /*16b0*/  @!P5 IMAD.IADD R10, R10, 0x1, -R3 ;  /* 0x000000010a0ad824 */ /* 0x000fe200078e0a03 */
[----:B------:R-:W-:Y:S01]  /*16c0*/  ISETP.GT.U32.AND P5, PT, R3, R8, PT ;  /* 0x000000080300720c */ /* 0x000fe20003fa4070 */
[----:B------:R-:W-:Y:S01]  /*16d0*/  VIADD R19, R21, 0x1dc ;  /* 0x000001dc15137836 */ /* 0x000fe20000000000 */
[----:B------:R0:W-:Y:S01]  /*16e0*/  STL [R1+0xec], R12 ;  /* 0x0000ec0c01007387 */ /* 0x0001e20000100800 */
[----:B------:R-:W-:-:S02]  /*16f0*/  IMAD.MOV.U32 R11, RZ, RZ, R4 ;  /* 0x000000ffff0b7224 */ /* 0x000fc400078e0004 */
[----:B------:R-:W-:Y:S01]  /*1700*/  VIADD R6, R21, 0x1d8 ;  /* 0x000001d815067836 */ /* 0x000fe20000000000 */
[----:B------:R-:W-:Y:S01]  /*1710*/  IABS R2, R19 ;  /* 0x0000001300027213 */ /* 0x000fe20000000000 */
[----:B------:R-:W-:Y:S02]  /*1720*/  @!P2 IMAD.MOV R11, RZ, RZ, -R11 ;  /* 0x000000ffff0ba224 */ /* 0x000fe400078e0a0b */
[--C-:B------:R-:W-:Y:S01]  /*1730*/  @!P6 IMAD.IADD R9, R9, 0x1, -R3.reuse ;  /* 0x000000010909e824 */ /* 0x100fe200078e0a03 */
[----:B------:R-:W-:Y:S01]  /*1740*/  IABS R18, R6 ;  /* 0x0000000600127213 */ /* 0x000fe20000000000 */
[--C-:B------:R-:W-:Y:S01]  /*1750*/  @!P4 IMAD.IADD R7, R7, 0x1, -R3.reuse ;  /* 0x000000010707c824 */ /* 0x100fe200078e0a03 */
[----:B0-----:R-:W-:Y:S01]  /*1760*/  IABS R12, R16 ;  /* 0x00000010000c7213 */ /* 0x001fe20000000000 */
[----:B------:R-:W-:Y:S01]  /*1770*/  @!P5 IMAD.IADD R8, R8, 0x1, -R3 ;  /* 0x000000010808d824 */ /* 0x000fe200078e0a03 */
[----:B------:R-:W-:Y:S01]  /*1780*/  ISETP.GT.U32.AND P4, PT, R3, R10, PT ;  /* 0x0000000a0300720c */ /* 0x000fe20003f84070 */
[----:B------:R-:W-:Y:S01]  /*1790*/  IMAD.HI.U32 R5, R13, R2, RZ ;  /* 0x000000020d057227 */ /* 0x000fe200078e00ff */
[C---:B------:R-:W-:Y:S01]  /*17a0*/  ISETP.GT.U32.AND P5, PT, R3.reuse, R9, PT ;  /* 0x000000090300720c */ /* 0x040fe20003fa4070 */
[----:B------:R0:W-:Y:S01]  /*17b0*/  STL [R1+0x110], R11 ;  /* 0x0001100b01007387 */ /* 0x0001e20000100800 */
[----:B------:R-:W-:Y:S01]  /*17c0*/  ISETP.GT.U32.AND P2, PT, R3, R8, PT ;  /* 0x000000080300720c */ /* 0x000fe20003f44070 */
[----:B------:R-:W-:Y:S01]  /*17d0*/  IMAD.HI.U32 R4, R13, R12, RZ ;  /* 0x0000000c0d047227 */ /* 0x000fe200078e00ff */
[----:B------:R-:W-:-:S03]  /*17e0*/  ISETP.GT.U32.AND P6, PT, R3, R7, PT ;  /* 0x000000070300720c */ /* 0x000fc60003fc4070 */
[----:B------:R-:W-:Y:S02]  /*17f0*/  IMAD.MOV R5, RZ, RZ, -R5 ;  /* 0x000000ffff057224 */ /* 0x000fe400078e0a05 */
[----:B------:R-:W-:Y:S02]  /*1800*/  IMAD.MOV R4, RZ, RZ, -R4 ;  /* 0x000000ffff047224 */ /* 0x000fe400078e0a04 */
[C---:B------:R-:W-:Y:S02]  /*1810*/  IMAD R2, R3.reuse, R5, R2 ;  /* 0x0000000503027224 */ /* 0x040fe400078e0202 */
[C---:B------:R-:W-:Y:S02]  /*1820*/  IMAD R12, R3.reuse, R4, R12 ;  /* 0x00000004030c7224 */ /* 0x040fe400078e020c */
[--C-:B------:R-:W-:Y:S01]  /*1830*/  @!P4 IMAD.IADD R10, R10, 0x1, -R3.reuse ;  /* 0x000000010a0ac824 */ /* 0x100fe200078e0a03 */
[----:B------:R-:W-:Y:S01]  /*1840*/  ISETP.GT.U32.AND P4, PT, R3, R2, PT ;  /* 0x000000020300720c */ /* 0x000fe20003f84070 */
[----:B------:R-:W-:Y:S01]  /*1850*/  @!P5 IMAD.IADD R9, R9, 0x1, -R3 ;  /* 0x000000010909d824 */ /* 0x000fe200078e0a03 */
[----:B------:R-:W-:Y:S01]  /*1860*/  ISETP.GT.U32.AND P5, PT, R3, R12, PT ;  /* 0x0000000c0300720c */ /* 0x000fe20003fa4070 */
[----:B------:R-:W-:-:S02]  /*1870*/  VIADD R4, R21, 0x1d4 ;  /* 0x000001d415047836 */ /* 0x000fc40000000000 */
[--C-:B------:R-:W-:Y:S01]  /*1880*/  @!P2 IMAD.IADD R8, R8, 0x1, -R3.reuse ;  /* 0x000000010808a824 */ /* 0x100fe200078e0a03 */
[----:B------:R-:W-:Y:S01]  /*1890*/  ISETP.GE.AND P2, PT, R19, RZ, PT ;  /* 0x000000ff1300720c */ /* 0x000fe20003f46270 */
[----:B------:R-:W-:Y:S01]  /*18a0*/  VIADD R5, R21, 0x1d6 ;  /* 0x000001d615057836 */ /* 0x000fe20000000000 */
[----:B------:R-:W-:Y:S01]  /*18b0*/  IABS R19, R4 ;  /* 0x0000000400137213 */ /* 0x000fe20000000000 */
[----:B------:R-:W-:Y:S01]  /*18c0*/  @!P6 IMAD.IADD R7, R7, 0x1, -R3 ;  /* 0x000000010707e824 */ /* 0x000fe200078e0a03 */
[----:B------:R-:W-:Y:S01]  /*18d0*/  ISETP.GE.AND P6, PT, R0, RZ, PT ;  /* 0x000000ff0000720c */ /* 0x000fe20003fc6270 */
[----:B0-----:R-:W-:Y:S01]  /*18e0*/  IMAD.HI.U32 R11, R13, R18, RZ ;  /* 0x000000120d0b7227 */ /* 0x001fe200078e00ff */
[----:B------:R-:W-:-:S03]  /*18f0*/  IABS R17, R5 ;  /* 0x0000000500117213 */ /* 0x000fc60000000000 */
[--C-:B------:R-:W-:Y:S01]  /*1900*/  @!P4 IMAD.IADD R2, R2, 0x1, -R3.reuse ;  /* 0x000000010202c824 */ /* 0x100fe200078e0a03 */
[----:B------:R-:W-:Y:S01]  /*1910*/  ISETP.GE.AND P4, PT, R16, RZ, PT ;  /* 0x000000ff1000720c */ /* 0x000fe20003f86270 */
[----:B------:R-:W-:Y:S02]  /*1920*/  @!P5 IMAD.IADD R12, R12, 0x1, -R3 ;  /* 0x000000010c0cd824 */ /* 0x000fe400078e0a03 */
[----:B------:R-:W-:Y:S02]  /*1930*/  IMAD.MOV.U32 R16, RZ, RZ, R19 ;  /* 0x000000ffff107224 */ /* 0x000fe400078e0013 */
[----:B------:R-:W-:Y:S01]  /*1940*/  IMAD.MOV.U32 R22, RZ, RZ, R10 ;  /* 0x000000ffff167224 */ /* 0x000fe200078e000a */
[----:B------:R-:W-:Y:S01]  /*1950*/  ISETP.GT.U32.AND P5, PT, R3, R12, PT ;  /* 0x0000000c0300720c */ /* 0x000fe20003fa4070 */
[----:B------:R-:W-:-:S04]  /*1960*/  IMAD.HI.U32 R10, R13, R16, RZ ;  /* 0x000000100d0a7227 */ /* 0x000fc800078e00ff */
[----:B------:R-:W-:Y:S02]  /*1970*/  IMAD.MOV R11, RZ, RZ, -R11 ;  /* 0x000000ffff0b7224 */ /* 0x000fe400078e0a0b */
[----:B------:R-:W-:Y:S02]  /*1980*/  IMAD.MOV.U32 R20, RZ, RZ, R7 ;  /* 0x000000ffff147224 */ /* 0x000fe400078e0007 */
[----:B------:R-:W-:Y:S01]  /*1990*/  @!P1 IMAD.MOV R22, RZ, RZ, -R22 ;  /* 0x000000ffff169224 */ /* 0x000fe200078e0a16 */
[C---:B------:R-:W-:Y:S01]  /*19a0*/  ISETP.GT.U32.AND P1, PT, R3.reuse, R2, PT ;  /* 0x000000020300720c */ /* 0x040fe20003f24070 */
[----:B------:R-:W-:Y:S02]  /*19b0*/  IMAD.MOV R7, RZ, RZ, -R10 ;  /* 0x000000ffff077224 */ /* 0x000fe400078e0a0a */
[C---:B------:R-:W-:Y:S01]  /*19c0*/  IMAD R18, R3.reuse, R11, R18 ;  /* 0x0000000b03127224 */ /* 0x040fe200078e0212 */
[----:B------:R0:W-:Y:S01]  /*19d0*/  STL [R1+0x114], R22 ;  /* 0x0001141601007387 */ /* 0x0001e20000100800 */
[----:B------:R-:W-:-:S02]  /*19e0*/  IMAD R16, R3, R7, R16 ;  /* 0x0000000703107224 */ /* 0x000fc400078e0210 */
[----:B------:R-:W-:-:S04]  /*19f0*/  IMAD.HI.U32 R0, R13, R17, RZ ;  /* 0x000000110d007227 */ /* 0x000fc800078e00ff */
[----:B------:R-:W-:Y:S01]  /*1a00*/  @!P3 IMAD.MOV R20, RZ, RZ, -R20 ;  /* 0x000000ffff14b224 */ /* 0x000fe200078e0a14 */
[C---:B------:R-:W-:Y:S01]  /*1a10*/  ISETP.GT.U32.AND P3, PT, R3.reuse, R18, PT ;  /* 0x000000120300720c */ /* 0x040fe20003f64070 */
[--C-:B------:R-:W-:Y:S01]  /*1a20*/  @!P5 IMAD.IADD R12, R12, 0x1, -R3.reuse ;  /* 0x000000010c0cd824 */ /* 0x100fe200078e0a03 */
[----:B------:R-:W-:Y:S01]  /*1a30*/  ISETP.GT.U32.AND P5, PT, R3, R16, PT ;  /* 0x000000100300720c */ /* 0x000fe20003fa4070 */
[----:B------:R-:W-:Y:S01]  /*1a40*/  IMAD.MOV R0, RZ, RZ, -R0 ;  /* 0x000000ffff007224 */ /* 0x000fe200078e0a00 */
[----:B------:R-:W-:Y:S01]  /*1a50*/  STL [R1+0x118], R20 ;  /* 0x0001181401007387 */ /* 0x000fe20000100800 */
[----:B------:R-:W-:Y:S01]  /*1a60*/  @!P1 IMAD.IADD R2, R2, 0x1, -R3 ;  /* 0x0000000102029824 */ /* 0x000fe200078e0a03 */
[----:B------:R-:W-:Y:S01]  /*1a70*/  ISETP.GE.AND P1, PT, R5, RZ, PT ;  /* 0x000000ff0500720c */ /* 0x000fe20003f26270 */
[C---:B------:R-:W-:Y:S02]  /*1a80*/  IMAD R17, R3.reuse, R0, R17 ;  /* 0x0000000003117224 */ /* 0x040fe400078e0211 */
[----:B------:R-:W-:Y:S01]  /*1a90*/  @!P0 IMAD.MOV R9, RZ, RZ, -R9 ;  /* 0x000000ffff098224 */ /* 0x000fe200078e0a09 */
[----:B------:R-:W-:Y:S01]  /*1aa0*/  ISETP.GE.AND P0, PT, R6, RZ, PT ;  /* 0x000000ff0600720c */ /* 0x000fe20003f06270 */
[----:B------:R-:W-:Y:S01]  /*1ab0*/  @!P6 IMAD.MOV R8, RZ, RZ, -R8 ;  /* 0x000000ffff08e224 */ /* 0x000fe200078e0a08 */
[----:B------:R-:W-:Y:S01]  /*1ac0*/  ISETP.GT.U32.AND P6, PT, R3, R17, PT ;  /* 0x000000110300720c */ /* 0x000fe20003fc4070 */
[----:B------:R-:W-:Y:S01]  /*1ad0*/  VIADD R5, R21, 0x1d0 ;  /* 0x000001d015057836 */ /* 0x000fe20000000000 */
[----:B------:R-:W-:Y:S01]  /*1ae0*/  STL [R1+0x11c], R9 ;  /* 0x00011c0901007387 */ /* 0x000fe20000100800 */
[----:B------:R-:W-:-:S02]  /*1af0*/  IMAD.MOV.U32 R6, RZ, RZ, R2 ;  /* 0x000000ffff067224 */ /* 0x000fc400078e0002 */
[--C-:B------:R-:W-:Y:S01]  /*1b00*/  @!P3 IMAD.IADD R18, R18, 0x1, -R3.reuse ;  /* 0x000000011212b824 */ /* 0x100fe200078e0a03 */
[----:B------:R-:W-:Y:S01]  /*1b10*/  ISETP.GE.AND P3, PT, R4, RZ, PT ;  /* 0x000000ff0400720c */ /* 0x000fe20003f66270 */
[----:B------:R-:W-:Y:S01]  /*1b20*/  @!P2 IMAD.MOV R6, RZ, RZ, -R6 ;  /* 0x000000ffff06a224 */ /* 0x000fe200078e0a06 */
[----:B------:R-:W-:Y:S01]  /*1b30*/  IABS R4, R5 ;  /* 0x0000000500047213 */ /* 0x000fe20000000000 */
[--C-:B------:R-:W-:Y:S01]  /*1b40*/  @!P5 IMAD.IADD R16, R16, 0x1, -R3.reuse ;  /* 0x000000011010d824 */ /* 0x100fe200078e0a03 */
[----:B------:R1:W-:Y:S01]  /*1b50*/  STL [R1+0x130], R8 ;  /* 0x0001300801007387 */ /* 0x0003e20000100800 */
[----:B------:R-:W-:Y:S02]  /*1b60*/  VIADD R0, R21, 0x1d2 ;  /* 0x000001d215007836 */ /* 0x000fe40000000000 */
[----:B------:R-:W-:Y:S01]  /*1b70*/  @!P6 IMAD.IADD R17, R17, 0x1, -R3 ;  /* 0x000000011111e824 */ /* 0x000fe200078e0a03 */
[----:B------:R2:W-:Y:S01]  /*1b80*/  STL [R1+0x138], R6 ;  /* 0x0001380601007387 */ /* 0x0005e20000100800 */
[----:B------:R-:W-:Y:S01]  /*1b90*/  ISETP.GT.U32.AND P5, PT, R3, R16, PT ;  /* 0x000000100300720c */ /* 0x000fe20003fa4070 */
[----:B------:R-:W-:Y:S01]  /*1ba0*/  VIADD R2, R21, 0x1cc ;  /* 0x000001cc15027836 */ /* 0x000fe20000000000 */
[----:B------:R-:W-:Y:S01]  /*1bb0*/  IABS R10, R0 ;  /* 0x00000000000a7213 */ /* 0x000fe20000000000 */
[----:B0-----:R-:W-:Y:S01]  /*1bc0*/  IMAD.MOV.U32 R22, RZ, RZ, R12 ;  /* 0x000000ffff167224 */ /* 0x001fe200078e000c */
[----:B------:R-:W-:Y:S01]  /*1bd0*/  ISETP.GT.U32.AND P6, PT, R3, R18, PT ;  /* 0x000000120300720c */ /* 0x000fe20003fc4070 */
[----:B-1----:R-:W-:Y:S01]  /*1be0*/  VIADD R8, R21, 0x1ce ;  /* 0x000001ce15087836 */ /* 0x002fe20000000000 */
[----:B------:R-:W-:Y:S01]  /*1bf0*/  ISETP.GT.U32.AND P2, PT, R3, R17, PT ;  /* 0x000000110300720c */ /* 0x000fe20003f44070 */
[----:B------:R-:W-:-:S03]  /*1c00*/  IMAD.HI.U32 R7, R13, R10, RZ ;  /* 0x0000000a0d077227 */ /* 0x000fc600078e00ff */
[----:B------:R-:W-:Y:S01]  /*1c10*/  IABS R11, R8 ;  /* 0x00000008000b7213 */ /* 0x000fe20000000000 */
[----:B--2---:R-:W-:-:S04]  /*1c20*/  IMAD.HI.U32 R6, R13, R4, RZ ;  /* 0x000000040d067227 */ /* 0x004fc800078e00ff */
[----:B------:R-:W-:Y:S02]  /*1c30*/  IMAD.MOV R6, RZ, RZ, -R6 ;  /* 0x000000ffff067224 */ /* 0x000fe400078e0a06 */
[----:B------:R-:W-:Y:S02]  /*1c40*/  IMAD.MOV R7, RZ, RZ, -R7 ;  /* 0x000000ffff077224 */ /* 0x000fe400078e0a07 */
[C---:B------:R-:W-:Y:S02]  /*1c50*/  IMAD R4, R3.reuse, R6, R4 ;  /* 0x0000000603047224 */ /* 0x040fe400078e0204 */
[--C-:B------:R-:W-:Y:S02]  /*1c60*/  @!P5 IMAD.IADD R16, R16, 0x1, -R3.reuse ;  /* 0x000000011010d824 */ /* 0x100fe400078e0a03 */
[C---:B------:R-:W-:Y:S01]  /*1c70*/  IMAD R10, R3.reuse, R7, R10 ;  /* 0x00000007030a7224 */ /* 0x040fe200078e020a */
[----:B------:R-:W-:Y:S01]  /*1c80*/  ISETP.GT.U32.AND P5, PT, R3, R4, PT ;  /* 0x000000040300720c */ /* 0x000fe20003fa4070 */
[----:B------:R-:W-:Y:S01]  /*1c90*/  @!P6 IMAD.IADD R18, R18, 0x1, -R3 ;  /* 0x000000011212e824 */ /* 0x000fe200078e0a03 */
[----:B------:R-:W-:Y:S01]  /*1ca0*/  IABS R7, R2 ;  /* 0x0000000200077213 */ /* 0x000fe20000000000 */
[----:B------:R-:W-:Y:S01]  /*1cb0*/  VIADD R6, R21, 0x1ca ;  /* 0x000001ca15067836 */ /* 0x000fe20000000000 */
[----:B------:R-:W-:Y:S01]  /*1cc0*/  ISETP.GT.U32.AND P6, PT, R3, R10, PT ;  /* 0x0000000a0300720c */ /* 0x000fe20003fc4070 */
[----:B------:R-:W-:-:S03]  /*1cd0*/  IMAD.HI.U32 R19, R13, R11, RZ ;  /* 0x0000000b0d137227 */ /* 0x000fc600078e00ff */
[----:B------:R-:W-:Y:S01]  /*1ce0*/  IABS R9, R6 ;  /* 0x0000000600097213 */ /* 0x000fe20000000000 */
[----:B------:R-:W-:Y:S01]  /*1cf0*/  @!P2 IMAD.IADD R17, R17, 0x1, -R3 ;  /* 0x000000011111a824 */ /* 0x000fe200078e0a03 */
[----:B------:R-:W-:Y:S01]  /*1d00*/  ISETP.GE.AND P2, PT, R0, RZ, PT ;  /* 0x000000ff0000720c */ /* 0x000fe20003f46270 */
[----:B------:R-:W-:Y:S02]  /*1d10*/  IMAD.MOV R19, RZ, RZ, -R19 ;  /* 0x000000ffff137224 */ /* 0x000fe400078e0a13 */
[----:B------:R-:W-:Y:S02]  /*1d20*/  @!P5 IMAD.IADD R4, R4, 0x1, -R3 ;  /* 0x000000010404d824 */ /* 0x000fe400078e0a03 */
[----:B------:R-:W-:-:S03]  /*1d30*/  IMAD.HI.U32 R12, R13, R9, RZ ;  /* 0x000000090d0c7227 */ /* 0x000fc600078e00ff */
[----:B------:R-:W-:Y:S01]  /*1d40*/  ISETP.GT.U32.AND P5, PT, R3, R4, PT ;  /* 0x000000040300720c */ /* 0x000fe20003fa4070 */
[----:B------:R-:W-:Y:S01]  /*1d50*/  @!P6 IMAD.IADD R10, R10, 0x1, -R3 ;  /* 0x000000010a0ae824 */ /* 0x000fe200078e0a03 */
[----:B------:R-:W-:Y:S01]  /*1d60*/  ISETP.GE.AND P6, PT, R5, RZ, PT ;  /* 0x000000ff0500720c */ /* 0x000fe20003fc6270 */
[----:B------:R-:W-:Y:S02]  /*1d70*/  @!P4 IMAD.MOV R22, RZ, RZ, -R22 ;  /* 0x000000ffff16c224 */ /* 0x000fe400078e0a16 */
[----:B------:R-:W-:Y:S01]  /*1d80*/  IMAD.MOV R12, RZ, RZ, -R12 ;  /* 0x000000ffff0c7224 */ /* 0x000fe200078e0a0c */
[C---:B------:R-:W-:Y:S01]  /*1d90*/  ISETP.GT.U32.AND P4, PT, R3.reuse, R10, PT ;  /* 0x0000000a0300720c */ /* 0x040fe20003f84070 */
[----:B------:R-:W-:Y:S01]  /*1da0*/  IMAD R11, R3, R19, R11 ;  /* 0x00000013030b7224 */ /* 0x000fe200078e020b */
[----:B------:R-:W-:Y:S01]  /*1db0*/  STL [R1+0x15c], R22 ;  /* 0x00015c1601007387 */ /* 0x000fe20000100800 */
[----:B------:R-:W-:Y:S02]  /*1dc0*/  IMAD.MOV.U32 R20, RZ, RZ, R18 ;  /* 0x000000ffff147224 */ /* 0x000fe400078e0012 */
[----:B------:R-:W-:Y:S01]  /*1dd0*/  @!P1 IMAD.MOV R17, RZ, RZ, -R17 ;  /* 0x000000ffff119224 */ /* 0x000fe200078e0a11 */
[----:B------:R-:W-:Y:S01]  /*1de0*/  ISETP.GE.AND P1, PT, R8, RZ, PT ;  /* 0x000000ff0800720c */ /* 0x000fe20003f26270 */
[----:B------:R-:W-:-:S04]  /*1df0*/  IMAD.HI.U32 R0, R13, R7, RZ ;  /* 0x000000070d007227 */ /* 0x000fc800078e00ff */
[C---:B------:R-:W-:Y:S02]  /*1e00*/  IMAD R8, R3.reuse, R12, R9 ;  /* 0x0000000c03087224 */ /* 0x040fe400078e0209 */
[----:B------:R-:W-:Y:S01]  /*1e10*/  @!P0 IMAD.MOV R20, RZ, RZ, -R20 ;  /* 0x000000ffff148224 */ /* 0x000fe200078e0a14 */
[C---:B------:R-:W-:Y:S01]  /*1e20*/  ISETP.GT.U32.AND P0, PT, R3.reuse, R11, PT ;  /* 0x0000000b0300720c */ /* 0x040fe20003f04070 */
[----:B------:R-:W-:Y:S02]  /*1e30*/  IMAD.MOV R0, RZ, RZ, -R0 ;  /* 0x000000ffff007224 */ /* 0x000fe400078e0a00 */
[----:B------:R-:W-:Y:S01]  /*1e40*/  @!P5 IMAD.IADD R4, R4, 0x1, -R3 ;  /* 0x000000010404d824 */ /* 0x000fe200078e0a03 */
[C---:B------:R-:W-:Y:S01]  /*1e50*/  ISETP.GT.U32.AND P5, PT, R3.reuse, R8, PT ;  /* 0x000000080300720c */ /* 0x040fe20003fa4070 */
[----:B------:R-:W-:Y:S01]  /*1e60*/  IMAD R7, R3, R0, R7 ;  /* 0x0000000003077224 */ /* 0x000fe200078e0207 */
[----:B------:R-:W-:Y:S01]  /*1e70*/  STL [R1+0x160], R20 ;  /* 0x0001601401007387 */ /* 0x000fe20000100800 */
[--C-:B------:R-:W-:Y:S01]  /*1e80*/  @!P4 IMAD.IADD R10, R10, 0x1, -R3.reuse ;  /* 0x000000010a0ac824 */ /* 0x100fe200078e0a03 */
[----:B------:R-:W-:Y:S01]  /*1e90*/  ISETP.GE.AND P4, PT, R2, RZ, PT ;  /* 0x000000ff0200720c */ /* 0x000fe20003f86270 */
[----:B------:R-:W-:Y:S01]  /*1ea0*/  VIADD R5, R21, 0x1c8 ;  /* 0x000001c815057836 */ /* 0x000fe20000000000 */
[----:B------:R-:W-:Y:S01]  /*1eb0*/  STL [R1+0x164], R17 ;  /* 0x0001641101007387 */ /* 0x000fe20000100800 */
[----:B------:R-:W-:Y:S01]  /*1ec0*/  @!P3 IMAD.MOV R16, RZ, RZ, -R16 ;  /* 0x000000ffff10b224 */ /* 0x000fe200078e0a10 */
[----:B------:R-:W-:Y:S01]  /*1ed0*/  ISETP.GT.U32.AND P3, PT, R3, R7, PT ;  /* 0x000000070300720c */ /* 0x000fe20003f64070 */
[----:B------:R-:W-:Y:S01]  /*1ee0*/  IMAD.MOV.U32 R12, RZ, RZ, R10 ;  /* 0x000000ffff0c7224 */ /* 0x000fe200078e000a */
[----:B------:R-:W-:Y:S01]  /*1ef0*/  IABS R0, R5 ;  /* 0x0000000500007213 */ /* 0x000fe20000000000 */
[----:B------:R-:W-:Y:S01]  /*1f00*/  VIADD R2, R21, 0x1c6 ;  /* 0x000001c615027836 */ /* 0x000fe20000000000 */
[----:B------:R-:W-:Y:S01]  /*1f10*/  STL [R1+0x168], R16 ;  /* 0x0001681001007387 */ /* 0x000fe20000100800 */
[--C-:B------:R-:W-:Y:S01]  /*1f20*/  @!P0 IMAD.IADD R11, R11, 0x1, -R3.reuse ;  /* 0x000000010b0b8824 */ /* 0x100fe200078e0a03 */
[----:B------:R-:W-:Y:S01]  /*1f30*/  ISETP.GE.AND P0, PT, R6, RZ, PT ;  /* 0x000000ff0600720c */ /* 0x000fe20003f06270 */
[----:B------:R-:W-:Y:S01]  /*1f40*/  @!P2 IMAD.MOV R12, RZ, RZ, -R12 ;  /* 0x000000ffff0ca224 */ /* 0x000fe200078e0a0c */
[----:B------:R-:W-:Y:S01]  /*1f50*/  IABS R10, R2 ;  /* 0x00000002000a7213 */ /* 0x000fe20000000000 */
[----:B------:R-:W-:Y:S01]  /*1f60*/  @!P5 IMAD.IADD R8, R8, 0x1, -R3 ;  /* 0x000000010808d824 */ /* 0x000fe200078e0a03 */
[----:B------:R-:W-:Y:S01]  /*1f70*/  ISETP.GT.U32.AND P2, PT, R3, R11, PT ;  /* 0x0000000b0300720c */ /* 0x000fe20003f44070 */
[----:B------:R-:W-:Y:S01]  /*1f80*/  IMAD.HI.U32 R9, R13, R0, RZ ;  /* 0x000000000d097227 */ /* 0x000fe200078e00ff */
[----:B------:R0:W-:Y:S02]  /*1f90*/  STL [R1+0x16c], R12 ;  /* 0x00016c0c01007387 */ /* 0x0001e40000100800 */
[----:B------:R-:W-:Y:S01]  /*1fa0*/  ISETP.GT.U32.AND P5, PT, R3, R8, PT ;  /* 0x000000080300720c */ /* 0x000fe20003fa4070 */
[----:B------:R-:W-:-:S02]  /*1fb0*/  IMAD.MOV R9, RZ, RZ, -R9 ;  /* 0x000000ffff097224 */ /* 0x000fc400078e0a09 */
[----:B------:R-:W-:Y:S02]  /*1fc0*/  @!P3 IMAD.IADD R7, R7, 0x1, -R3 ;  /* 0x000000010707b824 */ /* 0x000fe400078e0a03 */
[----:B------:R-:W-:Y:S02]  /*1fd0*/  IMAD R0, R3, R9, R0 ;  /* 0x0000000903007224 */ /* 0x000fe400078e0200 */
[----:B------:R-:W-:Y:S01]  /*1fe0*/  VIADD R6, R21, 0x1c4 ;  /* 0x000001c415067836 */ /* 0x000fe20000000000 */
[----:B------:R-:W-:Y:S01]  /*1ff0*/  ISETP.GT.U32.AND P3, PT, R3, R7, PT ;  /* 0x000000070300720c */ /* 0x000fe20003f64070 */
[----:B0-----:R-:W-:Y:S02]  /*2000*/  IMAD.MOV.U32 R12, RZ, RZ, R4 ;  /* 0x000000ffff0c7224 */ /* 0x001fe400078e0004 */
[----:B------:R-:W-:Y:S01]  /*2010*/  IMAD.HI.U32 R4, R13, R10, RZ ;  /* 0x0000000a0d047227 */ /* 0x000fe200078e00ff */
[----:B------:R-:W-:-:S03]  /*2020*/  IABS R9, R6 ;  /* 0x0000000600097213 */ /* 0x000fc60000000000 */
[----:B------:R-:W-:Y:S02]  /*2030*/  IMAD.MOV R4, RZ, RZ, -R4 ;  /* 0x000000ffff047224 */ /* 0x000fe400078e0a04 */
[--C-:B------:R-:W-:Y:S01]  /*2040*/  @!P2 IMAD.IADD R11, R11, 0x1, -R3.reuse ;  /* 0x000000010b0ba824 */ /* 0x100fe200078e0a03 */
[C---:B------:R-:W-:Y:S01]  /*2050*/  ISETP.GT.U32.AND P2, PT, R3.reuse, R0, PT ;  /* 0x000000000300720c */ /* 0x040fe20003f44070 */
[----:B------:R-:W-:Y:S02]  /*2060*/  IMAD R10, R3, R4, R10 ;  /* 0x00000004030a7224 */ /* 0x000fe400078e020a */
[--C-:B------:R-:W-:Y:S02]  /*2070*/  @!P5 IMAD.IADD R8, R8, 0x1, -R3.reuse ;  /* 0x000000010808d824 */ /* 0x100fe400078e0a03 */
[----:B------:R-:W-:Y:S01]  /*2080*/  @!P3 IMAD.IADD R7, R7, 0x1, -R3 ;  /* 0x000000010707b824 */ /* 0x000fe200078e0a03 */
[----:B------:R-:W-:Y:S01]  /*2090*/  ISETP.GT.U32.AND P5, PT, R3, R10, PT ;  /* 0x0000000a0300720c */ /* 0x000fe20003fa4070 */
[----:B------:R-:W-:Y:S01]  /*20a0*/  IMAD.MOV.U32 R17, RZ, RZ, R11 ;  /* 0x000000ffff117224 */ /* 0x000fe200078e000b */
[----:B------:R-:W-:Y:S01]  /*20b0*/  ISETP.GE.AND P3, PT, R2, RZ, PT ;  /* 0x000000ff0200720c */ /* 0x000fe20003f66270 */
[----:B------:R-:W-:-:S02]  /*20c0*/  VIADD R2, R21, 0x1c2 ;  /* 0x000001c215027836 */ /* 0x000fc40000000000 */
[----:B------:R-:W-:Y:S01]  /*20d0*/  @!P6 IMAD.MOV R12, RZ, RZ, -R12 ;  /* 0x000000ffff0ce224 */ /* 0x000fe200078e0a0c */
[----:B------:R-:W-:Y:S01]  /*20e0*/  ISETP.GE.AND P6, PT, R5, RZ, PT ;  /* 0x000000ff0500720c */ /* 0x000fe20003fc6270 */
[--C-:B------:R-:W-:Y:S01]  /*20f0*/  @!P2 IMAD.IADD R0, R0, 0x1, -R3.reuse ;  /* 0x000000010000a824 */ /* 0x100fe200078e0a03 */
[----:B------:R-:W-:Y:S01]  /*2100*/  IABS R5, R2 ;  /* 0x0000000200057213 */ /* 0x000fe20000000000 */
[----:B------:R-:W-:Y:S01]  /*2110*/  IMAD.HI.U32 R16, R13, R9, RZ ;  /* 0x000000090d107227 */ /* 0x000fe200078e00ff */
[----:B------:R-:W-:Y:S01]  /*2120*/  ISETP.GE.AND P2, PT, R6, RZ, PT ;  /* 0x000000ff0600720c */ /* 0x000fe20003f46270 */
[----:B------:R0:W-:Y:S02]  /*2130*/  STL [R1+0x170], R12 ;  /* 0x0001700c01007387 */ /* 0x0001e40000100800 */
[----:B------:R-:W-:Y:S02]  /*2140*/  @!P5 IMAD.IADD R10, R10, 0x1, -R3 ;  /* 0x000000010a0ad824 */ /* 0x000fe400078e0a03 */
[----:B------:R-:W-:-:S02]  /*2150*/  VIADD R4, R21, 0x1c0 ;  /* 0x000001c015047836 */ /* 0x000fc40000000000 */
[----:B------:R-:W-:Y:S01]  /*2160*/  @!P1 IMAD.MOV R17, RZ, RZ, -R17 ;  /* 0x000000ffff119224 */ /* 0x000fe200078e0a11 */
[C---:B------:R-:W-:Y:S01]  /*2170*/  ISETP.GT.U32.AND P1, PT, R3.reuse, R0, PT ;  /* 0x000000000300720c */ /* 0x040fe20003f24070 */
[----:B------:R-:W-:Y:S01]  /*2180*/  IMAD.MOV R16, RZ, RZ, -R16 ;  /* 0x000000ffff107224 */ /* 0x000fe200078e0a10 */
[----:B------:R-:W-:Y:S01]  /*2190*/  ISETP.GT.U32.AND P5, PT, R3, R10, PT ;  /* 0x0000000a0300720c */ /* 0x000fe20003fa4070 */
[----:B------:R-:W-:Y:S01]  /*21a0*/  IMAD.HI.U32 R6, R13, R5, RZ ;  /* 0x000000050d067227 */ /* 0x000fe200078e00ff */
[----:B0-----:R-:W-:Y:S01]  /*21b0*/  IABS R12, R4 ;  /* 0x00000004000c7213 */ /* 0x001fe20000000000 */
[----:B------:R-:W-:Y:S02]  /*21c0*/  STL [R1+0x178], R17 ;  /* 0x0001781101007387 */ /* 0x000fe40000100800 */
[----:B------:R-:W-:Y:S02]  /*21d0*/  IMAD R9, R3, R16, R9 ;  /* 0x0000001003097224 */ /* 0x000fe400078e0209 */
[----:B------:R-:W-:-:S02]  /*21e0*/  IMAD.MOV.U32 R11, RZ, RZ, R7 ;  /* 0x000000ffff0b7224 */ /* 0x000fc400078e0007 */
[----:B------:R-:W-:Y:S02]  /*21f0*/  IMAD.MOV R6, RZ, RZ, -R6 ;  /* 0x000000ffff067224 */ /* 0x000fe400078e0a06 */
[----:B------:R-:W-:-:S04]  /*2200*/  IMAD.HI.U32 R7, R13, R12, RZ ;  /* 0x0000000c0d077227 */ /* 0x000fc800078e00ff */
[----:B------:R-:W-:Y:S01]  /*2210*/  @!P4 IMAD.MOV R11, RZ, RZ, -R11 ;  /* 0x000000ffff0bc224 */ /* 0x000fe200078e0a0b */
[C---:B------:R-:W-:Y:S01]  /*2220*/  ISETP.GT.U32.AND P4, PT, R3.reuse, R9, PT ;  /* 0x000000090300720c */ /* 0x040fe20003f84070 */
[C---:B------:R-:W-:Y:S02]  /*2230*/  IMAD R5, R3.reuse, R6, R5 ;  /* 0x0000000603057224 */ /* 0x040fe400078e0205 */
[----:B------:R-:W-:Y:S01]  /*2240*/  IMAD.MOV R7, RZ, RZ, -R7 ;  /* 0x000000ffff077224 */ /* 0x000fe200078e0a07 */
[----:B------:R0:W-:Y:S01]  /*2250*/  STL [R1+0x17c], R11 ;  /* 0x00017c0b01007387 */ /* 0x0001e20000100800 */
[--C-:B------:R-:W-:Y:S01]  /*2260*/  @!P1 IMAD.IADD R0, R0, 0x1, -R3.reuse ;  /* 0x0000000100009824 */ /* 0x100fe200078e0a03 */
[----:B------:R-:W-:Y:S01]  /*2270*/  ISETP.GE.AND P1, PT, R4, RZ, PT ;  /* 0x000000ff0400720c */ /* 0x000fe20003f26270 */
[----:B------:R-:W-:Y:S01]  /*2280*/  @!P5 IMAD.IADD R10, R10, 0x1, -R3 ;  /* 0x000000010a0ad824 */ /* 0x000fe200078e0a03 */
[C---:B------:R-:W-:Y:S01]  /*2290*/  ISETP.GT.U32.AND P5, PT, R3.reuse, R5, PT ;  /* 0x000000050300720c */ /* 0x040fe20003fa4070 */
[----:B------:R-:W-:-:S02]  /*22a0*/  IMAD R12, R3, R7, R12 ;  /* 0x00000007030c7224 */ /* 0x000fc400078e020c */
[----:B------:R-:W-:Y:S02]  /*22b0*/  IMAD.MOV.U32 R16, RZ, RZ, R0 ;  /* 0x000000ffff107224 */ /* 0x000fe400078e0000 */
[--C-:B------:R-:W-:Y:S02]  /*22c0*/  @!P4 IMAD.IADD R9, R9, 0x1, -R3.reuse ;  /* 0x000000010909c824 */ /* 0x100fe400078e0a03 */
[----:B------:R-:W-:Y:S01]  /*22d0*/  @!P6 IMAD.MOV R16, RZ, RZ, -R16 ;  /* 0x000000ffff10e224 */ /* 0x000fe200078e0a10 */
[C---:B------:R-:W-:Y:S01]  /*22e0*/  ISETP.GT.U32.AND P6, PT, R3.reuse, R12, PT ;  /* 0x0000000c0300720c */ /* 0x040fe20003fc4070 */
[----:B------:R-:W-:Y:S01]  /*22f0*/  @!P0 IMAD.MOV R8, RZ, RZ, -R8 ;  /* 0x000000ffff088224 */ /* 0x000fe200078e0a08 */
[----:B------:R-:W-:Y:S01]  /*2300*/  ISETP.GT.U32.AND P4, PT, R3, R9, PT ;  /* 0x000000090300720c */ /* 0x000fe20003f84070 */
[----:B------:R-:W-:Y:S01]  /*2310*/  VIADD R7, R21, 0x1bc ;  /* 0x000001bc15077836 */ /* 0x000fe20000000000 */
[----:B------:R-:W-:Y:S01]  /*2320*/  ISETP.GE.AND P0, PT, R2, RZ, PT ;  /* 0x000000ff0200720c */ /* 0x000fe20003f06270 */
[----:B------:R-:W-:Y:S01]  /*2330*/  @!P5 IMAD.IADD R5, R5, 0x1, -R3 ;  /* 0x000000010505d824 */ /* 0x000fe200078e0a03 */
[----:B------:R1:W-:Y:S01]  /*2340*/  STL [R1+0x180], R8 ;  /* 0x0001800801007387 */ /* 0x0003e20000100800 */
[----:B0-----:R-:W-:Y:S01]  /*2350*/  IMAD.MOV.U32 R11, RZ, RZ, R10 ;  /* 0x000000ffff0b7224 */ /* 0x001fe200078e000a */
[----:B------:R-:W-:Y:S01]  /*2360*/  IABS R6, R7 ;  /* 0x0000000700067213 */ /* 0x000fe20000000000 */
[----:B------:R-:W-:Y:S01]  /*2370*/  VIADD R2, R21, 0x1ba ;  /* 0x000001ba15027836 */ /* 0x000fe20000000000 */
[----:B------:R-:W-:Y:S01]  /*2380*/  ISETP.GT.U32.AND P5, PT, R3, R5, PT ;  /* 0x000000050300720c */ /* 0x000fe20003fa4070 */
[----:B------:R-:W-:Y:S01]  /*2390*/  @!P3 IMAD.MOV R11, RZ, RZ, -R11 ;  /* 0x000000ffff0bb224 */ /* 0x000fe200078e0a0b */
[----:B------:R-:W-:Y:S01]  /*23a0*/  STL [R1+0x184], R16 ;  /* 0x0001841001007387 */ /* 0x000fe20000100800 */
[--C-:B------:R-:W-:Y:S01]  /*23b0*/  @!P6 IMAD.IADD R12, R12, 0x1, -R3.reuse ;  /* 0x000000010c0ce824 */ /* 0x100fe200078e0a03 */
[----:B------:R-:W-:Y:S01]  /*23c0*/  IABS R0, R2 ;  /* 0x0000000200007213 */ /* 0x000fe20000000000 */
[----:B------:R-:W-:Y:S01]  /*23d0*/  @!P4 IMAD.IADD R9, R9, 0x1, -R3 ;  /* 0x000000010909c824 */ /* 0x000fe200078e0a03 */
[----:B------:R-:W-:Y:S01]  /*23e0*/  ISETP.GE.AND P4, PT, R7, RZ, PT ;  /* 0x000000ff0700720c */ /* 0x000fe20003f86270 */
[----:B-1----:R-:W-:Y:S01]  /*23f0*/  VIADD R8, R21, 0x1be ;  /* 0x000001be15087836 */ /* 0x002fe20000000000 */
[----:B------:R-:W-:Y:S01]  /*2400*/  ISETP.GT.U32.AND P6, PT, R3, R12, PT ;  /* 0x0000000c0300720c */ /* 0x000fe20003fc4070 */
[----:B------:R-:W-:Y:S01]  /*2410*/  IMAD.HI.U32 R7, R13, R6, RZ ;  /* 0x000000060d077227 */ /* 0x000fe200078e00ff */
[----:B------:R0:W-:Y:S02]  /*2420*/  STL [R1+0x188], R11 ;  /* 0x0001880b01007387 */ /* 0x0001e40000100800 */
[----:B------:R-:W-:Y:S01]  /*2430*/  IABS R4, R8 ;  /* 0x0000000800047213 */ /* 0x000fe20000000000 */
[----:B------:R-:W-:Y:S01]  /*2440*/  IMAD.MOV R7, RZ, RZ, -R7 ;  /* 0x000000ffff077224 */ /* 0x000fe200078e0a07 */
[----:B------:R-:W-:Y:S01]  /*2450*/  ISETP.GE.AND P3, PT, R8, RZ, PT ;  /* 0x000000ff0800720c */ /* 0x000fe20003f66270 */
[----:B------:R-:W-:-:S02]  /*2460*/  @!P5 IMAD.IADD R5, R5, 0x1, -R3 ;  /* 0x000000010505d824 */ /* 0x000fc400078e0a03 */
[----:B------:R-:W-:-:S04]  /*2470*/  IMAD.HI.U32 R10, R13, R4, RZ ;  /* 0x000000040d0a7227 */ /* 0x000fc800078e00ff */
[----:B0-----:R-:W-:Y:S02]  /*2480*/  IMAD.MOV.U32 R11, RZ, RZ, R9 ;  /* 0x000000ffff0b7224 */ /* 0x001fe400078e0009 */
[----:B------:R-:W-:Y:S02]  /*2490*/  IMAD.MOV R10, RZ, RZ, -R10 ;  /* 0x000000ffff0a7224 */ /* 0x000fe400078e0a0a */
[----:B------:R-:W-:-:S04]  /*24a0*/  IMAD.HI.U32 R8, R13, R0, RZ ;  /* 0x000000000d087227 */ /* 0x000fc800078e00ff */
[----:B------:R-:W-:Y:S01]  /*24b0*/  @!P2 IMAD.MOV R11, RZ, RZ, -R11 ;  /* 0x000000ffff0ba224 */ /* 0x000fe200078e0a0b */
[----:B------:R-:W-:Y:S01]  /*24c0*/  ISETP.GE.AND P2, PT, R2, RZ, PT ;  /* 0x000000ff0200720c */ /* 0x000fe20003f46270 */
[C---:B------:R-:W-:Y:S02]  /*24d0*/  IMAD R4, R3.reuse, R10, R4 ;  /* 0x0000000a03047224 */ /* 0x040fe400078e0204 */
[C---:B------:R-:W-:Y:S01]  /*24e0*/  IMAD R2, R3.reuse, R7, R6 ;  /* 0x0000000703027224 */ /* 0x040fe200078e0206 */
[----:B------:R-:W-:Y:S01]  /*24f0*/  STL [R1+0x18c], R11 ;  /* 0x00018c0b01007387 */ /* 0x000fe20000100800 */
[----:B------:R-:W-:Y:S01]  /*2500*/  IMAD.MOV.U32 R9, RZ, RZ, R5 ;  /* 0x000000ffff097224 */ /* 0x000fe200078e0005 */
[----:B------:R-:W-:Y:S01]  /*2510*/  ISETP.GT.U32.AND P5, PT, R3, R4, PT ;  /* 0x000000040300720c */ /* 0x000fe20003fa4070 */
[----:B------:R-:W-:Y:S02]  /*2520*/  IMAD.MOV R8, RZ, RZ, -R8 ;  /* 0x000000ffff087224 */ /* 0x000fe400078e0a08 */
[----:B------:R-:W-:-:S02]  /*2530*/  @!P6 IMAD.IADD R12, R12, 0x1, -R3 ;  /* 0x000000010c0ce824 */ /* 0x000fc400078e0a03 */
[----:B------:R-:W-:Y:S01]  /*2540*/  @!P0 IMAD.MOV R9, RZ, RZ, -R9 ;  /* 0x000000ffff098224 */ /* 0x000fe200078e0a09 */
[C---:B------:R-:W-:Y:S01]  /*2550*/  ISETP.GT.U32.AND P0, PT, R3.reuse, R2, PT ;  /* 0x000000020300720c */ /* 0x040fe20003f04070 */
[----:B------:R-:W-:Y:S02]  /*2560*/  IMAD R0, R3, R8, R0 ;  /* 0x0000000803007224 */ /* 0x000fe400078e0200 */
[----:B------:R-:W-:Y:S01]  /*2570*/  IMAD.MOV.U32 R17, RZ, RZ, R12 ;  /* 0x000000ffff117224 */ /* 0x000fe200078e000c */
[----:B------:R0:W-:Y:S01]  /*2580*/  STL [R1+0x190], R9 ;  /* 0x0001900901007387 */ /* 0x0001e20000100800 */
[----:B------:R-:W-:Y:S02]  /*2590*/  VIADD R8, R21, 0x1b8 ;  /* 0x000001b815087836 */ /* 0x000fe40000000000 */
[----:B------:R-:W-:Y:S01]  /*25a0*/  @!P1 IMAD.MOV R17, RZ, RZ, -R17 ;  /* 0x000000ffff119224 */ /* 0x000fe200078e0a11 */
[----:B------:R-:W-:Y:S01]  /*25b0*/  ISETP.GT.U32.AND P1, PT, R3, R0, PT ;  /* 0x000000000300720c */ /* 0x000fe20003f24070 */
[--C-:B------:R-:W-:Y:S01]  /*25c0*/  @!P5 IMAD.IADD R4, R4, 0x1, -R3.reuse ;  /* 0x000000010404d824 */ /* 0x100fe200078e0a03 */
[----:B------:R-:W-:Y:S01]  /*25d0*/  ISETP.GE.AND P6, PT, R8, RZ, PT ;  /* 0x000000ff0800720c */ /* 0x000fe20003fc6270 */
[----:B------:R-:W-:Y:S01]  /*25e0*/  VIADD R5, R21, 0x1b6 ;  /* 0x000001b615057836 */ /* 0x000fe20000000000 */
[----:B------:R-:W-:Y:S01]  /*25f0*/  IABS R8, R8 ;  /* 0x0000000800087213 */ /* 0x000fe20000000000 */
[--C-:B------:R-:W-:Y:S01]  /*2600*/  @!P0 IMAD.IADD R2, R2, 0x1, -R3.reuse ;  /* 0x0000000102028824 */ /* 0x100fe200078e0a03 */
[----:B------:R-:W-:Y:S01]  /*2610*/  ISETP.GT.U32.AND P5, PT, R3, R4, PT ;  /* 0x000000040300720c */ /* 0x000fe20003fa4070 */
[----:B------:R-:W-:Y:S01]  /*2620*/  VIADD R7, R21, 0x1b2 ;  /* 0x000001b215077836 */ /* 0x000fe20000000000 */
[----:B0-----:R-:W-:Y:S01]  /*2630*/  IABS R9, R5 ;  /* 0x0000000500097213 */ /* 0x001fe20000000000 */
[----:B------:R-:W-:Y:S01]  /*2640*/  IMAD.HI.U32 R12, R13, R8, RZ ;  /* 0x000000080d0c7227 */ /* 0x000fe200078e00ff */
[----:B------:R-:W-:Y:S01]  /*2650*/  ISETP.GT.U32.AND P0, PT, R3, R2, PT ;  /* 0x000000020300720c */ /* 0x000fe20003f04070 */
[----:B------:R0:W-:Y:S01]  /*2660*/  STL [R1+0x1a0], R17 ;  /* 0x0001a01101007387 */ /* 0x0001e20000100800 */
[----:B------:R-:W-:Y:S01]  /*2670*/  IABS R11, R7 ;  /* 0x00000007000b7213 */ /* 0x000fe20000000000 */
[----:B------:R-:W-:-:S02]  /*2680*/  @!P1 IMAD.IADD R0, R0, 0x1, -R3 ;  /* 0x0000000100009824 */ /* 0x000fc400078e0a03 */
[----:B------:R-:W-:Y:S02]  /*2690*/  IMAD.MOV R12, RZ, RZ, -R12 ;  /* 0x000000ffff0c7224 */ /* 0x000fe400078e0a0c */
[----:B------:R-:W-:Y:S01]  /*26a0*/  VIADD R6, R21, 0x1b4 ;  /* 0x000001b415067836 */ /* 0x000fe20000000000 */
[C---:B------:R-:W-:Y:S01]  /*26b0*/  ISETP.GT.U32.AND P1, PT, R3.reuse, R0, PT ;  /* 0x000000000300720c */ /* 0x040fe20003f24070 */
[----:B------:R-:W-:Y:S02]  /*26c0*/  IMAD R8, R3, R12, R8 ;  /* 0x0000000c03087224 */ /* 0x000fe400078e0208 */
[----:B------:R-:W-:Y:S01]  /*26d0*/  IMAD.HI.U32 R16, R13, R9, RZ ;  /* 0x000000090d107227 */ /* 0x000fe200078e00ff */
[----:B------:R-:W-:-:S03]  /*26e0*/  IABS R10, R6 ;  /* 0x00000006000a7213 */ /* 0x000fc60000000000 */
[--C-:B------:R-:W-:Y:S01]  /*26f0*/  @!P5 IMAD.IADD R4, R4, 0x1, -R3.reuse ;  /* 0x000000010404d824 */ /* 0x100fe200078e0a03 */
[----:B------:R-:W-:Y:S01]  /*2700*/  ISETP.GE.AND P5, PT, R5, RZ, PT ;  /* 0x000000ff0500720c */ /* 0x000fe20003fa6270 */
[----:B------:R-:W-:Y:S01]  /*2710*/  @!P0 IMAD.IADD R2, R2, 0x1, -R3 ;  /* 0x0000000102028824 */ /* 0x000fe200078e0a03 */
[----:B------:R-:W-:Y:S01]  /*2720*/  ISETP.GT.U32.AND P0, PT, R3, R8, PT ;  /* 0x000000080300720c */ /* 0x000fe20003f04070 */
[----:B------:R-:W-:Y:S02]  /*2730*/  IMAD.MOV R16, RZ, RZ, -R16 ;  /* 0x000000ffff107224 */ /* 0x000fe400078e0a10 */
[----:B------:R-:W-:-:S04]  /*2740*/  IMAD.HI.U32 R5, R13, R11, RZ ;  /* 0x0000000b0d057227 */ /* 0x000fc800078e00ff */
[----:B------:R-:W-:Y:S02]  /*2750*/  IMAD R9, R3, R16, R9 ;  /* 0x0000001003097224 */ /* 0x000fe400078e0209 */
[----:B------:R-:W-:Y:S02]  /*2760*/  IMAD.MOV.U32 R19, RZ, RZ, R4 ;  /* 0x000000ffff137224 */ /* 0x000fe400078e0004 */
[----:B------:R-:W-:Y:S02]  /*2770*/  IMAD.MOV R5, RZ, RZ, -R5 ;  /* 0x000000ffff057224 */ /* 0x000fe400078e0a05 */
[----:B------:R-:W-:Y:S02]  /*2780*/  @!P1 IMAD.IADD R0, R0, 0x1, -R3 ;  /* 0x0000000100009824 */ /* 0x000fe400078e0a03 */
[----:B0-----:R-:W-:-:S04]  /*2790*/  IMAD.HI.U32 R17, R13, R10, RZ ;  /* 0x0000000a0d117227 */ /* 0x001fc800078e00ff */
[----:B------:R-:W-:Y:S01]  /*27a0*/  @!P3 IMAD.MOV R19, RZ, RZ, -R19 ;  /* 0x000000ffff13b224 */ /* 0x000fe200078e0a13 */
[C---:B------:R-:W-:Y:S01]  /*27b0*/  ISETP.GT.U32.AND P3, PT, R3.reuse, R9, PT ;  /* 0x000000090300720c */ /* 0x040fe20003f64070 */
[----:B------:R-:W-:Y:S02]  /*27c0*/  IMAD R11, R3, R5, R11 ;  /* 0x00000005030b7224 */ /* 0x000fe400078e020b */
[----:B------:R-:W-:Y:S01]  /*27d0*/  IMAD.MOV.U32 R12, RZ, RZ, R0 ;  /* 0x000000ffff0c7224 */ /* 0x000fe200078e0000 */
[----:B------:R0:W-:Y:S01]  /*27e0*/  STL [R1+0x1a4], R19 ;  /* 0x0001a41301007387 */ /* 0x0001e20000100800 */
[----:B------:R-:W-:Y:S02]  /*27f0*/  IMAD.MOV R17, RZ, RZ, -R17 ;  /* 0x000000ffff117224 */ /* 0x000fe400078e0a11 */
[----:B------:R-:W-:Y:S02]  /*2800*/  IMAD.MOV.U32 R18, RZ, RZ, R2 ;  /* 0x000000ffff127224 */ /* 0x000fe400078e0002 */
[----:B------:R-:W-:-:S02]  /*2810*/  @!P0 IMAD.IADD R8, R8, 0x1, -R3 ;  /* 0x0000000108088824 */ /* 0x000fc400078e0a03 */
[----:B------:R-:W-:Y:S01]  /*2820*/  @!P2 IMAD.MOV R12, RZ, RZ, -R12 ;  /* 0x000000ffff0ca224 */ /* 0x000fe200078e0a0c */
[C---:B------:R-:W-:Y:S01]  /*2830*/  ISETP.GT.U32.AND P2, PT, R3.reuse, R11, PT ;  /* 0x0000000b0300720c */ /* 0x040fe20003f44070 */
[C---:B------:R-:W-:Y:S01]  /*2840*/  IMAD R2, R3.reuse, R17, R10 ;  /* 0x0000001103027224 */ /* 0x040fe200078e020a */
[----:B------:R-:W-:Y:S01]  /*2850*/  ISETP.GT.U32.AND P0, PT, R3, R8, PT ;  /* 0x000000080300720c */ /* 0x000fe20003f04070 */
[C---:B------:R-:W-:Y:S02]  /*2860*/  VIADD R4, R21.reuse, 0x1b0 ;  /* 0x000001b015047836 */ /* 0x040fe40000000000 */
[----:B------:R-:W-:Y:S01]  /*2870*/  VIADD R5, R21, 0x1ae ;  /* 0x000001ae15057836 */ /* 0x000fe20000000000 */
[----:B------:R-:W-:Y:S01]  /*2880*/  ISETP.GT.U32.AND P1, PT, R3, R2, PT ;  /* 0x000000020300720c */ /* 0x000fe20003f24070 */
[--C-:B------:R-:W-:Y:S01]  /*2890*/  @!P3 IMAD.IADD R9, R9, 0x1, -R3.reuse ;  /* 0x000000010909b824 */ /* 0x100fe200078e0a03 */
[----:B------:R-:W-:Y:S01]  /*28a0*/  IABS R10, R4 ;  /* 0x00000004000a7213 */ /* 0x000fe20000000000 */
[----:B------:R-:W-:Y:S01]  /*28b0*/  @!P4 IMAD.MOV R18, RZ, RZ, -R18 ;  /* 0x000000ffff12c224 */ /* 0x000fe200078e0a12 */
[----:B------:R-:W-:Y:S01]  /*28c0*/  IABS R0, R5 ;  /* 0x0000000500007213 */ /* 0x000fe20000000000 */
[----:B0-----:R-:W-:Y:S01]  /*28d0*/  VIADD R19, R21, 0x19e ;  /* 0x0000019e15137836 */ /* 0x001fe20000000000 */
[----:B------:R-:W-:Y:S01]  /*28e0*/  ISETP.GT.U32.AND P3, PT, R3, R9, PT ;  /* 0x000000090300720c */ /* 0x000fe20003f64070 */
[----:B------:R-:W-:Y:S01]  /*28f0*/  @!P2 IMAD.IADD R11, R11, 0x1, -R3 ;  /* 0x000000010b0ba824 */ /* 0x000fe200078e0a03 */
[----:B------:R-:W-:Y:S01]  /*2900*/  ISETP.GE.AND P4, PT, R6, RZ, PT ;  /* 0x000000ff0600720c */ /* 0x000fe20003f86270 */
[----:B------:R-:W-:Y:S01]  /*2910*/  IMAD.HI.U32 R16, R13, R10, RZ ;  /* 0x0000000a0d107227 */ /* 0x000fe200078e00ff */
[----:B------:R0:W-:Y:S01]  /*2920*/  STL [R1+0x1a8], R18 ;  /* 0x0001a81201007387 */ /* 0x0001e20000100800 */
[----:B------:R-:W-:-:S02]  /*2930*/  IABS R20, R19 ;  /* 0x0000001300147213 */ /* 0x000fc40000000000 */
[--C-:B------:R-:W-:Y:S01]  /*2940*/  @!P0 IMAD.IADD R8, R8, 0x1, -R3.reuse ;  /* 0x0000000108088824 */ /* 0x100fe200078e0a03 */
[----:B------:R-:W-:Y:S01]  /*2950*/  ISETP.GE.AND P0, PT, R7, RZ, PT ;  /* 0x000000ff0700720c */ /* 0x000fe20003f06270 */
[----:B------:R-:W-:Y:S01]  /*2960*/  @!P1 IMAD.IADD R2, R2, 0x1, -R3 ;  /* 0x0000000102029824 */ /* 0x000fe200078e0a03 */
[----:B------:R-:W-:Y:S01]  /*2970*/  ISETP.GT.U32.AND P2, PT, R3, R11, PT ;  /* 0x0000000b0300720c */ /* 0x000fe20003f44070 */
[----:B------:R-:W-:Y:S01]  /*2980*/  IMAD.MOV R16, RZ, RZ, -R16 ;  /* 0x000000ffff107224 */ /* 0x000fe200078e0a10 */
[----:B------:R1:W-:Y:S01]  /*2990*/  STL [R1+0x1ac], R12 ;  /* 0x0001ac0c01007387 */ /* 0x0003e20000100800 */
[----:B------:R-:W-:Y:S01]  /*29a0*/  IMAD.HI.U32 R7, R13, R0, RZ ;  /* 0x000000000d077227 */ /* 0x000fe200078e00ff */
[----:B------:R-:W-:-:S03]  /*29b0*/  ISETP.GT.U32.AND P1, PT, R3, R2, PT ;  /* 0x000000020300720c */ /* 0x000fc60003f24070 */
[----:B------:R-:W-:Y:S02]  /*29c0*/  IMAD R10, R3, R16, R10 ;  /* 0x00000010030a7224 */ /* 0x000fe400078e020a */
[----:B------:R-:W-:Y:S02]  /*29d0*/  IMAD.MOV R7, RZ, RZ, -R7 ;  /* 0x000000ffff077224 */ /* 0x000fe400078e0a07 */
[--C-:B------:R-:W-:Y:S01]  /*29e0*/  @!P3 IMAD.IADD R9, R9, 0x1, -R3.reuse ;  /* 0x000000010909b824 */ /* 0x100fe200078e0a03 */
[C---:B------:R-:W-:Y:S01]  /*29f0*/  ISETP.GT.U32.AND P3, PT, R3.reuse, R10, PT ;  /* 0x0000000a0300720c */ /* 0x040fe20003f64070 */
[----:B------:R-:W-:Y:S02]  /*2a00*/  IMAD R7, R3, R7, R0 ;  /* 0x0000000703077224 */ /* 0x000fe400078e0200 */
[----:B------:R-:W-:Y:S02]  /*2a10*/  @!P2 IMAD.IADD R11, R11, 0x1, -R3 ;  /* 0x000000010b0ba824 */ /* 0x000fe400078e0a03 */
[----:B0-----:R-:W-:Y:S01]  /*2a20*/  IMAD.MOV.U32 R18, RZ, RZ, R8 ;  /* 0x000000ffff127224 */ /* 0x001fe200078e0008 */
[----:B------:R-:W-:Y:S01]  /*2a30*/  ISETP.GT.U32.AND P2, PT, R3, R7, PT ;  /* 0x000000070300720c */ /* 0x000fe20003f44070 */
[----:B------:R-:W-:-:S02]  /*2a40*/  IMAD.MOV.U32 R17, RZ, RZ, R9 ;  /* 0x000000ffff117224 */ /* 0x000fc400078e0009 */
[----:B------:R-:W-:Y:S02]  /*2a50*/  @!P1 IMAD.IADD R2, R2, 0x1, -R3 ;  /* 0x0000000102029824 */ /* 0x000fe400078e0a03 */
[----:B------:R-:W-:Y:S01]  /*2a60*/  @!P6 IMAD.MOV R18, RZ, RZ, -R18 ;  /* 0x000000ffff12e224 */ /* 0x000fe200078e0a12 */
[----:B------:R-:W-:Y:S01]  /*2a70*/  ISETP.GE.AND P6, PT, R4, RZ, PT ;  /* 0x000000ff0400720c */ /* 0x000fe20003fc6270 */
[----:B------:R-:W-:Y:S01]  /*2a80*/  @!P5 IMAD.MOV R17, RZ, RZ, -R17 ;  /* 0x000000ffff11d224 */ /* 0x000fe200078e0a11 */
[----:B------:R-:W-:Y:S01]  /*2a90*/  ISETP.GE.AND P5, PT, R5, RZ, PT ;  /* 0x000000ff0500720c */ /* 0x000fe20003fa6270 */
[----:B------:R-:W-:Y:S01]  /*2aa0*/  IMAD.MOV.U32 R9, RZ, RZ, R2 ;  /* 0x000000ffff097224 */ /* 0x000fe200078e0002 */
[----:B------:R-:W-:Y:S01]  /*2ab0*/  STL [R1+0x1b0], R18 ;  /* 0x0001b01201007387 */ /* 0x000fe20000100800 */
[----:B------:R-:W-:Y:S02]  /*2ac0*/  @!P3 IMAD.IADD R10, R10, 0x1, -R3 ;  /* 0x000000010a0ab824 */ /* 0x000fe400078e0a03 */
[----:B------:R-:W-:Y:S01]  /*2ad0*/  VIADD R0, R21, 0x1aa ;  /* 0x000001aa15007836 */ /* 0x000fe20000000000 */
[----:B------:R0:W-:Y:S01]  /*2ae0*/  STL [R1+0x1b4], R17 ;  /* 0x0001b41101007387 */ /* 0x0001e20000100800 */
[----:B------:R-:W-:Y:S01]  /*2af0*/  @!P4 IMAD.MOV R9, RZ, RZ, -R9 ;  /* 0x000000ffff09c224 */ /* 0x000fe200078e0a09 */
[----:B------:R-:W-:Y:S01]  /*2b00*/  ISETP.GT.U32.AND P3, PT, R3, R10, PT ;  /* 0x0000000a0300720c */ /* 0x000fe20003f64070 */
[C---:B------:R-:W-:Y:S01]  /*2b10*/  VIADD R6, R21.reuse, 0x1ac ;  /* 0x000001ac15067836 */ /* 0x040fe20000000000 */
[----:B------:R-:W-:Y:S01]  /*2b20*/  ISETP.GE.AND P4, PT, R0, RZ, PT ;  /* 0x000000ff0000720c */ /* 0x000fe20003f86270 */
[----:B------:R-:W-:Y:S01]  /*2b30*/  VIADD R2, R21, 0x1a8 ;  /* 0x000001a815027836 */ /* 0x000fe20000000000 */
[----:B------:R2:W-:Y:S01]  /*2b40*/  STL [R1+0x1b8], R9 ;  /* 0x0001b80901007387 */ /* 0x0005e20000100800 */
[----:B------:R-:W-:Y:S01]  /*2b50*/  @!P2 IMAD.IADD R7, R7, 0x1, -R3 ;  /* 0x000000010707a824 */ /* 0x000fe200078e0a03 */
[----:B-1----:R-:W-:Y:S01]  /*2b60*/  IABS R12, R6 ;  /* 0x00000006000c7213 */ /* 0x002fe20000000000 */
[----:B------:R-:W-:Y:S01]  /*2b70*/  IMAD.MOV.U32 R4, RZ, RZ, R11 ;  /* 0x000000ffff047224 */ /* 0x000fe200078e000b */
[----:B0-----:R-:W-:Y:S01]  /*2b80*/  IABS R17, R0 ;  /* 0x0000000000117213 */ /* 0x001fe20000000000 */
[----:B------:R-:W-:Y:S01]  /*2b90*/  VIADD R0, R21, 0x1a6 ;  /* 0x000001a615007836 */ /* 0x000fe20000000000 */
[----:B------:R-:W-:Y:S01]  /*2ba0*/  ISETP.GE.AND P1, PT, R6, RZ, PT ;  /* 0x000000ff0600720c */ /* 0x000fe20003f26270 */
[----:B------:R-:W-:Y:S01]  /*2bb0*/  @!P0 IMAD.MOV R4, RZ, RZ, -R4 ;  /* 0x000000ffff048224 */ /* 0x000fe200078e0a04 */
[----:B------:R-:W-:Y:S01]  /*2bc0*/  ISETP.GT.U32.AND P2, PT, R3, R7, PT ;  /* 0x000000070300720c */ /* 0x000fe20003f44070 */
[----:B------:R-:W-:Y:S01]  /*2bd0*/  IMAD.HI.U32 R6, R13, R17, RZ ;  /* 0x000000110d067227 */ /* 0x000fe200078e00ff */
[----:B--2---:R-:W-:-:S02]  /*2be0*/  IABS R9, R2 ;  /* 0x0000000200097213 */ /* 0x004fc40000000000 */
[----:B------:R-:W-:Y:S01]  /*2bf0*/  ISETP.GE.AND P0, PT, R2, RZ, PT ;  /* 0x000000ff0200720c */ /* 0x000fe20003f06270 */
[----:B------:R-:W-:Y:S01]  /*2c00*/  IMAD.MOV R6, RZ, RZ, -R6 ;  /* 0x000000ffff067224 */ /* 0x000fe200078e0a06 */
[----:B------:R0:W-:Y:S01]  /*2c10*/  STL [R1+0x1bc], R4 ;  /* 0x0001bc0401007387 */ /* 0x0001e20000100800 */
[----:B------:R-:W-:-:S04]  /*2c20*/  IMAD.HI.U32 R2, R13, R9, RZ ;  /* 0x000000090d027227 */ /* 0x000fc800078e00ff */
[----:B------:R-:W-:Y:S02]  /*2c30*/  @!P3 IMAD.IADD R10, R10, 0x1, -R3 ;  /* 0x000000010a0ab824 */ /* 0x000fe400078e0a03 */
[----:B------:R-:W-:Y:S02]  /*2c40*/  IMAD.MOV R2, RZ, RZ, -R2 ;  /* 0x000000ffff027224 */ /* 0x000fe400078e0a02 */
[C---:B------:R-:W-:Y:S01]  /*2c50*/  IMAD R17, R3.reuse, R6, R17 ;  /* 0x0000000603117224 */ /* 0x040fe200078e0211 */
[----:B0-----:R-:W-:Y:S01]  /*2c60*/  IABS R4, R0 ;  /* 0x0000000000047213 */ /* 0x001fe20000000000 */
[----:B------:R-:W-:Y:S02]  /*2c70*/  IMAD R9, R3, R2, R9 ;  /* 0x0000000203097224 */ /* 0x000fe400078e0209 */
[----:B------:R-:W-:Y:S01]  /*2c80*/  @!P2 IMAD.IADD R7, R7, 0x1, -R3 ;  /* 0x000000010707a824 */ /* 0x000fe200078e0a03 */
[----:B------:R-:W-:Y:S01]  /*2c90*/  ISETP.GT.U32.AND P2, PT, R3, R17, PT ;  /* 0x000000110300720c */ /* 0x000fe20003f44070 */
[----:B------:R-:W-:-:S02]  /*2ca0*/  IMAD.MOV.U32 R16, RZ, RZ, R10 ;  /* 0x000000ffff107224 */ /* 0x000fc400078e000a */
[----:B------:R-:W-:-:S04]  /*2cb0*/  IMAD.HI.U32 R8, R13, R12, RZ ;  /* 0x0000000c0d087227 */ /* 0x000fc800078e00ff */
[----:B------:R-:W-:Y:S01]  /*2cc0*/  @!P6 IMAD.MOV R16, RZ, RZ, -R16 ;  /* 0x000000ffff10e224 */ /* 0x000fe200078e0a10 */
[----:B------:R-:W-:Y:S01]  /*2cd0*/  ISETP.GT.U32.AND P6, PT, R3, R9, PT ;  /* 0x000000090300720c */ /* 0x000fe20003fc4070 */
[----:B------:R-:W-:Y:S02]  /*2ce0*/  IMAD.MOV R8, RZ, RZ, -R8 ;  /* 0x000000ffff087224 */ /* 0x000fe400078e0a08 */
[----:B------:R-:W-:Y:S01]  /*2cf0*/  VIADD R5, R21, 0x1a4 ;  /* 0x000001a415057836 */ /* 0x000fe20000000000 */
[----:B------:R0:W-:Y:S01]  /*2d00*/  STL [R1+0x1c0], R16 ;  /* 0x0001c01001007387 */ /* 0x0001e20000100800 */
[----:B------:R-:W-:Y:S02]  /*2d10*/  @!P2 IMAD.IADD R17, R17, 0x1, -R3 ;  /* 0x000000011111a824 */ /* 0x000fe400078e0a03 */
[----:B------:R-:W-:Y:S01]  /*2d20*/  IMAD R12, R3, R8, R12 ;  /* 0x00000008030c7224 */ /* 0x000fe200078e020c */
[----:B------:R-:W-:Y:S01]  /*2d30*/  IABS R8, R5 ;  /* 0x0000000500087213 */ /* 0x000fe20000000000 */
[----:B------:R-:W-:Y:S01]  /*2d40*/  IMAD.HI.U32 R6, R13, R4, RZ ;  /* 0x000000040d067227 */ /* 0x000fe200078e00ff */
[----:B------:R-:W-:-:S02]  /*2d50*/  ISETP.GT.U32.AND P2, PT, R3, R17, PT ;  /* 0x000000110300720c */ /* 0x000fc40003f44070 */
[----:B------:R-:W-:Y:S01]  /*2d60*/  ISETP.GT.U32.AND P3, PT, R3, R12, PT ;  /* 0x0000000c0300720c */ /* 0x000fe20003f64070 */
[----:B------:R-:W-:Y:S02]  /*2d70*/  @!P6 IMAD.IADD R9, R9, 0x1, -R3 ;  /* 0x000000010909e824 */ /* 0x000fe400078e0a03 */
[----:B------:R-:W-:Y:S02]  /*2d80*/  IMAD.MOV.U32 R11, RZ, RZ, R7 ;  /* 0x000000ffff0b7224 */ /* 0x000fe400078e0007 */
[----:B------:R-:W-:Y:S01]  /*2d90*/  IMAD.HI.U32 R2, R13, R8, RZ ;  /* 0x000000080d027227 */ /* 0x000fe200078e00ff */
[----:B------:R-:W-:-:S03]  /*2da0*/  ISETP.GT.U32.AND P6, PT, R3, R9, PT ;  /* 0x000000090300720c */ /* 0x000fc60003fc4070 */
[----:B------:R-:W-:Y:S02]  /*2db0*/  IMAD.MOV R6, RZ, RZ, -R6 ;  /* 0x000000ffff067224 */ /* 0x000fe400078e0a06 */
[----:B------:R-:W-:Y:S02]  /*2dc0*/  VIADD R7, R21, 0x1a2 ;  /* 0x000001a215077836 */ /* 0x000fe40000000000 */
[----:B------:R-:W-:Y:S01]  /*2dd0*/  @!P5 IMAD.MOV R11, RZ, RZ, -R11 ;  /* 0x000000ffff0bd224 */ /* 0x000fe200078e0a0b */
[----:B------:R-:W-:Y:S01]  /*2de0*/  ISETP.GE.AND P5, PT, R0, RZ, PT ;  /* 0x000000ff0000720c */ /* 0x000fe20003fa6270 */
[----:B------:R-:W-:Y:S01]  /*2df0*/  IMAD.MOV R2, RZ, RZ, -R2 ;  /* 0x000000ffff027224 */ /* 0x000fe200078e0a02 */
[----:B0-----:R-:W-:Y:S01]  /*2e00*/  IABS R16, R7 ;  /* 0x0000000700107213 */ /* 0x001fe20000000000 */
[----:B------:R-:W-:Y:S01]  /*2e10*/  IMAD R0, R3, R6, R4 ;  /* 0x0000000603007224 */ /* 0x000fe200078e0204 */
[----:B------:R0:W-:Y:S01]  /*2e20*/  STL [R1+0x1c4], R11 ;  /* 0x0001c40b01007387 */ /* 0x0001e20000100800 */
[----:B------:R-:W-:-:S02]  /*2e30*/  VIADD R10, R21, 0x1a0 ;  /* 0x000001a0150a7836 */ /* 0x000fc40000000000 */
[----:B------:R-:W-:Y:S02]  /*2e40*/  IMAD R8, R3, R2, R8 ;  /* 0x0000000203087224 */ /* 0x000fe400078e0208 */
[----:B------:R-:W-:Y:S01]  /*2e50*/  @!P2 IMAD.IADD R17, R17, 0x1, -R3 ;  /* 0x000000011111a824 */ /* 0x000fe200078e0a03 */
[----:B------:R-:W-:Y:S01]  /*2e60*/  IABS R23, R10 ;  /* 0x0000000a00177213 */ /* 0x000fe20000000000 */
[----:B------:R-:W-:Y:S01]  /*2e70*/  IMAD.HI.U32 R2, R13, R16, RZ ;  /* 0x000000100d027227 */ /* 0x000fe200078e00ff */
[----:B------:R-:W-:-:S03]  /*2e80*/  ISETP.GT.U32.AND P2, PT, R3, R0, PT ;  /* 0x000000000300720c */ /* 0x000fc60003f44070 */
[--C-:B------:R-:W-:Y:S01]  /*2e90*/  @!P6 IMAD.IADD R9, R9, 0x1, -R3.reuse ;  /* 0x000000010909e824 */ /* 0x100fe200078e0a03 */
[----:B------:R-:W-:Y:S01]  /*2ea0*/  ISETP.GT.U32.AND P6, PT, R3, R8, PT ;  /* 0x000000080300720c */ /* 0x000fe20003fc4070 */
[----:B------:R-:W-:Y:S02]  /*2eb0*/  @!P3 IMAD.IADD R12, R12, 0x1, -R3 ;  /* 0x000000010c0cb824 */ /* 0x000fe400078e0a03 */
[----:B------:R-:W-:Y:S02]  /*2ec0*/  IMAD.MOV R2, RZ, RZ, -R2 ;  /* 0x000000ffff027224 */ /* 0x000fe400078e0a02 */
[----:B------:R-:W-:Y:S01]  /*2ed0*/  IMAD.HI.U32 R22, R13, R23, RZ ;  /* 0x000000170d167227 */ /* 0x000fe200078e00ff */
[----:B------:R-:W-:-:S03]  /*2ee0*/  ISETP.GT.U32.AND P3, PT, R3, R12, PT ;  /* 0x0000000c0300720c */ /* 0x000fc60003f64070 */
[C---:B------:R-:W-:Y:S02]  /*2ef0*/  IMAD R16, R3.reuse, R2, R16 ;  /* 0x0000000203107224 */ /* 0x040fe400078e0210 */
[----:B------:R-:W-:Y:S02]  /*2f00*/  IMAD.MOV R22, RZ, RZ, -R22 ;  /* 0x000000ffff167224 */ /* 0x000fe400078e0a16 */
[----:B------:R-:W-:Y:S01]  /*2f10*/  @!P2 IMAD.IADD R0, R0, 0x1, -R3 ;  /* 0x000000010000a824 */ /* 0x000fe200078e0a03 */
[C---:B------:R-:W-:Y:S01]  /*2f20*/  ISETP.GT.U32.AND P2, PT, R3.reuse, R16, PT ;  /* 0x000000100300720c */ /* 0x040fe20003f44070 */
[C---:B------:R-:W-:Y:S02]  /*2f30*/  IMAD R22, R3.reuse, R22, R23 ;  /* 0x0000001603167224 */ /* 0x040fe400078e0217 */
[--C-:B------:R-:W-:Y:S02]  /*2f40*/  @!P6 IMAD.IADD R8, R8, 0x1, -R3.reuse ;  /* 0x000000010808e824 */ /* 0x100fe400078e0a03 */
[----:B------:R-:W-:Y:S01]  /*2f50*/  @!P3 IMAD.IADD R12, R12, 0x1, -R3 ;  /* 0x000000010c0cb824 */ /* 0x000fe200078e0a03 */
[----:B------:R-:W-:Y:S01]  /*2f60*/  ISETP.GT.U32.AND P6, PT, R3, R22, PT ;  /* 0x000000160300720c */ /* 0x000fe20003fc4070 */
[----:B0-----:R-:W-:Y:S01]  /*2f70*/  VIADD R11, R21, 0x19a ;  /* 0x0000019a150b7836 */ /* 0x001fe20000000000 */
[----:B------:R-:W-:Y:S01]  /*2f80*/  ISETP.GE.AND P3, PT, R5, RZ, PT ;  /* 0x000000ff0500720c */ /* 0x000fe20003f66270 */
[----:B------:R-:W-:-:S02]  /*2f90*/  VIADD R5, R21, 0x19c ;  /* 0x0000019c15057836 */ /* 0x000fc40000000000 */
[----:B------:R-:W-:Y:S01]  /*2fa0*/  IMAD.HI.U32 R24, R13, R20, RZ ;  /* 0x000000140d187227 */ /* 0x000fe200078e00ff */
[----:B------:R-:W-:Y:S02]  /*2fb0*/  IABS R4, R11 ;  /* 0x0000000b00047213 */ /* 0x000fe40000000000 */
[----:B------:R-:W-:Y:S01]  /*2fc0*/  IABS R6, R5 ;  /* 0x0000000500067213 */ /* 0x000fe20000000000 */
[--C-:B------:R-:W-:Y:S01]  /*2fd0*/  @!P2 IMAD.IADD R16, R16, 0x1, -R3.reuse ;  /* 0x000000011010a824 */ /* 0x100fe200078e0a03 */
[C---:B------:R-:W-:Y:S01]  /*2fe0*/  ISETP.GT.U32.AND P2, PT, R3.reuse, R0, PT ;  /* 0x000000000300720c */ /* 0x040fe20003f44070 */
[----:B------:R-:W-:Y:S02]  /*2ff0*/  IMAD.MOV R24, RZ, RZ, -R24 ;  /* 0x000000ffff187224 */ /* 0x000fe400078e0a18 */
[----:B------:R-:W-:Y:S01]  /*3000*/  @!P6 IMAD.IADD R22, R22, 0x1, -R3 ;  /* 0x000000011616e824 */ /* 0x000fe200078e0a03 */
[----:B------:R-:W-:Y:S01]  /*3010*/  ISETP.GT.U32.AND P6, PT, R3, R16, PT ;  /* 0x000000100300720c */ /* 0x000fe20003fc4070 */
[----:B------:R-:W-:-:S04]  /*3020*/  IMAD.HI.U32 R2, R13, R4, RZ ;  /* 0x000000040d027227 */ /* 0x000fc800078e00ff */
[----:B------:R-:W-:Y:S02]  /*3030*/  IMAD.MOV.U32 R25, RZ, RZ, R12 ;  /* 0x000000ffff197224 */ /* 0x000fe400078e000c */
[----:B------:R-:W-:-:S04]  /*3040*/  IMAD.HI.U32 R18, R13, R6, RZ ;  /* 0x000000060d127227 */ /* 0x000fc800078e00ff */
[C---:B------:R-:W-:Y:S02]  /*3050*/  IMAD R20, R3.reuse, R24, R20 ;  /* 0x0000001803147224 */ /* 0x040fe400078e0214 */
[----:B------:R-:W-:Y:S02]  /*3060*/  IMAD.MOV R2, RZ, RZ, -R2 ;  /* 0x000000ffff027224 */ /* 0x000fe400078e0a02 */
[----:B------:R-:W-:Y:S01]  /*3070*/  @!P1 IMAD.MOV R25, RZ, RZ, -R25 ;  /* 0x000000ffff199224 */ /* 0x000fe200078e0a19 */
[C---:B------:R-:W-:Y:S01]  /*3080*/  ISETP.GT.U32.AND P1, PT, R3.reuse, R8, PT ;  /* 0x000000080300720c */ /* 0x040fe20003f24070 */
[----:B------:R-:W-:Y:S02]  /*3090*/  IMAD.MOV R18, RZ, RZ, -R18 ;  /* 0x000000ffff127224 */ /* 0x000fe400078e0a12 */
[----:B------:R-:W-:Y:S01]  /*30a0*/  @!P0 IMAD.MOV R9, RZ, RZ, -R9 ;  /* 0x000000ffff098224 */ /* 0x000fe200078e0a09 */
[C---:B------:R-:W-:Y:S01]  /*30b0*/  ISETP.GT.U32.AND P0, PT, R3.reuse, R20, PT ;  /* 0x000000140300720c */ /* 0x040fe20003f04070 */
[----:B------:R-:W-:Y:S01]  /*30c0*/  IMAD.MOV.U32 R23, RZ, RZ, R17 ;  /* 0x000000ffff177224 */ /* 0x000fe200078e0011 */
[----:B------:R-:W-:Y:S01]  /*30d0*/  STL [R1+0x1c8], R25 ;  /* 0x0001c81901007387 */ /* 0x000fe20000100800 */
[----:B------:R-:W-:-:S02]  /*30e0*/  IMAD R2, R3, R2, R4 ;  /* 0x0000000203027224 */ /* 0x000fc400078e0204 */
[----:B------:R-:W-:Y:S02]  /*30f0*/  IMAD R6, R3, R18, R6 ;  /* 0x0000001203067224 */ /* 0x000fe400078e0206 */
[----:B------:R-:W-:Y:S02]  /*3100*/  VIADD R18, R21, 0x198 ;  /* 0x0000019815127836 */ /* 0x000fe40000000000 */
[----:B------:R-:W-:Y:S01]  /*3110*/  @!P4 IMAD.MOV R23, RZ, RZ, -R23 ;  /* 0x000000ffff17c224 */ /* 0x000fe200078e0a17 */
[C---:B------:R-:W-:Y:S01]  /*3120*/  ISETP.GT.U32.AND P4, PT, R3.reuse, R22, PT ;  /* 0x000000160300720c */ /* 0x040fe20003f84070 */
[--C-:B------:R-:W-:Y:S01]  /*3130*/  @!P6 IMAD.IADD R16, R16, 0x1, -R3.reuse ;  /* 0x000000011010e824 */ /* 0x100fe200078e0a03 */
[----:B------:R-:W-:Y:S01]  /*3140*/  ISETP.GT.U32.AND P6, PT, R3, R2, PT ;  /* 0x000000020300720c */ /* 0x000fe20003fc4070 */
[----:B------:R-:W-:Y:S01]  /*3150*/  VIADD R4, R21, 0x196 ;  /* 0x0000019615047836 */ /* 0x000fe20000000000 */
[----:B------:R-:W-:Y:S01]  /*3160*/  IABS R12, R18 ;  /* 0x00000012000c7213 */ /* 0x000fe20000000000 */
[--C-:B------:R-:W-:Y:S01]  /*3170*/  @!P2 IMAD.IADD R0, R0, 0x1, -R3.reuse ;  /* 0x000000010000a824 */ /* 0x100fe200078e0a03 */
[----:B------:R-:W-:Y:S01]  /*3180*/  STL [R1+0x1cc], R23 ;  /* 0x0001cc1701007387 */ /* 0x000fe20000100800 */
[--C-:B------:R-:W-:Y:S01]  /*3190*/  @!P1 IMAD.IADD R8, R8, 0x1, -R3.reuse ;  /* 0x0000000108089824 */ /* 0x100fe200078e0a03 */
[----:B------:R-:W-:Y:S01]  /*31a0*/  ISETP.GE.AND P1, PT, R7, RZ, PT ;  /* 0x000000ff0700720c */ /* 0x000fe20003f26270 */
[----:B------:R-:W-:Y:S01]  /*31b0*/  @!P0 IMAD.IADD R20, R20, 0x1, -R3 ;  /* 0x0000000114148824 */ /* 0x000fe200078e0a03 */
[----:B------:R-:W-:Y:S01]  /*31c0*/  IABS R17, R4 ;  /* 0x0000000400117213 */ /* 0x000fe20000000000 */
[----:B------:R-:W-:Y:S01]  /*31d0*/  IMAD.MOV.U32 R24, RZ, RZ, R0 ;  /* 0x000000ffff187224 */ /* 0x000fe200078e0000 */
[----:B------:R0:W-:Y:S01]  /*31e0*/  STL [R1+0x1d4], R9 ;  /* 0x0001d40901007387 */ /* 0x0001e20000100800 */
[----:B------:R-:W-:Y:S01]  /*31f0*/  IMAD.HI.U32 R7, R13, R12, RZ ;  /* 0x0000000c0d077227 */ /* 0x000fe200078e00ff */
[----:B------:R-:W-:-:S02]  /*3200*/  ISETP.GT.U32.AND P2, PT, R3, R6, PT ;  /* 0x000000060300720c */ /* 0x000fc40003f44070 */
[----:B------:R-:W-:Y:S01]  /*3210*/  ISETP.GE.AND P0, PT, R19, RZ, PT ;  /* 0x000000ff1300720c */ /* 0x000fe20003f06270 */
[----:B------:R-:W-:Y:S01]  /*3220*/  @!P5 IMAD.MOV R24, RZ, RZ, -R24 ;  /* 0x000000ffff18d224 */ /* 0x000fe200078e0a18 */
[----:B------:R-:W-:Y:S01]  /*3230*/  ISETP.GT.U32.AND P5, PT, R3, R20, PT ;  /* 0x000000140300720c */ /* 0x000fe20003fa4070 */
[----:B------:R-:W-:Y:S02]  /*3240*/  IMAD.MOV R7, RZ, RZ, -R7 ;  /* 0x000000ffff077224 */ /* 0x000fe400078e0a07 */
[--C-:B------:R-:W-:Y:S01]  /*3250*/  @!P4 IMAD.IADD R22, R22, 0x1, -R3.reuse ;  /* 0x000000011616c824 */ /* 0x100fe200078e0a03 */
[----:B------:R-:W-:Y:S01]  /*3260*/  ISETP.GE.AND P4, PT, R10, RZ, PT ;  /* 0x000000ff0a00720c */ /* 0x000fe20003f86270 */
[----:B0-----:R-:W-:Y:S01]  /*3270*/  IMAD.HI.U32 R9, R13, R17, RZ ;  /* 0x000000110d097227 */ /* 0x001fe200078e00ff */
[----:B------:R-:W-:Y:S03]  /*3280*/  STL [R1+0x1d8], R24 ;  /* 0x0001d81801007387 */ /* 0x000fe60000100800 */
[----:B------:R-:W-:-:S02]  /*3290*/  @!P6 IMAD.IADD R2, R2, 0x1, -R3 ;  /* 0x000000010202e824 */ /* 0x000fc400078e0a03 */
[C---:B------:R-:W-:Y:S02]  /*32a0*/  IMAD R7, R3.reuse, R7, R12 ;  /* 0x0000000703077224 */ /* 0x040fe400078e020c */
[----:B------:R-:W-:Y:S01]  /*32b0*/  IMAD.MOV.U32 R10, RZ, RZ, R16 ;  /* 0x000000ffff0a7224 */ /* 0x000fe200078e0010 */
[C---:B------:R-:W-:Y:S01]  /*32c0*/  ISETP.GT.U32.AND P6, PT, R3.reuse, R2, PT ;  /* 0x000000020300720c */ /* 0x040fe20003fc4070 */
[----:B------:R-:W-:Y:S02]  /*32d0*/  IMAD.MOV R9, RZ, RZ, -R9 ;  /* 0x000000ffff097224 */ /* 0x000fe400078e0a09 */
[----:B------:R-:W-:Y:S01]  /*32e0*/  @!P1 IMAD.MOV R10, RZ, RZ, -R10 ;  /* 0x000000ffff0a9224 */ /* 0x000fe200078e0a0a */
[C---:B------:R-:W-:Y:S01]  /*32f0*/  ISETP.GT.U32.AND P1, PT, R3.reuse, R7, PT ;  /* 0x000000070300720c */ /* 0x040fe20003f24070 */
[----:B------:R-:W-:Y:S02]  /*3300*/  IMAD R9, R3, R9, R17 ;  /* 0x0000000903097224 */ /* 0x000fe400078e0211 */
[----:B------:R-:W-:-:S02]  /*3310*/  IMAD.MOV.U32 R23, RZ, RZ, R8 ;  /* 0x000000ffff177224 */ /* 0x000fc400078e0008 */
[----:B------:R-:W-:Y:S02]  /*3320*/  IMAD.MOV.U32 R8, RZ, RZ, R22 ;  /* 0x000000ffff087224 */ /* 0x000fe400078e0016 */
[----:B------:R-:W-:Y:S02]  /*3330*/  VIADD R0, R21, 0x194 ;  /* 0x0000019415007836 */ /* 0x000fe40000000000 */
[----:B------:R-:W-:Y:S01]  /*3340*/  @!P5 IMAD.IADD R20, R20, 0x1, -R3 ;  /* 0x000000011414d824 */ /* 0x000fe200078e0a03 */
[----:B------:R-:W-:Y:S01]  /*3350*/  ISETP.GT.U32.AND P5, PT, R3, R9, PT ;  /* 0x000000090300720c */ /* 0x000fe20003fa4070 */
[----:B------:R-:W-:Y:S02]  /*3360*/  @!P3 IMAD.MOV R23, RZ, RZ, -R23 ;  /* 0x000000ffff17b224 */ /* 0x000fe400078e0a17 */
[----:B------:R-:W-:Y:S01]  /*3370*/  @!P4 IMAD.MOV R8, RZ, RZ, -R8 ;  /* 0x000000ffff08c224 */ /* 0x000fe200078e0a08 */
[----:B------:R-:W-:Y:S01]  /*3380*/  ISETP.GE.AND P4, PT, R11, RZ, PT ;  /* 0x000000ff0b00720c */ /* 0x000fe20003f86270 */
[--C-:B------:R-:W-:Y:S01]  /*3390*/  @!P2 IMAD.IADD R6, R6, 0x1, -R3.reuse ;  /* 0x000000010606a824 */ /* 0x100fe200078e0a03 */
[----:B------:R-:W-:Y:S01]  /*33a0*/  IABS R11, R0 ;  /* 0x00000000000b7213 */ /* 0x000fe20000000000 */
[----:B------:R-:W-:Y:S01]  /*33b0*/  STL [R1+0x1e0], R23 ;  /* 0x0001e01701007387 */ /* 0x000fe20000100800 */
[--C-:B------:R-:W-:Y:S01]  /*33c0*/  @!P6 IMAD.IADD R2, R2, 0x1, -R3.reuse ;  /* 0x000000010202e824 */ /* 0x100fe200078e0a03 */
[----:B------:R-:W-:Y:S01]  /*33d0*/  ISETP.GE.AND P6, PT, R4, RZ, PT ;  /* 0x000000ff0400720c */ /* 0x000fe20003fc6270 */
[----:B------:R-:W-:Y:S01]  /*33e0*/  @!P1 IMAD.IADD R7, R7, 0x1, -R3 ;  /* 0x0000000107079824 */ /* 0x000fe200078e0a03 */
[----:B------:R-:W-:Y:S01]  /*33f0*/  ISETP.GT.U32.AND P3, PT, R3, R6, PT ;  /* 0x000000060300720c */ /* 0x000fe20003f64070 */
[----:B------:R0:W-:Y:S01]  /*3400*/  STL [R1+0x1e4], R10 ;  /* 0x0001e40a01007387 */ /* 0x0001e20000100800 */
[----:B------:R-:W-:Y:S01]  /*3410*/  ISETP.GE.AND P2, PT, R5, RZ, PT ;  /* 0x000000ff0500720c */ /* 0x000fe20003f46270 */
[----:B------:R-:W-:Y:S01]  /*3420*/  IMAD.HI.U32 R4, R13, R11, RZ ;  /* 0x0000000b0d047227 */ /* 0x000fe200078e00ff */
[----:B------:R-:W-:Y:S01]  /*3430*/  ISETP.GE.AND P1, PT, R0, RZ, PT ;  /* 0x000000ff0000720c */ /* 0x000fe20003f26270 */
[----:B------:R1:W-:Y:S02]  /*3440*/  STL [R1+0x1e8], R8 ;  /* 0x0001e80801007387 */ /* 0x0003e40000100800 */
[----:B------:R-:W-:-:S02]  /*3450*/  VIADD R5, R21, 0x192 ;  /* 0x0000019215057836 */ /* 0x000fc40000000000 */
[----:B------:R-:W-:Y:S02]  /*3460*/  IMAD.MOV R4, RZ, RZ, -R4 ;  /* 0x000000ffff047224 */ /* 0x000fe400078e0a04 */
[----:B0-----:R-:W-:Y:S01]  /*3470*/  IMAD.MOV.U32 R10, RZ, RZ, R20 ;  /* 0x000000ffff0a7224 */ /* 0x001fe200078e0014 */
[----:B------:R-:W-:Y:S01]  /*3480*/  IABS R17, R5 ;  /* 0x0000000500117213 */ /* 0x000fe20000000000 */
[----:B------:R-:W-:Y:S02]  /*3490*/  @!P5 IMAD.IADD R9, R9, 0x1, -R3 ;  /* 0x000000010909d824 */ /* 0x000fe400078e0a03 */
[----:B------:R-:W-:Y:S01]  /*34a0*/  @!P0 IMAD.MOV R10, RZ, RZ, -R10 ;  /* 0x000000ffff0a8224 */ /* 0x000fe200078e0a0a */
[C---:B------:R-:W-:Y:S01]  /*34b0*/  ISETP.GT.U32.AND P0, PT, R3.reuse, R7, PT ;  /* 0x000000070300720c */ /* 0x040fe20003f04070 */
[C---:B------:R-:W-:Y:S01]  /*34c0*/  IMAD R11, R3.reuse, R4, R11 ;  /* 0x00000004030b7224 */ /* 0x040fe200078e020b */
[----:B------:R-:W-:Y:S01]  /*34d0*/  ISETP.GT.U32.AND P5, PT, R3, R9, PT ;  /* 0x000000090300720c */ /* 0x000fe20003fa4070 */
[----:B------:R-:W-:Y:S01]  /*34e0*/  IMAD.HI.U32 R0, R13, R17, RZ ;  /* 0x000000110d007227 */ /* 0x000fe200078e00ff */
[----:B------:R-:W-:Y:S03]  /*34f0*/  STL [R1+0x1ec], R10 ;  /* 0x0001ec0a01007387 */ /* 0x000fe60000100800 */
[----:B------:R-:W-:Y:S01]  /*3500*/  @!P3 IMAD.IADD R6, R6, 0x1, -R3 ;  /* 0x000000010606b824 */ /* 0x000fe200078e0a03 */
[----:B------:R-:W-:Y:S01]  /*3510*/  ISETP.GE.AND P3, PT, R18, RZ, PT ;  /* 0x000000ff1200720c */ /* 0x000fe20003f66270 */
[----:B------:R-:W-:Y:S01]  /*3520*/  @!P4 IMAD.MOV R2, RZ, RZ, -R2 ;  /* 0x000000ffff02c224 */ /* 0x000fe200078e0a02 */
[----:B------:R-:W-:Y:S01]  /*3530*/  ISETP.GT.U32.AND P4, PT, R3, R11, PT ;  /* 0x0000000b0300720c */ /* 0x000fe20003f84070 */
[----:B------:R-:W-:-:S02]  /*3540*/  IMAD.MOV R0, RZ, RZ, -R0 ;  /* 0x000000ffff007224 */ /* 0x000fc400078e0a00 */
[----:B------:R-:W-:Y:S02]  /*3550*/  @!P0 IMAD.IADD R7, R7, 0x1, -R3 ;  /* 0x0000000107078824 */ /* 0x000fe400078e0a03 */
[----:B------:R-:W-:Y:S02]  /*3560*/  IMAD R17, R3, R0, R17 ;  /* 0x0000000003117224 */ /* 0x000fe400078e0211 */
[----:B-1----:R-:W-:Y:S02]  /*3570*/  IMAD.MOV.U32 R8, RZ, RZ, R6 ;  /* 0x000000ffff087224 */ /* 0x002fe400078e0006 */
[----:B------:R-:W-:Y:S02]  /*3580*/  VIADD R12, R21, 0x190 ;  /* 0x00000190150c7836 */ /* 0x000fe40000000000 */
[----:B------:R-:W-:Y:S02]  /*3590*/  IMAD.MOV.U32 R6, RZ, RZ, R7 ;  /* 0x000000ffff067224 */ /* 0x000fe400078e0007 */
[--C-:B------:R-:W-:Y:S01]  /*35a0*/  @!P5 IMAD.IADD R9, R9, 0x1, -R3.reuse ;  /* 0x000000010909d824 */ /* 0x100fe200078e0a03 */
[----:B------:R-:W-:Y:S01]  /*35b0*/  ISETP.GT.U32.AND P5, PT, R3, R17, PT ;  /* 0x000000110300720c */ /* 0x000fe20003fa4070 */
[----:B------:R-:W-:Y:S01]  /*35c0*/  @!P2 IMAD.MOV R8, RZ, RZ, -R8 ;  /* 0x000000ffff08a224 */ /* 0x000fe200078e0a08 */
[----:B------:R-:W-:Y:S01]  /*35d0*/  ISETP.GE.AND P0, PT, R12, RZ, PT ;  /* 0x000000ff0c00720c */ /* 0x000fe20003f06270 */
[----:B------:R-:W-:Y:S01]  /*35e0*/  @!P4 IMAD.IADD R11, R11, 0x1, -R3 ;  /* 0x000000010b0bc824 */ /* 0x000fe200078e0a03 */
[----:B------:R-:W-:Y:S01]  /*35f0*/  IABS R12, R12 ;  /* 0x0000000c000c7213 */ /* 0x000fe20000000000 */
[----:B------:R-:W-:Y:S01]  /*3600*/  @!P3 IMAD.MOV R6, RZ, RZ, -R6 ;  /* 0x000000ffff06b224 */ /* 0x000fe200078e0a06 */
[----:B------:R0:W-:Y:S01]  /*3610*/  STL [R1+0x1f0], R8 ;  /* 0x0001f00801007387 */ /* 0x0001e20000100800 */
[----:B------:R-:W-:Y:S01]  /*3620*/  VIADD R4, R21, 0x18e ;  /* 0x0000018e15047836 */ /* 0x000fe20000000000 */
[----:B------:R-:W-:Y:S01]  /*3630*/  ISETP.GT.U32.AND P3, PT, R3, R11, PT ;  /* 0x0000000b0300720c */ /* 0x000fe20003f64070 */
[----:B------:R-:W-:Y:S01]  /*3640*/  VIADD R0, R21, 0x18c ;  /* 0x0000018c15007836 */ /* 0x000fe20000000000 */
[----:B------:R1:W-:Y:S01]  /*3650*/  STL [R1+0x1f4], R2 ;  /* 0x0001f40201007387 */ /* 0x0003e20000100800 */
[----:B------:R-:W-:-:S02]  /*3660*/  ISETP.GE.AND P2, PT, R5, RZ, PT ;  /* 0x000000ff0500720c */ /* 0x000fc40003f46270 */
[----:B------:R-:W-:Y:S01]  /*3670*/  IABS R5, R4 ;  /* 0x0000000400057213 */ /* 0x000fe20000000000 */
[----:B------:R2:W-:Y:S01]  /*3680*/  STL [R1+0x1f8], R6 ;  /* 0x0001f80601007387 */ /* 0x0005e20000100800 */
[----:B------:R-:W-:Y:S01]  /*3690*/  @!P5 IMAD.IADD R17, R17, 0x1, -R3 ;  /* 0x000000011111d824 */ /* 0x000fe200078e0a03 */
[----:B------:R-:W-:Y:S01]  /*36a0*/  ISETP.GE.AND P4, PT, R4, RZ, PT ;  /* 0x000000ff0400720c */ /* 0x000fe20003f86270 */
[----:B0-----:R-:W-:Y:S02]  /*36b0*/  IMAD.MOV.U32 R8, RZ, RZ, R9 ;  /* 0x000000ffff087224 */ /* 0x001fe400078e0009 */
[----:B------:R-:W-:Y:S01]  /*36c0*/  IMAD.MOV.U32 R7, RZ, RZ, R5 ;  /* 0x000000ffff077224 */ /* 0x000fe200078e0005 */
[----:B-1----:R-:W-:Y:S01]  /*36d0*/  IABS R2, R0 ;  /* 0x0000000000027213 */ /* 0x002fe20000000000 */
[----:B------:R-:W-:Y:S01]  /*36e0*/  @!P3 IMAD.IADD R11, R11, 0x1, -R3 ;  /* 0x000000010b0bb824 */ /* 0x000fe200078e0a03 */
[----:B------:R-:W-:Y:S01]  /*36f0*/  ISETP.GT.U32.AND P5, PT, R3, R17, PT ;  /* 0x000000110300720c */ /* 0x000fe20003fa4070 */
[----:B------:R-:W-:-:S04]  /*3700*/  IMAD.HI.U32 R5, R13, R7, RZ ;  /* 0x000000070d057227 */ /* 0x000fc800078e00ff */
[----:B--2---:R-:W-:-:S04]  /*3710*/  IMAD.HI.U32 R6, R13, R12, RZ ;  /* 0x0000000c0d067227 */ /* 0x004fc800078e00ff */
[----:B------:R-:W-:Y:S02]  /*3720*/  IMAD.MOV R6, RZ, RZ, -R6 ;  /* 0x000000ffff067224 */ /* 0x000fe400078e0a06 */
[----:B------:R-:W-:-:S04]  /*3730*/  IMAD.HI.U32 R4, R13, R2, RZ ;  /* 0x000000020d047227 */ /* 0x000fc800078e00ff */
[C---:B------:R-:W-:Y:S02]  /*3740*/  IMAD R12, R3.reuse, R6, R12 ;  /* 0x00000006030c7224 */ /* 0x040fe400078e020c */
[----:B------:R-:W-:Y:S02]  /*3750*/  IMAD.MOV R4, RZ, RZ, -R4 ;  /* 0x000000ffff047224 */ /* 0x000fe400078e0a04 */
[----:B------:R-:W-:Y:S01]  /*3760*/  IMAD.MOV R5, RZ, RZ, -R5 ;  /* 0x000000ffff057224 */ /* 0x000fe200078e0a05 */
[C---:B------:R-:W-:Y:S01]  /*3770*/  ISETP.GT.U32.AND P3, PT, R3.reuse, R12, PT ;  /* 0x0000000c0300720c */ /* 0x040fe20003f64070 */
[C---:B------:R-:W-:Y:S02]  /*3780*/  IMAD R9, R3.reuse, R4, R2 ;  /* 0x0000000403097224 */ /* 0x040fe400078e0202 */
[----:B------:R-:W-:Y:S02]  /*3790*/  IMAD.MOV.U32 R18, RZ, RZ, R11 ;  /* 0x000000ffff127224 */ /* 0x000fe400078e000b */
[----:B------:R-:W-:-:S02]  /*37a0*/  IMAD R7, R3, R5, R7 ;  /* 0x0000000503077224 */ /* 0x000fc400078e0207 */
[----:B------:R-:W-:Y:S01]  /*37b0*/  @!P6 IMAD.MOV R8, RZ, RZ, -R8 ;  /* 0x000000ffff08e224 */ /* 0x000fe200078e0a08 */
[----:B------:R-:W-:Y:S01]  /*37c0*/  ISETP.GE.AND P6, PT, R0, RZ, PT ;  /* 0x000000ff0000720c */ /* 0x000fe20003fc6270 */
[----:B------:R-:W-:Y:S01]  /*37d0*/  @!P1 IMAD.MOV R18, RZ, RZ, -R18 ;  /* 0x000000ffff129224 */ /* 0x000fe200078e0a12 */
[----:B------:R-:W-:Y:S01]  /*37e0*/  ISETP.GT.U32.AND P1, PT, R3, R9, PT ;  /* 0x000000090300720c */ /* 0x000fe20003f24070 */
[----:B------:R-:W-:Y:S01]  /*37f0*/  VIADD R0, R21, 0x18a ;  /* 0x0000018a15007836 */ /* 0x000fe20000000000 */
[----:B------:R0:W-:Y:S01]  /*3800*/  STL [R1+0x1fc], R8 ;  /* 0x0001fc0801007387 */ /* 0x0001e20000100800 */
[--C-:B------:R-:W-:Y:S01]  /*3810*/  @!P5 IMAD.IADD R17, R17, 0x1, -R3.reuse ;  /* 0x000000011111d824 */ /* 0x100fe200078e0a03 */
[----:B------:R-:W-:Y:S01]  /*3820*/  ISETP.GT.U32.AND P5, PT, R3, R7, PT ;  /* 0x000000070300720c */ /* 0x000fe20003fa4070 */
[----:B------:R-:W-:Y:S01]  /*3830*/  @!P3 IMAD.IADD R12, R12, 0x1, -R3 ;  /* 0x000000010c0cb824 */ /* 0x000fe200078e0a03 */
[----:B------:R-:W-:Y:S01]  /*3840*/  IABS R4, R0 ;  /* 0x0000000000047213 */ /* 0x000fe20000000000 */
[----:B------:R-:W-:Y:S01]  /*3850*/  VIADD R6, R21, 0x186 ;  /* 0x0000018615067836 */ /* 0x000fe20000000000 */
[----:B------:R-:W-:Y:S01]  /*3860*/  STL [R1+0x200], R18 ;  /* 0x0002001201007387 */ /* 0x000fe20000100800 */
[----:B------:R-:W-:Y:S01]  /*3870*/  @!P2 IMAD.MOV R17, RZ, RZ, -R17 ;  /* 0x000000ffff11a224 */ /* 0x000fe200078e0a11 */
[----:B------:R-:W-:Y:S01]  /*3880*/  ISETP.GT.U32.AND P3, PT, R3, R12, PT ;  /* 0x0000000c0300720c */ /* 0x000fe20003f64070 */
[----:B------:R-:W-:Y:S01]  /*3890*/  IMAD.HI.U32 R11, R13, R4, RZ ;  /* 0x000000040d0b7227 */ /* 0x000fe200078e00ff */
[----:B------:R-:W-:-:S02]  /*38a0*/  ISETP.GE.AND P2, PT, R0, RZ, PT ;  /* 0x000000ff0000720c */ /* 0x000fc40003f46270 */
[----:B------:R-:W-:Y:S01]  /*38b0*/  IABS R10, R6 ;  /* 0x00000006000a7213 */ /* 0x000fe20000000000 */
[----:B------:R-:W-:Y:S01]  /*38c0*/  @!P1 IMAD.IADD R9, R9, 0x1, -R3 ;  /* 0x0000000109099824 */ /* 0x000fe200078e0a03 */
[----:B------:R1:W-:Y:S01]  /*38d0*/  STL [R1+0x22c], R17 ;  /* 0x00022c1101007387 */ /* 0x0003e20000100800 */
[----:B------:R-:W-:Y:S02]  /*38e0*/  IMAD.MOV R11, RZ, RZ, -R11 ;  /* 0x000000ffff0b7224 */ /* 0x000fe400078e0a0b */
[--C-:B------:R-:W-:Y:S01]  /*38f0*/  @!P5 IMAD.IADD R7, R7, 0x1, -R3.reuse ;  /* 0x000000010707d824 */ /* 0x100fe200078e0a03 */
[----:B------:R-:W-:Y:S01]  /*3900*/  ISETP.GT.U32.AND P1, PT, R3, R9, PT ;  /* 0x000000090300720c */ /* 0x000fe20003f24070 */
[C---:B0-----:R-:W-:Y:S02]  /*3910*/  VIADD R8, R21.reuse, 0x188 ;  /* 0x0000018815087836 */ /* 0x041fe40000000000 */
[----:B------:R-:W-:Y:S01]  /*3920*/  VIADD R2, R21, 0x184 ;  /* 0x0000018415027836 */ /* 0x000fe20000000000 */
[C---:B------:R-:W-:Y:S01]  /*3930*/  ISETP.GT.U32.AND P5, PT, R3.reuse, R7, PT ;  /* 0x000000070300720c */ /* 0x040fe20003fa4070 */
[----:B------:R-:W-:Y:S01]  /*3940*/  IMAD R0, R3, R11, R4 ;  /* 0x0000000b03007224 */ /* 0x000fe200078e0204 */
[----:B------:R-:W-:Y:S01]  /*3950*/  IABS R16, R8 ;  /* 0x0000000800107213 */ /* 0x000fe20000000000 */
[----:B------:R-:W-:Y:S01]  /*3960*/  @!P3 IMAD.IADD R12, R12, 0x1, -R3 ;  /* 0x000000010c0cb824 */ /* 0x000fe200078e0a03 */
[----:B------:R-:W-:Y:S01]  /*3970*/  IABS R5, R2 ;  /* 0x0000000200057213 */ /* 0x000fe20000000000 */
[----:B------:R-:W-:Y:S01]  /*3980*/  IMAD.HI.U32 R4, R13, R10, RZ ;  /* 0x0000000a0d047227 */ /* 0x000fe200078e00ff */
[----:B------:R-:W-:-:S03]  /*3990*/  ISETP.GT.U32.AND P3, PT, R3, R0, PT ;  /* 0x000000000300720c */ /* 0x000fc60003f64070 */
[----:B-1----:R-:W-:-:S04]  /*39a0*/  IMAD.HI.U32 R17, R13, R16, RZ ;  /* 0x000000100d117227 */ /* 0x002fc800078e00ff */
[----:B------:R-:W-:-:S04]  /*39b0*/  IMAD.HI.U32 R11, R13, R5, RZ ;  /* 0x000000050d0b7227 */ /* 0x000fc800078e00ff */
[----:B------:R-:W-:Y:S02]  /*39c0*/  IMAD.MOV R4, RZ, RZ, -R4 ;  /* 0x000000ffff047224 */ /* 0x000fe400078e0a04 */
[----:B------:R-:W-:Y:S02]  /*39d0*/  IMAD.MOV R17, RZ, RZ, -R17 ;  /* 0x000000ffff117224 */ /* 0x000fe400078e0a11 */
[----:B------:R-:W-:Y:S02]  /*39e0*/  IMAD.MOV R11, RZ, RZ, -R11 ;  /* 0x000000ffff0b7224 */ /* 0x000fe400078e0a0b */
[----:B------:R-:W-:Y:S02]  /*39f0*/  IMAD R10, R3, R4, R10 ;  /* 0x00000004030a7224 */ /* 0x000fe400078e020a */
[--C-:B------:R-:W-:Y:S02]  /*3a00*/  @!P1 IMAD.IADD R9, R9, 0x1, -R3.reuse ;  /* 0x0000000109099824 */ /* 0x100fe400078e0a03 */
[----:B------:R-:W-:Y:S01]  /*3a10*/  VIADD R4, R21, 0x182 ;  /* 0x0000018215047836 */ /* 0x000fe20000000000 */
[----:B------:R-:W-:Y:S01]  /*3a20*/  ISETP.GT.U32.AND P1, PT, R3, R10, PT ;  /* 0x0000000a0300720c */ /* 0x000fe20003f24070 */
[----:B------:R-:W-:Y:S01]  /*3a30*/  @!P5 IMAD.IADD R7, R7, 0x1, -R3 ;  /* 0x000000010707d824 */ /* 0x000fe200078e0a03 */
[----:B------:R-:W-:Y:S01]  /*3a40*/  ISETP.GE.AND P5, PT, R8, RZ, PT ;  /* 0x000000ff0800720c */ /* 0x000fe20003fa6270 */
[----:B------:R-:W-:-:S02]  /*3a50*/  IMAD.MOV.U32 R18, RZ, RZ, R12 ;  /* 0x000000ffff127224 */ /* 0x000fc400078e000c */
[C---:B------:R-:W-:Y:S02]  /*3a60*/  IMAD R8, R3.reuse, R17, R16 ;  /* 0x0000001103087224 */ /* 0x040fe400078e0210 */
[C---:B------:R-:W-:Y:S01]  /*3a70*/  IMAD R5, R3.reuse, R11, R5 ;  /* 0x0000000b03057224 */ /* 0x040fe200078e0205 */
[----:B------:R-:W-:Y:S01]  /*3a80*/  IABS R11, R4 ;  /* 0x00000004000b7213 */ /* 0x000fe20000000000 */
[----:B------:R-:W-:Y:S02]  /*3a90*/  IMAD.MOV.U32 R12, RZ, RZ, R9 ;  /* 0x000000ffff0c7224 */ /* 0x000fe400078e0009 */
[----:B------:R-:W-:Y:S02]  /*3aa0*/  @!P3 IMAD.IADD R0, R0, 0x1, -R3 ;  /* 0x000000010000b824 */ /* 0x000fe400078e0a03 */
[----:B------:R-:W-:Y:S01]  /*3ab0*/  @!P0 IMAD.MOV R18, RZ, RZ, -R18 ;  /* 0x000000ffff128224 */ /* 0x000fe200078e0a12 */
[C---:B------:R-:W-:Y:S01]  /*3ac0*/  ISETP.GT.U32.AND P0, PT, R3.reuse, R8, PT ;  /* 0x000000080300720c */ /* 0x040fe20003f04070 */
[----:B------:R-:W-:Y:S01]  /*3ad0*/  IMAD.MOV.U32 R16, RZ, RZ, R7 ;  /* 0x000000ffff107224 */ /* 0x000fe200078e0007 */
[C---:B------:R-:W-:Y:S01]  /*3ae0*/  ISETP.GT.U32.AND P3, PT, R3.reuse, R0, PT ;  /* 0x000000000300720c */ /* 0x040fe20003f64070 */
[----:B------:R-:W-:Y:S01]  /*3af0*/  @!P6 IMAD.MOV R12, RZ, RZ, -R12 ;  /* 0x000000ffff0ce224 */ /* 0x000fe200078e0a0c */
[----:B------:R-:W-:Y:S01]  /*3b00*/  ISETP.GT.U32.AND P6, PT, R3, R5, PT ;  /* 0x000000050300720c */ /* 0x000fe20003fc4070 */
[----:B------:R-:W-:Y:S01]  /*3b10*/  IMAD.MOV.U32 R7, RZ, RZ, R11 ;  /* 0x000000ffff077224 */ /* 0x000fe200078e000b */
[----:B------:R-:W-:Y:S01]  /*3b20*/  STL [R1+0x230], R18 ;  /* 0x0002301201007387 */ /* 0x000fe20000100800 */
[----:B------:R-:W-:Y:S01]  /*3b30*/  @!P4 IMAD.MOV R16, RZ, RZ, -R16 ;  /* 0x000000ffff10c224 */ /* 0x000fe200078e0a10 */
[----:B------:R-:W-:Y:S01]  /*3b40*/  ISETP.GE.AND P4, PT, R6, RZ, PT ;  /* 0x000000ff0600720c */ /* 0x000fe20003f86270 */
[----:B------:R-:W-:-:S02]  /*3b50*/  VIADD R6, R21, 0x180 ;  /* 0x0000018015067836 */ /* 0x000fc40000000000 */
[----:B------:R-:W-:Y:S01]  /*3b60*/  IMAD.HI.U32 R9, R13, R7, RZ ;  /* 0x000000070d097227 */ /* 0x000fe200078e00ff */
[----:B------:R-:W-:Y:S02]  /*3b70*/  STL [R1+0x23c], R16 ;  /* 0x00023c1001007387 */ /* 0x000fe40000100800 */
[----:B------:R-:W-:Y:S01]  /*3b80*/  IABS R11, R6 ;  /* 0x00000006000b7213 */ /* 0x000fe20000000000 */
[----:B------:R-:W-:Y:S01]  /*3b90*/  @!P1 IMAD.IADD R10, R10, 0x1, -R3 ;  /* 0x000000010a0a9824 */ /* 0x000fe200078e0a03 */
[----:B------:R0:W-:Y:S01]  /*3ba0*/  STL [R1+0x240], R12 ;  /* 0x0002400c01007387 */ /* 0x0001e20000100800 */
[----:B------:R-:W-:Y:S02]  /*3bb0*/  IMAD.MOV R9, RZ, RZ, -R9 ;  /* 0x000000ffff097224 */ /* 0x000fe400078e0a09 */
[--C-:B------:R-:W-:Y:S01]  /*3bc0*/  @!P0 IMAD.IADD R8, R8, 0x1, -R3.reuse ;  /* 0x0000000108088824 */ /* 0x100fe200078e0a03 */
[----:B------:R-:W-:Y:S01]  /*3bd0*/  ISETP.GE.AND P0, PT, R4, RZ, PT ;  /* 0x000000ff0400720c */ /* 0x000fe20003f06270 */
[--C-:B------:R-:W-:Y:S01]  /*3be0*/  @!P6 IMAD.IADD R5, R5, 0x1, -R3.reuse ;  /* 0x000000010505e824 */ /* 0x100fe200078e0a03 */
[C---:B------:R-:W-:Y:S01]  /*3bf0*/  ISETP.GT.U32.AND P6, PT, R3.reuse, R10, PT ;  /* 0x0000000a0300720c */ /* 0x040fe20003fc4070 */
[----:B------:R-:W-:Y:S01]  /*3c00*/  @!P3 IMAD.IADD R0, R0, 0x1, -R3 ;  /* 0x000000010000b824 */ /* 0x000fe200078e0a03 */
[C---:B------:R-:W-:Y:S01]  /*3c10*/  ISETP.GT.U32.AND P1, PT, R3.reuse, R8, PT ;  /* 0x000000080300720c */ /* 0x040fe20003f24070 */
[----:B------:R-:W-:Y:S01]  /*3c20*/  IMAD R7, R3, R9, R7 ;  /* 0x0000000903077224 */ /* 0x000fe200078e0207 */
[----:B------:R-:W-:Y:S01]  /*3c30*/  ISETP.GE.AND P3, PT, R2, RZ, PT ;  /* 0x000000ff0200720c */ /* 0x000fe20003f66270 */
[----:B------:R-:W-:-:S04]  /*3c40*/  IMAD.HI.U32 R9, R13, R11, RZ ;  /* 0x0000000b0d097227 */ /* 0x000fc800078e00ff */
[----:B0-----:R-:W-:Y:S02]  /*3c50*/  IMAD.MOV.U32 R12, RZ, RZ, R0 ;  /* 0x000000ffff0c7224 */ /* 0x001fe400078e0000 */
[----:B------:R-:W-:Y:S02]  /*3c60*/  IMAD.MOV R9, RZ, RZ, -R9 ;  /* 0x000000ffff097224 */ /* 0x000fe400078e0a09 */
[----:B------:R-:W-:Y:S01]  /*3c70*/  @!P2 IMAD.MOV R12, RZ, RZ, -R12 ;  /* 0x000000ffff0ca224 */ /* 0x000fe200078e0a0c */
[C---:B------:R-:W-:Y:S01]  /*3c80*/  ISETP.GT.U32.AND P2, PT, R3.reuse, R5, PT ;  /* 0x000000050300720c */ /* 0x040fe20003f44070 */
[----:B------:R-:W-:Y:S02]  /*3c90*/  IMAD R11, R3, R9, R11 ;  /* 0x00000009030b7224 */ /* 0x000fe400078e020b */
[----:B------:R-:W-:Y:S01]  /*3ca0*/  @!P6 IMAD.IADD R10, R10, 0x1, -R3 ;  /* 0x000000010a0ae824 */ /* 0x000fe200078e0a03 */
[----:B------:R0:W-:Y:S01]  /*3cb0*/  STL [R1+0x244], R12 ;  /* 0x0002440c01007387 */ /* 0x0001e20000100800 */
[----:B------:R-:W-:Y:S01]  /*3cc0*/  VIADD R2, R21, 0x17a ;  /* 0x0000017a15027836 */ /* 0x000fe20000000000 */
[----:B------:R-:W-:Y:S01]  /*3cd0*/  ISETP.GT.U32.AND P6, PT, R3, R11, PT ;  /* 0x0000000b0300720c */ /* 0x000fe20003fc4070 */
[----:B------:R-:W-:-:S02]  /*3ce0*/  VIADD R4, R21, 0x17e ;  /* 0x0000017e15047836 */ /* 0x000fc40000000000 */
[--C-:B------:R-:W-:Y:S01]  /*3cf0*/  @!P1 IMAD.IADD R8, R8, 0x1, -R3.reuse ;  /* 0x0000000108089824 */ /* 0x100fe200078e0a03 */
[----:B------:R-:W-:Y:S01]  /*3d00*/  ISETP.GT.U32.AND P1, PT, R3, R7, PT ;  /* 0x000000070300720c */ /* 0x000fe20003f24070 */
[----:B------:R-:W-:Y:S01]  /*3d10*/  VIADD R0, R21, 0x17c ;  /* 0x0000017c15007836 */ /* 0x000fe20000000000 */
[----:B------:R-:W-:Y:S01]  /*3d20*/  IABS R16, R2 ;  /* 0x0000000200107213 */ /* 0x000fe20000000000 */
[----:B------:R-:W-:Y:S01]  /*3d30*/  @!P2 IMAD.IADD R5, R5, 0x1, -R3 ;  /* 0x000000010505a824 */ /* 0x000fe200078e0a03 */
[----:B0-----:R-:W-:Y:S01]  /*3d40*/  IABS R12, R4 ;  /* 0x00000004000c7213 */ /* 0x001fe20000000000 */
[----:B------:R-:W-:Y:S01]  /*3d50*/  IMAD.MOV.U32 R18, RZ, RZ, R8 ;  /* 0x000000ffff127224 */ /* 0x000fe200078e0008 */
[----:B------:R-:W-:Y:S01]  /*3d60*/  ISETP.GE.AND P2, PT, R6, RZ, PT ;  /* 0x000000ff0600720c */ /* 0x000fe20003f46270 */
[----:B------:R-:W-:Y:S01]  /*3d70*/  IMAD.MOV.U32 R6, RZ, RZ, R16 ;  /* 0x000000ffff067224 */ /* 0x000fe200078e0010 */
[----:B------:R-:W-:Y:S01]  /*3d80*/  IABS R9, R0 ;  /* 0x0000000000097213 */ /* 0x000fe20000000000 */
[----:B------:R-:W-:-:S04]  /*3d90*/  IMAD.HI.U32 R16, R13, R12, RZ ;  /* 0x0000000c0d107227 */ /* 0x000fc800078e00ff */
[----:B------:R-:W-:Y:S02]  /*3da0*/  @!P6 IMAD.IADD R11, R11, 0x1, -R3 ;  /* 0x000000010b0be824 */ /* 0x000fe400078e0a03 */
[----:B------:R-:W-:-:S03]  /*3db0*/  IMAD.HI.U32 R17, R13, R9, RZ ;  /* 0x000000090d117227 */ /* 0x000fc600078e00ff */
[----:B------:R-:W-:Y:S01]  /*3dc0*/  ISETP.GT.U32.AND P6, PT, R3, R11, PT ;  /* 0x0000000b0300720c */ /* 0x000fe20003fc4070 */
[----:B------:R-:W-:Y:S02]  /*3dd0*/  IMAD.MOV R16, RZ, RZ, -R16 ;  /* 0x000000ffff107224 */ /* 0x000fe400078e0a10 */
[----:B------:R-:W-:Y:S01]  /*3de0*/  @!P1 IMAD.IADD R7, R7, 0x1, -R3 ;  /* 0x0000000107079824 */ /* 0x000fe200078e0a03 */
[----:B------:R-:W-:Y:S01]  /*3df0*/  ISETP.GE.AND P1, PT, R4, RZ, PT ;  /* 0x000000ff0400720c */ /* 0x000fe20003f26270 */
[----:B------:R-:W-:-:S04]  /*3e00*/  IMAD.HI.U32 R4, R13, R6, RZ ;  /* 0x000000060d047227 */ /* 0x000fc800078e00ff */
[----:B------:R-:W-:Y:S02]  /*3e10*/  IMAD.MOV R8, RZ, RZ, -R17 ;  /* 0x000000ffff087224 */ /* 0x000fe400078e0a11 */
[C---:B------:R-:W-:Y:S02]  /*3e20*/  IMAD R12, R3.reuse, R16, R12 ;  /* 0x00000010030c7224 */ /* 0x040fe400078e020c */
[----:B------:R-:W-:Y:S01]  /*3e30*/  @!P5 IMAD.MOV R18, RZ, RZ, -R18 ;  /* 0x000000ffff12d224 */ /* 0x000fe200078e0a12 */
[C---:B------:R-:W-:Y:S01]  /*3e40*/  ISETP.GT.U32.AND P5, PT, R3.reuse, R7, PT ;  /* 0x000000070300720c */ /* 0x040fe20003fa4070 */
[----:B------:R-:W-:Y:S02]  /*3e50*/  IMAD.MOV R4, RZ, RZ, -R4 ;  /* 0x000000ffff047224 */ /* 0x000fe400078e0a04 */
[C---:B------:R-:W-:Y:S01]  /*3e60*/  IMAD R9, R3.reuse, R8, R9 ;  /* 0x0000000803097224 */ /* 0x040fe200078e0209 */
[----:B------:R0:W-:Y:S01]  /*3e70*/  STL [R1+0x250], R18 ;  /* 0x0002501201007387 */ /* 0x0001e20000100800 */
[----:B------:R-:W-:Y:S01]  /*3e80*/  @!P4 IMAD.MOV R10, RZ, RZ, -R10 ;  /* 0x000000ffff0ac224 */ /* 0x000fe200078e0a0a */
[C---:B------:R-:W-:Y:S01]  /*3e90*/  ISETP.GT.U32.AND P4, PT, R3.reuse, R12, PT ;  /* 0x0000000c0300720c */ /* 0x040fe20003f84070 */
[----:B------:R-:W-:-:S02]  /*3ea0*/  IMAD R6, R3, R4, R6 ;  /* 0x0000000403067224 */ /* 0x000fc400078e0206 */
[----:B------:R-:W-:Y:S01]  /*3eb0*/  @!P3 IMAD.MOV R5, RZ, RZ, -R5 ;  /* 0x000000ffff05b224 */ /* 0x000fe200078e0a05 */
[----:B------:R-:W-:Y:S01]  /*3ec0*/  ISETP.GT.U32.AND P3, PT, R3, R9, PT ;  /* 0x000000090300720c */ /* 0x000fe20003f64070 */
[--C-:B------:R-:W-:Y:S01]  /*3ed0*/  @!P6 IMAD.IADD R11, R11, 0x1, -R3.reuse ;  /* 0x000000010b0be824 */ /* 0x100fe200078e0a03 */
[----:B------:R-:W-:Y:S01]  /*3ee0*/  ISETP.GT.U32.AND P6, PT, R3, R6, PT ;  /* 0x000000060300720c */ /* 0x000fe20003fc4070 */
[----:B------:R-:W-:Y:S01]  /*3ef0*/  VIADD R16, R21, 0x178 ;  /* 0x0000017815107836 */ /* 0x000fe20000000000 */
[----:B------:R-:W-:Y:S01]  /*3f00*/  STL [R1+0x254], R10 ;  /* 0x0002540a01007387 */ /* 0x000fe20000100800 */
[--C-:B------:R-:W-:Y:S01]  /*3f10*/  @!P5 IMAD.IADD R7, R7, 0x1, -R3.reuse ;  /* 0x000000010707d824 */ /* 0x100fe200078e0a03 */
[----:B------:R-:W-:Y:S01]  /*3f20*/  ISETP.GE.AND P5, PT, R0, RZ, PT ;  /* 0x000000ff0000720c */ /* 0x000fe20003fa6270 */
[C---:B------:R-:W-:Y:S01]  /*3f30*/  VIADD R0, R21.reuse, 0x176 ;  /* 0x0000017615007836 */ /* 0x040fe20000000000 */
[----:B------:R-:W-:Y:S01]  /*3f40*/  IABS R4, R16 ;  /* 0x0000001000047213 */ /* 0x000fe20000000000 */
[----:B------:R-:W-:Y:S01]  /*3f50*/  @!P4 IMAD.IADD R12, R12, 0x1, -R3 ;  /* 0x000000010c0cc824 */ /* 0x000fe200078e0a03 */
[----:B------:R1:W-:Y:S01]  /*3f60*/  STL [R1+0x258], R5 ;  /* 0x0002580501007387 */ /* 0x0003e20000100800 */
[----:B------:R-:W-:Y:S01]  /*3f70*/  ISETP.GE.AND P4, PT, R2, RZ, PT ;  /* 0x000000ff0200720c */ /* 0x000fe20003f86270 */
[----:B------:R-:W-:-:S02]  /*3f80*/  VIADD R2, R21, 0x174 ;  /* 0x0000017415027836 */ /* 0x000fc40000000000 */
[--C-:B------:R-:W-:Y:S01]  /*3f90*/  @!P3 IMAD.IADD R9, R9, 0x1, -R3.reuse ;  /* 0x000000010909b824 */ /* 0x100fe200078e0a03 */
[----:B------:R-:W-:Y:S01]  /*3fa0*/  ISETP.GT.U32.AND P3, PT, R3, R12, PT ;  /* 0x0000000c0300720c */ /* 0x000fe20003f64070 */
[----:B------:R-:W-:Y:S01]  /*3fb0*/  IMAD.HI.U32 R8, R13, R4, RZ ;  /* 0x000000040d087227 */ /* 0x000fe200078e00ff */
[----:B0-----:R-:W-:Y:S02]  /*3fc0*/  IABS R18, R2 ;  /* 0x0000000200127213 */ /* 0x001fe40000000000 */
[----:B-1----:R-:W-:Y:S01]  /*3fd0*/  IABS R5, R0 ;  /* 0x0000000000057213 */ /* 0x002fe20000000000 */
[----:B------:R-:W-:Y:S01]  /*3fe0*/  @!P6 IMAD.IADD R6, R6, 0x1, -R3 ;  /* 0x000000010606e824 */ /* 0x000fe200078e0a03 */
[----:B------:R-:W-:Y:S01]  /*3ff0*/  ISETP.GT.U32.AND P6, PT, R3, R9, PT ;  /* 0x000000090300720c */ /* 0x000fe20003fc4070 */
[----:B------:R-:W-:Y:S02]  /*4000*/  IMAD.MOV.U32 R10, RZ, RZ, R7 ;  /* 0x000000ffff0a7224 */ /* 0x000fe400078e0007 */
[----:B------:R-:W-:-:S02]  /*4010*/  IMAD.MOV R8, RZ, RZ, -R8 ;  /* 0x000000ffff087224 */ /* 0x000fc400078e0a08 */
[----:B------:R-:W-:-:S04]  /*4020*/  IMAD.HI.U32 R7, R13, R5, RZ ;  /* 0x000000050d077227 */ /* 0x000fc800078e00ff */
[C---:B------:R-:W-:Y:S02]  /*4030*/  IMAD R4, R3.reuse, R8, R4 ;  /* 0x0000000803047224 */ /* 0x040fe400078e0204 */
[----:B------:R-:W-:Y:S02]  /*4040*/  IMAD.MOV R7, RZ, RZ, -R7 ;  /* 0x000000ffff077224 */ /* 0x000fe400078e0a07 */
[----:B------:R-:W-:Y:S01]  /*4050*/  @!P3 IMAD.IADD R12, R12, 0x1, -R3 ;  /* 0x000000010c0cb824 */ /* 0x000fe200078e0a03 */
[C---:B------:R-:W-:Y:S01]  /*4060*/  ISETP.GT.U32.AND P3, PT, R3.reuse, R4, PT ;  /* 0x000000040300720c */ /* 0x040fe20003f64070 */
[----:B------:R-:W-:Y:S02]  /*4070*/  IMAD R5, R3, R7, R5 ;  /* 0x0000000703057224 */ /* 0x000fe400078e0205 */
[--C-:B------:R-:W-:Y:S02]  /*4080*/  @!P6 IMAD.IADD R9, R9, 0x1, -R3.reuse ;  /* 0x000000010909e824 */ /* 0x100fe400078e0a03 */
[----:B------:R-:W-:Y:S01]  /*4090*/  @!P0 IMAD.MOV R10, RZ, RZ, -R10 ;  /* 0x000000ffff0a8224 */ /* 0x000fe200078e0a0a */
[----:B------:R-:W-:Y:S01]  /*40a0*/  ISETP.GT.U32.AND P6, PT, R3, R5, PT ;  /* 0x000000050300720c */ /* 0x000fe20003fc4070 */
[----:B------:R-:W-:Y:S01]  /*40b0*/  VIADD R8, R21, 0x172 ;  /* 0x0000017215087836 */ /* 0x000fe20000000000 */
[----:B------:R-:W-:Y:S01]  /*40c0*/  ISETP.GT.U32.AND P0, PT, R3, R6, PT ;  /* 0x000000060300720c */ /* 0x000fe20003f04070 */
[----:B------:R-:W-:Y:S01]  /*40d0*/  IMAD.HI.U32 R19, R13, R18, RZ ;  /* 0x000000120d137227 */ /* 0x000fe200078e00ff */
[----:B------:R0:W-:Y:S02]  /*40e0*/  STL [R1+0x25c], R10 ;  /* 0x00025c0a01007387 */ /* 0x0001e40000100800 */
[----:B------:R-:W-:Y:S01]  /*40f0*/  IABS R7, R8 ;  /* 0x0000000800077213 */ /* 0x000fe20000000000 */
[----:B------:R-:W-:Y:S01]  /*4100*/  @!P3 IMAD.IADD R4, R4, 0x1, -R3 ;  /* 0x000000010404b824 */ /* 0x000fe200078e0a03 */
[----:B------:R-:W-:Y:S01]  /*4110*/  ISETP.GE.AND P3, PT, R0, RZ, PT ;  /* 0x000000ff0000720c */ /* 0x000fe20003f66270 */
[----:B------:R-:W-:-:S02]  /*4120*/  IMAD.MOV R19, RZ, RZ, -R19 ;  /* 0x000000ffff137224 */ /* 0x000fc400078e0a13 */
[----:B------:R-:W-:-:S04]  /*4130*/  IMAD.HI.U32 R17, R13, R7, RZ ;  /* 0x000000070d117227 */ /* 0x000fc800078e00ff */
[----:B------:R-:W-:Y:S01]  /*4140*/  @!P6 IMAD.IADD R5, R5, 0x1, -R3 ;  /* 0x000000010505e824 */ /* 0x000fe200078e0a03 */
[C---:B------:R-:W-:Y:S01]  /*4150*/  ISETP.GT.U32.AND P6, PT, R3.reuse, R4, PT ;  /* 0x000000040300720c */ /* 0x040fe20003fc4070 */
[----:B------:R-:W-:Y:S02]  /*4160*/  @!P2 IMAD.MOV R11, RZ, RZ, -R11 ;  /* 0x000000ffff0ba224 */ /* 0x000fe400078e0a0b */
[----:B------:R-:W-:Y:S01]  /*4170*/  @!P0 IMAD.IADD R6, R6, 0x1, -R3 ;  /* 0x0000000106068824 */ /* 0x000fe200078e0a03 */
[----:B------:R-:W-:Y:S01]  /*4180*/  ISETP.GE.AND P0, PT, R16, RZ, PT ;  /* 0x000000ff1000720c */ /* 0x000fe20003f06270 */
[C---:B------:R-:W-:Y:S01]  /*4190*/  IMAD R0, R3.reuse, R19, R18 ;  /* 0x0000001303007224 */ /* 0x040fe200078e0212 */
[----:B------:R1:W-:Y:S01]  /*41a0*/  STL [R1+0x260], R11 ;  /* 0x0002600b01007387 */ /* 0x0003e20000100800 */
[----:B------:R-:W-:Y:S01]  /*41b0*/  IMAD.MOV R17, RZ, RZ, -R17 ;  /* 0x000000ffff117224 */ /* 0x000fe200078e0a11 */
[----:B------:R-:W-:Y:S01]  /*41c0*/  ISETP.GT.U32.AND P2, PT, R3, R5, PT ;  /* 0x000000050300720c */ /* 0x000fe20003f44070 */
[----:B------:R-:W-:-:S02]  /*41d0*/  IMAD.MOV.U32 R20, RZ, RZ, R12 ;  /* 0x000000ffff147224 */ /* 0x000fc400078e000c */
[----:B0-----:R-:W-:Y:S02]  /*41e0*/  VIADD R10, R21, 0x170 ;  /* 0x00000170150a7836 */ /* 0x001fe40000000000 */
[----:B------:R-:W-:Y:S01]  /*41f0*/  @!P1 IMAD.MOV R20, RZ, RZ, -R20 ;  /* 0x000000ffff149224 */ /* 0x000fe200078e0a14 */
[C---:B------:R-:W-:Y:S01]  /*4200*/  ISETP.GT.U32.AND P1, PT, R3.reuse, R0, PT ;  /* 0x000000000300720c */ /* 0x040fe20003f24070 */
[----:B------:R-:W-:Y:S01]  /*4210*/  @!P6 IMAD.IADD R4, R4, 0x1, -R3 ;  /* 0x000000010404e824 */ /* 0x000fe200078e0a03 */
[----:B------:R-:W-:Y:S01]  /*4220*/  IABS R16, R10 ;  /* 0x0000000a00107213 */ /* 0x000fe20000000000 */
[----:B-1----:R-:W-:Y:S01]  /*4230*/  IMAD.MOV.U32 R11, RZ, RZ, R9 ;  /* 0x000000ffff0b7224 */ /* 0x002fe200078e0009 */
[----:B------:R-:W-:Y:S01]  /*4240*/  STL [R1+0x268], R20 ;  /* 0x0002681401007387 */ /* 0x000fe20000100800 */
[----:B------:R-:W-:Y:S02]  /*4250*/  IMAD.MOV.U32 R9, RZ, RZ, R6 ;  /* 0x000000ffff097224 */ /* 0x000fe400078e0006 */
[----:B------:R-:W-:-:S02]  /*4260*/  IMAD R6, R3, R17, R7 ;  /* 0x0000001103067224 */ /* 0x000fc400078e0207 */
[----:B------:R-:W-:Y:S01]  /*4270*/  @!P5 IMAD.MOV R11, RZ, RZ, -R11 ;  /* 0x000000ffff0bd224 */ /* 0x000fe200078e0a0b */
[----:B------:R-:W-:Y:S01]  /*4280*/  ISETP.GE.AND P5, PT, R2, RZ, PT ;  /* 0x000000ff0200720c */ /* 0x000fe20003fa6270 */
[----:B------:R-:W-:Y:S01]  /*4290*/  IMAD.HI.U32 R2, R13, R16, RZ ;  /* 0x000000100d027227 */ /* 0x000fe200078e00ff */
[----:B------:R-:W-:Y:S02]  /*42a0*/  ISETP.GT.U32.AND P6, PT, R3, R6, PT ;  /* 0x000000060300720c */ /* 0x000fe40003fc4070 */
[----:B------:R-:W-:Y:S01]  /*42b0*/  STL [R1+0x26c], R11 ;  /* 0x00026c0b01007387 */ /* 0x000fe20000100800 */
[----:B------:R-:W-:Y:S02]  /*42c0*/  VIADD R7, R21, 0x16e ;  /* 0x0000016e15077836 */ /* 0x000fe40000000000 */
[----:B------:R-:W-:Y:S02]  /*42d0*/  IMAD.MOV R2, RZ, RZ, -R2 ;  /* 0x000000ffff027224 */ /* 0x000fe400078e0a02 */
[----:B------:R-:W-:Y:S01]  /*42e0*/  @!P1 IMAD.IADD R0, R0, 0x1, -R3 ;  /* 0x0000000100009824 */ /* 0x000fe200078e0a03 */
[----:B------:R-:W-:Y:S01]  /*42f0*/  IABS R18, R7 ;  /* 0x0000000700127213 */ /* 0x000fe20000000000 */
[----:B------:R-:W-:Y:S01]  /*4300*/  @!P4 IMAD.MOV R9, RZ, RZ, -R9 ;  /* 0x000000ffff09c224 */ /* 0x000fe200078e0a09 */
[----:B------:R-:W-:Y:S01]  /*4310*/  ISETP.GE.AND P1, PT, R7, RZ, PT ;  /* 0x000000ff0700720c */ /* 0x000fe20003f26270 */
[--C-:B------:R-:W-:Y:S01]  /*4320*/  @!P2 IMAD.IADD R5, R5, 0x1, -R3.reuse ;  /* 0x000000010505a824 */ /* 0x100fe200078e0a03 */
[----:B------:R-:W-:Y:S01]  /*4330*/  ISETP.GE.AND P4, PT, R8, RZ, PT ;  /* 0x000000ff0800720c */ /* 0x000fe20003f86270 */
[C---:B------:R-:W-:Y:S01]  /*4340*/  IMAD R19, R3.reuse, R2, R16 ;  /* 0x0000000203137224 */ /* 0x040fe200078e0210 */
[----:B------:R0:W-:Y:S01]  /*4350*/  STL [R1+0x270], R9 ;  /* 0x0002700901007387 */ /* 0x0001e20000100800 */
[----:B------:R-:W-:Y:S01]  /*4360*/  @!P6 IMAD.IADD R6, R6, 0x1, -R3 ;  /* 0x000000010606e824 */ /* 0x000fe200078e0a03 */
[C---:B------:R-:W-:Y:S01]  /*4370*/  ISETP.GT.U32.AND P6, PT, R3.reuse, R0, PT ;  /* 0x000000000300720c */ /* 0x040fe20003fc4070 */
[----:B------:R-:W-:Y:S01]  /*4380*/  @!P3 IMAD.MOV R5, RZ, RZ, -R5 ;  /* 0x000000ffff05b224 */ /* 0x000fe200078e0a05 */
[----:B------:R-:W-:Y:S01]  /*4390*/  ISETP.GT.U32.AND P3, PT, R3, R19, PT ;  /* 0x000000130300720c */ /* 0x000fe20003f64070 */
[C---:B------:R-:W-:Y:S01]  /*43a0*/  VIADD R7, R21.reuse, 0x16a ;  /* 0x0000016a15077836 */ /* 0x040fe20000000000 */
[----:B------:R-:W-:Y:S01]  /*43b0*/  ISETP.GE.AND P2, PT, R10, RZ, PT ;  /* 0x000000ff0a00720c */ /* 0x000fe20003f46270 */
[----:B------:R-:W-:-:S02]  /*43c0*/  VIADD R8, R21, 0x16c ;  /* 0x0000016c15087836 */ /* 0x000fc40000000000 */
[----:B------:R-:W-:Y:S01]  /*43d0*/  VIADD R2, R21, 0x168 ;  /* 0x0000016815027836 */ /* 0x000fe20000000000 */
[----:B------:R-:W-:Y:S01]  /*43e0*/  IABS R17, R7 ;  /* 0x0000000700117213 */ /* 0x000fe20000000000 */
[----:B0-----:R-:W-:Y:S01]  /*43f0*/  IMAD.MOV.U32 R9, RZ, RZ, R4 ;  /* 0x000000ffff097224 */ /* 0x001fe200078e0004 */
[----:B------:R-:W-:Y:S01]  /*4400*/  IABS R11, R8 ;  /* 0x00000008000b7213 */ /* 0x000fe20000000000 */
[----:B------:R-:W-:Y:S01]  /*4410*/  IMAD.HI.U32 R4, R13, R18, RZ ;  /* 0x000000120d047227 */ /* 0x000fe200078e00ff */
[----:B------:R-:W-:-:S03]  /*4420*/  IABS R16, R2 ;  /* 0x0000000200107213 */ /* 0x000fc60000000000 */
[----:B------:R-:W-:Y:S01]  /*4430*/  @!P0 IMAD.MOV R9, RZ, RZ, -R9 ;  /* 0x000000ffff098224 */ /* 0x000fe200078e0a09 */
[C---:B------:R-:W-:Y:S01]  /*4440*/  ISETP.GT.U32.AND P0, PT, R3.reuse, R6, PT ;  /* 0x000000060300720c */ /* 0x040fe20003f04070 */
[----:B------:R-:W-:Y:S02]  /*4450*/  IMAD.MOV R4, RZ, RZ, -R4 ;  /* 0x000000ffff047224 */ /* 0x000fe400078e0a04 */
[--C-:B------:R-:W-:Y:S01]  /*4460*/  @!P6 IMAD.IADD R0, R0, 0x1, -R3.reuse ;  /* 0x000000010000e824 */ /* 0x100fe200078e0a03 */
[----:B------:R0:W-:Y:S01]  /*4470*/  STL [R1+0x274], R9 ;  /* 0x0002740901007387 */ /* 0x0001e20000100800 */
[----:B------:R-:W-:Y:S02]  /*4480*/  IMAD R18, R3, R4, R18 ;  /* 0x0000000403127224 */ /* 0x000fe400078e0212 */
[----:B------:R-:W-:Y:S01]  /*4490*/  @!P3 IMAD.IADD R19, R19, 0x1, -R3 ;  /* 0x000000011313b824 */ /* 0x000fe200078e0a03 */
[----:B------:R1:W-:Y:S01]  /*44a0*/  STL [R1+0x27c], R5 ;  /* 0x00027c0501007387 */ /* 0x0003e20000100800 */
[----:B------:R-:W-:Y:S01]  /*44b0*/  IMAD.HI.U32 R4, R13, R11, RZ ;  /* 0x0000000b0d047227 */ /* 0x000fe200078e00ff */
[----:B------:R-:W-:-:S02]  /*44c0*/  ISETP.GT.U32.AND P6, PT, R3, R18, PT ;  /* 0x000000120300720c */ /* 0x000fc40003fc4070 */
[----:B------:R-:W-:Y:S01]  /*44d0*/  ISETP.GE.AND P3, PT, R7, RZ, PT ;  /* 0x000000ff0700720c */ /* 0x000fe20003f66270 */
[----:B------:R-:W-:Y:S01]  /*44e0*/  @!P0 IMAD.IADD R6, R6, 0x1, -R3 ;  /* 0x0000000106068824 */ /* 0x000fe200078e0a03 */
[----:B------:R-:W-:Y:S01]  /*44f0*/  ISETP.GE.AND P0, PT, R8, RZ, PT ;  /* 0x000000ff0800720c */ /* 0x000fe20003f06270 */
[----:B0-----:R-:W-:Y:S02]  /*4500*/  IMAD.MOV.U32 R9, RZ, RZ, R0 ;  /* 0x000000ffff097224 */ /* 0x001fe400078e0000 */
[----:B------:R-:W-:Y:S02]  /*4510*/  IMAD.MOV R8, RZ, RZ, -R4 ;  /* 0x000000ffff087224 */ /* 0x000fe400078e0a04 */
[----:B-1----:R-:W-:-:S04]  /*4520*/  IMAD.HI.U32 R5, R13, R17, RZ ;  /* 0x000000110d057227 */ /* 0x002fc800078e00ff */
[----:B------:R-:W-:Y:S01]  /*4530*/  @!P5 IMAD.MOV R9, RZ, RZ, -R9 ;  /* 0x000000ffff09d224 */ /* 0x000fe200078e0a09 */
[C---:B------:R-:W-:Y:S01]  /*4540*/  ISETP.GT.U32.AND P5, PT, R3.reuse, R19, PT ;  /* 0x000000130300720c */ /* 0x040fe20003fa4070 */
[----:B------:R-:W-:Y:S02]  /*4550*/  IMAD.MOV R5, RZ, RZ, -R5 ;  /* 0x000000ffff057224 */ /* 0x000fe400078e0a05 */
[C---:B------:R-:W-:Y:S01]  /*4560*/  IMAD R11, R3.reuse, R8, R11 ;  /* 0x00000008030b7224 */ /* 0x040fe200078e020b */
[----:B------:R0:W-:Y:S01]  /*4570*/  STL [R1+0x278], R9 ;  /* 0x0002780901007387 */ /* 0x0001e20000100800 */
[----:B------:R-:W-:Y:S02]  /*4580*/  IMAD R17, R3, R5, R17 ;  /* 0x0000000503117224 */ /* 0x000fe400078e0211 */
[----:B------:R-:W-:Y:S02]  /*4590*/  IMAD.MOV.U32 R5, RZ, RZ, R6 ;  /* 0x000000ffff057224 */ /* 0x000fe400078e0006 */
[----:B------:R-:W-:-:S02]  /*45a0*/  @!P6 IMAD.IADD R18, R18, 0x1, -R3 ;  /* 0x000000011212e824 */ /* 0x000fc400078e0a03 */
[----:B------:R-:W-:Y:S01]  /*45b0*/  @!P4 IMAD.MOV R5, RZ, RZ, -R5 ;  /* 0x000000ffff05c224 */ /* 0x000fe200078e0a05 */
[----:B------:R-:W-:Y:S01]  /*45c0*/  ISETP.GT.U32.AND P4, PT, R3, R11, PT ;  /* 0x0000000b0300720c */ /* 0x000fe20003f84070 */
[----:B------:R-:W-:Y:S01]  /*45d0*/  @!P5 IMAD.IADD R19, R19, 0x1, -R3 ;  /* 0x000000011313d824 */ /* 0x000fe200078e0a03 */
[----:B------:R-:W-:Y:S01]  /*45e0*/  ISETP.GT.U32.AND P6, PT, R3, R18, PT ;  /* 0x000000120300720c */ /* 0x000fe20003fc4070 */
[----:B------:R-:W-:Y:S01]  /*45f0*/  IMAD.HI.U32 R4, R13, R16, RZ ;  /* 0x000000100d047227 */ /* 0x000fe200078e00ff */
[----:B------:R-:W-:Y:S01]  /*4600*/  ISETP.GT.U32.AND P5, PT, R3, R17, PT ;  /* 0x000000110300720c */ /* 0x000fe20003fa4070 */
[----:B------:R1:W-:Y:S02]  /*4610*/  STL [R1+0x280], R5 ;  /* 0x0002800501007387 */ /* 0x0003e40000100800 */
[----:B------:R-:W-:Y:S02]  /*4620*/  IMAD.MOV R4, RZ, RZ, -R4 ;  /* 0x000000ffff047224 */ /* 0x000fe400078e0a04 */
[----:B------:R-:W-:-:S02]  /*4630*/  VIADD R7, R21, 0x166 ;  /* 0x0000016615077836 */ /* 0x000fc40000000000 */
[----:B------:R-:W-:Y:S02]  /*4640*/  IMAD R16, R3, R4, R16 ;  /* 0x0000000403107224 */ /* 0x000fe400078e0210 */
[--C-:B------:R-:W-:Y:S01]  /*4650*/  @!P4 IMAD.IADD R11, R11, 0x1, -R3.reuse ;  /* 0x000000010b0bc824 */ /* 0x100fe200078e0a03 */
[----:B0-----:R-:W-:Y:S01]  /*4660*/  IABS R9, R7 ;  /* 0x0000000700097213 */ /* 0x001fe20000000000 */
[--C-:B------:R-:W-:Y:S01]  /*4670*/  @!P6 IMAD.IADD R18, R18, 0x1, -R3.reuse ;  /* 0x000000011212e824 */ /* 0x100fe200078e0a03 */
[----:B------:R-:W-:Y:S01]  /*4680*/  ISETP.GT.U32.AND P6, PT, R3, R16, PT ;  /* 0x000000100300720c */ /* 0x000fe20003fc4070 */
[----:B------:R-:W-:Y:S01]  /*4690*/  @!P5 IMAD.IADD R17, R17, 0x1, -R3 ;  /* 0x000000011111d824 */ /* 0x000fe200078e0a03 */
[----:B------:R-:W-:Y:S01]  /*46a0*/  ISETP.GT.U32.AND P5, PT, R3, R11, PT ;  /* 0x0000000b0300720c */ /* 0x000fe20003fa4070 */
[----:B------:R-:W-:Y:S01]  /*46b0*/  IMAD.HI.U32 R12, R13, R9, RZ ;  /* 0x000000090d0c7227 */ /* 0x000fe200078e00ff */
[----:B------:R-:W-:-:S03]  /*46c0*/  ISETP.GE.AND P4, PT, R2, RZ, PT ;  /* 0x000000ff0200720c */ /* 0x000fc60003f86270 */
[C---:B------:R-:W-:Y:S02]  /*46d0*/  VIADD R0, R21.reuse, 0x164 ;  /* 0x0000016415007836 */ /* 0x040fe40000000000 */
[----:B------:R-:W-:Y:S02]  /*46e0*/  IMAD.MOV R12, RZ, RZ, -R12 ;  /* 0x000000ffff0c7224 */ /* 0x000fe400078e0a0c */
[----:B------:R-:W-:Y:S01]  /*46f0*/  VIADD R10, R21, 0x160 ;  /* 0x00000160150a7836 */ /* 0x000fe20000000000 */
[----:B------:R-:W-:Y:S01]  /*4700*/  IABS R6, R0 ;  /* 0x0000000000067213 */ /* 0x000fe20000000000 */
[C---:B------:R-:W-:Y:S02]  /*4710*/  IMAD R9, R3.reuse, R12, R9 ;  /* 0x0000000c03097224 */ /* 0x040fe400078e0209 */
[--C-:B------:R-:W-:Y:S01]  /*4720*/  @!P6 IMAD.IADD R16, R16, 0x1, -R3.reuse ;  /* 0x000000011010e824 */ /* 0x100fe200078e0a03 */
[----:B------:R-:W-:Y:S01]  /*4730*/  ISETP.GT.U32.AND P6, PT, R3, R17, PT ;  /* 0x000000110300720c */ /* 0x000fe20003fc4070 */
[----:B------:R-:W-:Y:S01]  /*4740*/  @!P5 IMAD.IADD R11, R11, 0x1, -R3 ;  /* 0x000000010b0bd824 */ /* 0x000fe200078e0a03 */
[----:B------:R-:W-:Y:S01]  /*4750*/  ISETP.GT.U32.AND P5, PT, R3, R9, PT ;  /* 0x000000090300720c */ /* 0x000fe20003fa4070 */
[----:B------:R-:W-:Y:S01]  /*4760*/  IMAD.HI.U32 R2, R13, R6, RZ ;  /* 0x000000060d027227 */ /* 0x000fe200078e00ff */
[----:B------:R-:W-:-:S03]  /*4770*/  IABS R4, R10 ;  /* 0x0000000a00047213 */ /* 0x000fc60000000000 */
[----:B------:R-:W-:Y:S02]  /*4780*/  IMAD.MOV.U32 R20, RZ, RZ, R18 ;  /* 0x000000ffff147224 */ /* 0x000fe400078e0012 */
[----:B------:R-:W-:Y:S02]  /*4790*/  IMAD.MOV R2, RZ, RZ, -R2 ;  /* 0x000000ffff027224 */ /* 0x000fe400078e0a02 */
[----:B------:R-:W-:Y:S02]  /*47a0*/  IMAD.MOV.U32 R22, RZ, RZ, R19 ;  /* 0x000000ffff167224 */ /* 0x000fe400078e0013 */
[----:B------:R-:W-:Y:S01]  /*47b0*/  @!P1 IMAD.MOV R20, RZ, RZ, -R20 ;  /* 0x000000ffff149224 */ /* 0x000fe200078e0a14 */
[----:B------:R-:W-:Y:S01]  /*47c0*/  ISETP.GE.AND P1, PT, R7, RZ, PT ;  /* 0x000000ff0700720c */ /* 0x000fe20003f26270 */
[----:B------:R-:W-:Y:S02]  /*47d0*/  VIADD R8, R21, 0x162 ;  /* 0x0000016215087836 */ /* 0x000fe40000000000 */
[----:B------:R-:W-:-:S02]  /*47e0*/  IMAD R6, R3, R2, R6 ;  /* 0x0000000203067224 */ /* 0x000fc400078e0206 */
[----:B------:R-:W-:Y:S01]  /*47f0*/  IMAD.HI.U32 R7, R13, R4, RZ ;  /* 0x000000040d077227 */ /* 0x000fe200078e00ff */
[----:B-1----:R-:W-:-:S03]  /*4800*/  IABS R5, R8 ;  /* 0x0000000800057213 */ /* 0x002fc60000000000 */
[----:B------:R-:W-:Y:S01]  /*4810*/  @!P2 IMAD.MOV R22, RZ, RZ, -R22 ;  /* 0x000000ffff16a224 */ /* 0x000fe200078e0a16 */
[----:B------:R-:W-:Y:S01]  /*4820*/  ISETP.GT.U32.AND P2, PT, R3, R16, PT ;  /* 0x000000100300720c */ /* 0x000fe20003f44070 */
[----:B------:R-:W-:Y:S02]  /*4830*/  IMAD.MOV R7, RZ, RZ, -R7 ;  /* 0x000000ffff077224 */ /* 0x000fe400078e0a07 */
[--C-:B------:R-:W-:Y:S01]  /*4840*/  @!P6 IMAD.IADD R17, R17, 0x1, -R3.reuse ;  /* 0x000000011111e824 */ /* 0x100fe200078e0a03 */
[----:B------:R-:W-:Y:S01]  /*4850*/  ISETP.GT.U32.AND P6, PT, R3, R6, PT ;  /* 0x000000060300720c */ /* 0x000fe20003fc4070 */
[----:B------:R-:W-:Y:S01]  /*4860*/  @!P5 IMAD.IADD R9, R9, 0x1, -R3 ;  /* 0x000000010909d824 */ /* 0x000fe200078e0a03 */
[----:B------:R-:W-:Y:S01]  /*4870*/  STL [R1+0x284], R22 ;  /* 0x0002841601007387 */ /* 0x000fe20000100800 */
[----:B------:R-:W-:Y:S02]  /*4880*/  IMAD.MOV.U32 R18, RZ, RZ, R11 ;  /* 0x000000ffff127224 */ /* 0x000fe400078e000b */
[C---:B------:R-:W-:Y:S01]  /*4890*/  IMAD R4, R3.reuse, R7, R4 ;  /* 0x0000000703047224 */ /* 0x040fe200078e0204 */
[----:B------:R-:W-:Y:S01]  /*48a0*/  STL [R1+0x288], R20 ;  /* 0x0002881401007387 */ /* 0x000fe20000100800 */
[----:B------:R-:W-:Y:S01]  /*48b0*/  @!P0 IMAD.MOV R18, RZ, RZ, -R18 ;  /* 0x000000ffff128224 */ /* 0x000fe200078e0a12 */
[----:B------:R-:W-:Y:S01]  /*48c0*/  ISETP.GT.U32.AND P0, PT, R3, R9, PT ;  /* 0x000000090300720c */ /* 0x000fe20003f04070 */
[----:B------:R-:W-:-:S03]  /*48d0*/  IMAD.HI.U32 R12, R13, R5, RZ ;  /* 0x000000050d0c7227 */ /* 0x000fc600078e00ff */
[----:B------:R-:W-:Y:S01]  /*48e0*/  STL [R1+0x2b0], R18 ;  /* 0x0002b01201007387 */ /* 0x000fe20000100800 */
[----:B------:R-:W-:Y:S01]  /*48f0*/  @!P3 IMAD.MOV R17, RZ, RZ, -R17 ;  /* 0x000000ffff11b224 */ /* 0x000fe200078e0a11 */
[----:B------:R-:W-:Y:S01]  /*4900*/  ISETP.GT.U32.AND P3, PT, R3, R4, PT ;  /* 0x000000040300720c */ /* 0x000fe20003f64070 */
[----:B------:R-:W-:Y:S02]  /*4910*/  IMAD.MOV R12, RZ, RZ, -R12 ;  /* 0x000000ffff0c7224 */ /* 0x000fe400078e0a0c */
[----:B------:R-:W-:Y:S01]  /*4920*/  VIADD R2, R21, 0x15e ;  /* 0x0000015e15027836 */ /* 0x000fe20000000000 */
[----:B------:R-:W-:Y:S01]  /*4930*/  STL [R1+0x2b4], R17 ;  /* 0x0002b41101007387 */ /* 0x000fe20000100800 */
[----:B------:R-:W-:Y:S01]  /*4940*/  @!P2 IMAD.IADD R16, R16, 0x1, -R3 ;  /* 0x000000011010a824 */ /* 0x000fe200078e0a03 */
[----:B------:R-:W-:Y:S01]  /*4950*/  ISETP.GE.AND P2, PT, R0, RZ, PT ;  /* 0x000000ff0000720c */ /* 0x000fe20003f46270 */
[----:B------:R-:W-:Y:S01]  /*4960*/  IMAD R5, R3, R12, R5 ;  /* 0x0000000c03057224 */ /* 0x000fe200078e0205 */
[----:B------:R-:W-:Y:S01]  /*4970*/  IABS R0, R2 ;  /* 0x0000000200007213 */ /* 0x000fe20000000000 */
[----:B------:R-:W-:-:S02]  /*4980*/  VIADD R7, R21, 0x15c ;  /* 0x0000015c15077836 */ /* 0x000fc40000000000 */
[--C-:B------:R-:W-:Y:S01]  /*4990*/  @!P6 IMAD.IADD R6, R6, 0x1, -R3.reuse ;  /* 0x000000010606e824 */ /* 0x100fe200078e0a03 */
[----:B------:R-:W-:Y:S01]  /*49a0*/  ISETP.GT.U32.AND P5, PT, R3, R5, PT ;  /* 0x000000050300720c */ /* 0x000fe20003fa4070 */
[----:B------:R-:W-:Y:S01]  /*49b0*/  @!P4 IMAD.MOV R16, RZ, RZ, -R16 ;  /* 0x000000ffff10c224 */ /* 0x000fe200078e0a10 */
[----:B------:R-:W-:Y:S01]  /*49c0*/  IABS R12, R7 ;  /* 0x00000007000c7213 */ /* 0x000fe20000000000 */
[--C-:B------:R-:W-:Y:S01]  /*49d0*/  @!P0 IMAD.IADD R9, R9, 0x1, -R3.reuse ;  /* 0x0000000109098824 */ /* 0x100fe200078e0a03 */
[----:B------:R-:W-:Y:S01]  /*49e0*/  ISETP.GT.U32.AND P6, PT, R3, R6, PT ;  /* 0x000000060300720c */ /* 0x000fe20003fc4070 */
[----:B------:R-:W-:Y:S01]  /*49f0*/  IMAD.HI.U32 R11, R13, R0, RZ ;  /* 0x000000000d0b7227 */ /* 0x000fe200078e00ff */
[----:B------:R0:W-:Y:S01]  /*4a00*/  STL [R1+0x2bc], R16 ;  /* 0x0002bc1001007387 */ /* 0x0001e20000100800 */
[----:B------:R-:W-:Y:S02]  /*4a10*/  ISETP.GE.AND P4, PT, R8, RZ, PT ;  /* 0x000000ff0800720c */ /* 0x000fe40003f86270 */
[----:B------:R-:W-:Y:S01]  /*4a20*/  @!P3 IMAD.IADD R4, R4, 0x1, -R3 ;  /* 0x000000010404b824 */ /* 0x000fe200078e0a03 */
[----:B------:R-:W-:Y:S01]  /*4a30*/  ISETP.GE.AND P0, PT, R10, RZ, PT ;  /* 0x000000ff0a00720c */ /* 0x000fe20003f06270 */
[----:B------:R-:W-:Y:S01]  /*4a40*/  IMAD.MOV R11, RZ, RZ, -R11 ;  /* 0x000000ffff0b7224 */ /* 0x000fe200078e0a0b */
[----:B------:R-:W-:Y:S01]  /*4a50*/  ISETP.GE.AND P3, PT, R2, RZ, PT ;  /* 0x000000ff0200720c */ /* 0x000fe20003f66270 */
[----:B------:R-:W-:-:S02]  /*4a60*/  IMAD.MOV.U32 R8, RZ, RZ, R12 ;  /* 0x000000ffff087224 */ /* 0x000fc400078e000c */
[----:B------:R-:W-:Y:S02]  /*4a70*/  IMAD R0, R3, R11, R0 ;  /* 0x0000000b03007224 */ /* 0x000fe400078e0200 */
[----:B0-----:R-:W-:Y:S02]  /*4a80*/  IMAD.MOV.U32 R16, RZ, RZ, R9 ;  /* 0x000000ffff107224 */ /* 0x001fe400078e0009 */
[----:B------:R-:W-:-:S04]  /*4a90*/  IMAD.HI.U32 R10, R13, R8, RZ ;  /* 0x000000080d0a7227 */ /* 0x000fc800078e00ff */
[----:B------:R-:W-:Y:S01]  /*4aa0*/  @!P1 IMAD.MOV R16, RZ, RZ, -R16 ;  /* 0x000000ffff109224 */ /* 0x000fe200078e0a10 */
[----:B------:R-:W-:Y:S01]  /*4ab0*/  ISETP.GT.U32.AND P1, PT, R3, R4, PT ;  /* 0x000000040300720c */ /* 0x000fe20003f24070 */
[--C-:B------:R-:W-:Y:S02]  /*4ac0*/  @!P5 IMAD.IADD R5, R5, 0x1, -R3.reuse ;  /* 0x000000010505d824 */ /* 0x100fe400078e0a03 */
[----:B------:R-:W-:Y:S01]  /*4ad0*/  @!P6 IMAD.IADD R6, R6, 0x1, -R3 ;  /* 0x000000010606e824 */ /* 0x000fe200078e0a03 */
[C---:B------:R-:W-:Y:S01]  /*4ae0*/  ISETP.GT.U32.AND P6, PT, R3.reuse, R0, PT ;  /* 0x000000000300720c */ /* 0x040fe20003fc4070 */
[----:B------:R-:W-:Y:S01]  /*4af0*/  IMAD.MOV R10, RZ, RZ, -R10 ;  /* 0x000000ffff0a7224 */ /* 0x000fe200078e0a0a */
[C---:B------:R-:W-:Y:S01]  /*4b00*/  ISETP.GT.U32.AND P5, PT, R3.reuse, R5, PT ;  /* 0x000000050300720c */ /* 0x040fe20003fa4070 */
[----:B------:R-:W-:Y:S01]  /*4b10*/  @!P2 IMAD.MOV R6, RZ, RZ, -R6 ;  /* 0x000000ffff06a224 */ /* 0x000fe200078e0a06 */
[----:B------:R-:W-:Y:S01]  /*4b20*/  STL [R1+0x2c8], R16 ;  /* 0x0002c81001007387 */ /* 0x000fe20000100800 */
[----:B------:R-:W-:-:S02]  /*4b30*/  IMAD R2, R3, R10, R8 ;  /* 0x0000000a03027224 */ /* 0x000fc400078e0208 */
[----:B------:R-:W-:Y:S01]  /*4b40*/  VIADD R12, R21, 0x15a ;  /* 0x0000015a150c7836 */ /* 0x000fe20000000000 */
[----:B------:R0:W-:Y:S01]  /*4b50*/  STL [R1+0x2cc], R6 ;  /* 0x0002cc0601007387 */ /* 0x0001e20000100800 */
[--C-:B------:R-:W-:Y:S01]  /*4b60*/  @!P1 IMAD.IADD R4, R4, 0x1, -R3.reuse ;  /* 0x0000000104049824 */ /* 0x100fe200078e0a03 */
[----:B------:R-:W-:Y:S01]  /*4b70*/  ISETP.GT.U32.AND P1, PT, R3, R2, PT ;  /* 0x000000020300720c */ /* 0x000fe20003f24070 */
[----:B------:R-:W-:Y:S01]  /*4b80*/  VIADD R9, R21, 0x158 ;  /* 0x0000015815097836 */ /* 0x000fe20000000000 */
[----:B------:R-:W-:Y:S01]  /*4b90*/  ISETP.GE.AND P2, PT, R12, RZ, PT ;  /* 0x000000ff0c00720c */ /* 0x000fe20003f46270 */
[--C-:B------:R-:W-:Y:S01]  /*4ba0*/  @!P6 IMAD.IADD R0, R0, 0x1, -R3.reuse ;  /* 0x000000010000e824 */ /* 0x100fe200078e0a03 */
[----:B------:R-:W-:Y:S01]  /*4bb0*/  IABS R12, R12 ;  /* 0x0000000c000c7213 */ /* 0x000fe20000000000 */
[----:B------:R-:W-:Y:S01]  /*4bc0*/  @!P5 IMAD.IADD R5, R5, 0x1, -R3 ;  /* 0x000000010505d824 */ /* 0x000fe200078e0a03 */
[----:B------:R-:W-:Y:S01]  /*4bd0*/  ISETP.GE.AND P5, PT, R7, RZ, PT ;  /* 0x000000ff0700720c */ /* 0x000fe20003fa6270 */
[----:B------:R-:W-:Y:S01]  /*4be0*/  VIADD R7, R21, 0x156 ;  /* 0x0000015615077836 */ /* 0x000fe20000000000 */
[----:B------:R-:W-:Y:S01]  /*4bf0*/  ISETP.GT.U32.AND P6, PT, R3, R0, PT ;  /* 0x000000000300720c */ /* 0x000fe20003fc4070 */
[----:B0-----:R-:W-:-:S02]  /*4c00*/  IMAD.MOV.U32 R6, RZ, RZ, R4 ;  /* 0x000000ffff067224 */ /* 0x001fc400078e0004 */
[----:B------:R-:W-:Y:S01]  /*4c10*/  @!P4 IMAD.MOV R5, RZ, RZ, -R5 ;  /* 0x000000ffff05c224 */ /* 0x000fe200078e0a05 */
[----:B------:R-:W-:Y:S01]  /*4c20*/  ISETP.GE.AND P4, PT, R9, RZ, PT ;  /* 0x000000ff0900720c */ /* 0x000fe20003f86270 */
[----:B------:R-:W-:Y:S01]  /*4c30*/  @!P0 IMAD.MOV R6, RZ, RZ, -R6 ;  /* 0x000000ffff068224 */ /* 0x000fe200078e0a06 */
[----:B------:R-:W-:Y:S01]  /*4c40*/  ISETP.GE.AND P0, PT, R7, RZ, PT ;  /* 0x000000ff0700720c */ /* 0x000fe20003f06270 */
[--C-:B------:R-:W-:Y:S01]  /*4c50*/  @!P1 IMAD.IADD R2, R2, 0x1, -R3.reuse ;  /* 0x0000000102029824 */ /* 0x100fe200078e0a03 */
[----:B------:R-:W-:Y:S01]  /*4c60*/  STL [R1+0x31c], R5 ;  /* 0x00031c0501007387 */ /* 0x000fe20000100800 */
[----:B------:R-:W-:Y:S01]  /*4c70*/  IABS R7, R7 ;  /* 0x0000000700077213 */ /* 0x000fe20000000000 */
[----:B------:R-:W-:Y:S01]  /*4c80*/  VIADD R8, R21, 0x154 ;  /* 0x0000015415087836 */ /* 0x000fe20000000000 */
[----:B------:R-:W-:Y:S01]  /*4c90*/  IABS R9, R9 ;  /* 0x0000000900097213 */ /* 0x000fe20000000000 */
[----:B------:R0:W-:Y:S01]  /*4ca0*/  STL [R1+0x378], R6 ;  /* 0x0003780601007387 */ /* 0x0001e20000100800 */
[----:B------:R-:W-:Y:S01]  /*4cb0*/  ISETP.GT.U32.AND P1, PT, R3, R2, PT ;  /* 0x000000020300720c */ /* 0x000fe20003f24070 */
[----:B------:R-:W-:Y:S01]  /*4cc0*/  @!P6 IMAD.IADD R0, R0, 0x1, -R3 ;  /* 0x000000010000e824 */ /* 0x000fe200078e0a03 */
[----:B------:R-:W-:Y:S01]  /*4cd0*/  ISETP.GE.AND P6, PT, R8, RZ, PT ;  /* 0x000000ff0800720c */ /* 0x000fe20003fc6270 */
[----:B------:R-:W-:Y:S01]  /*4ce0*/  IMAD.HI.U32 R4, R13, R7, RZ ;  /* 0x000000070d047227 */ /* 0x000fe200078e00ff */
[----:B------:R-:W-:-:S03]  /*4cf0*/  IABS R8, R8 ;  /* 0x0000000800087213 */ /* 0x000fc60000000000 */
[----:B------:R-:W-:Y:S02]  /*4d00*/  IMAD.MOV.U32 R10, RZ, RZ, R0 ;  /* 0x000000ffff0a7224 */ /* 0x000fe400078e0000 */
[----:B0-----:R-:W-:-:S04]  /*4d10*/  IMAD.HI.U32 R6, R13, R12, RZ ;  /* 0x0000000c0d067227 */ /* 0x001fc800078e00ff */
[----:B------:R-:W-:Y:S02]  /*4d20*/  IMAD.MOV R6, RZ, RZ, -R6 ;  /* 0x000000ffff067224 */ /* 0x000fe400078e0a06 */
[----:B------:R-:W-:Y:S02]  /*4d30*/  IMAD.MOV R4, RZ, RZ, -R4 ;  /* 0x000000ffff047224 */ /* 0x000fe400078e0a04 */
[C---:B------:R-:W-:Y:S02]  /*4d40*/  IMAD R12, R3.reuse, R6, R12 ;  /* 0x00000006030c7224 */ /* 0x040fe400078e020c */
[----:B------:R-:W-:Y:S02]  /*4d50*/  @!P3 IMAD.MOV R10, RZ, RZ, -R10 ;  /* 0x000000ffff0ab224 */ /* 0x000fe400078e0a0a */
[----:B------:R-:W-:Y:S01]  /*4d60*/  @!P1 IMAD.IADD R2, R2, 0x1, -R3 ;  /* 0x0000000102029824 */ /* 0x000fe200078e0a03 */
[C---:B------:R-:W-:Y:S01]  /*4d70*/  ISETP.GT.U32.AND P3, PT, R3.reuse, R12, PT ;  /* 0x0000000c0300720c */ /* 0x040fe20003f64070 */
[----:B------:R-:W-:Y:S01]  /*4d80*/  IMAD R7, R3, R4, R7 ;  /* 0x0000000403077224 */ /* 0x000fe200078e0207 */
[----:B------:R0:W-:Y:S01]  /*4d90*/  STL [R1+0x324], R10 ;  /* 0x0003240a01007387 */ /* 0x0001e20000100800 */
[----:B------:R-:W-:-:S02]  /*4da0*/  IMAD.MOV.U32 R6, RZ, RZ, R2 ;  /* 0x000000ffff067224 */ /* 0x000fc400078e0002 */
[----:B------:R-:W-:-:S04]  /*4db0*/  IMAD.HI.U32 R5, R13, R9, RZ ;  /* 0x000000090d057227 */ /* 0x000fc800078e00ff */
[----:B------:R-:W-:Y:S01]  /*4dc0*/  @!P5 IMAD.MOV R6, RZ, RZ, -R6 ;  /* 0x000000ffff06d224 */ /* 0x000fe200078e0a06 */
[C---:B------:R-:W-:Y:S01]  /*4dd0*/  ISETP.GT.U32.AND P5, PT, R3.reuse, R7, PT ;  /* 0x000000070300720c */ /* 0x040fe20003fa4070 */
[----:B------:R-:W-:Y:S02]  /*4de0*/  IMAD.MOV R5, RZ, RZ, -R5 ;  /* 0x000000ffff057224 */ /* 0x000fe400078e0a05 */
[----:B------:R-:W-:Y:S01]  /*4df0*/  @!P3 IMAD.IADD R12, R12, 0x1, -R3 ;  /* 0x000000010c0cb824 */ /* 0x000fe200078e0a03 */
[----:B------:R1:W-:Y:S01]  /*4e00*/  STL [R1+0x328], R6 ;  /* 0x0003280601007387 */ /* 0x0003e20000100800 */
[----:B------:R-:W-:Y:S02]  /*4e10*/  IMAD R9, R3, R5, R9 ;  /* 0x0000000503097224 */ /* 0x000fe400078e0209 */
[----:B------:R-:W-:Y:S01]  /*4e20*/  VIADD R11, R21, 0x150 ;  /* 0x00000150150b7836 */ /* 0x000fe20000000000 */
[----:B------:R-:W-:Y:S01]  /*4e30*/  ISETP.GT.U32.AND P3, PT, R3, R12, PT ;  /* 0x0000000c0300720c */ /* 0x000fe20003f64070 */
[----:B------:R-:W-:Y:S01]  /*4e40*/  IMAD.HI.U32 R0, R13, R8, RZ ;  /* 0x000000080d007227 */ /* 0x000fe200078e00ff */
[----:B------:R-:W-:-:S02]  /*4e50*/  ISETP.GT.U32.AND P1, PT, R3, R9, PT ;  /* 0x000000090300720c */ /* 0x000fc40003f24070 */
[----:B------:R-:W-:Y:S01]  /*4e60*/  IABS R17, R11 ;  /* 0x0000000b00117213 */ /* 0x000fe20000000000 */
[----:B------:R-:W-:Y:S02]  /*4e70*/  @!P5 IMAD.IADD R7, R7, 0x1, -R3 ;  /* 0x000000010707d824 */ /* 0x000fe400078e0a03 */
[----:B------:R-:W-:Y:S02]  /*4e80*/  IMAD.MOV R0, RZ, RZ, -R0 ;  /* 0x000000ffff007224 */ /* 0x000fe400078e0a00 */
[----:B------:R-:W-:Y:S01]  /*4e90*/  VIADD R19, R21, 0x152 ;  /* 0x0000015215137836 */ /* 0x000fe20000000000 */
[C---:B------:R-:W-:Y:S01]  /*4ea0*/  ISETP.GT.U32.AND P5, PT, R3.reuse, R7, PT ;  /* 0x000000070300720c */ /* 0x040fe20003fa4070 */
[----:B------:R-:W-:Y:S02]  /*4eb0*/  IMAD R8, R3, R0, R8 ;  /* 0x0000000003087224 */ /* 0x000fe400078e0208 */
[----:B------:R-:W-:Y:S01]  /*4ec0*/  IMAD.HI.U32 R5, R13, R17, RZ ;  /* 0x000000110d057227 */ /* 0x000fe200078e00ff */
[----:B------:R-:W-:-:S03]  /*4ed0*/  IABS R2, R19 ;  /* 0x0000001300027213 */ /* 0x000fc60000000000 */
[----:B------:R-:W-:Y:S02]  /*4ee0*/  @!P1 IMAD.IADD R9, R9, 0x1, -R3 ;  /* 0x0000000109099824 */ /* 0x000fe400078e0a03 */
[----:B------:R-:W-:Y:S02]  /*4ef0*/  IMAD.MOV R5, RZ, RZ, -R5 ;  /* 0x000000ffff057224 */ /* 0x000fe400078e0a05 */
[----:B------:R-:W-:Y:S01]  /*4f00*/  @!P3 IMAD.IADD R12, R12, 0x1, -R3 ;  /* 0x000000010c0cb824 */ /* 0x000fe200078e0a03 */
[C---:B------:R-:W-:Y:S01]  /*4f10*/  ISETP.GT.U32.AND P3, PT, R3.reuse, R8, PT ;  /* 0x000000080300720c */ /* 0x040fe20003f64070 */
[C---:B------:R-:W-:Y:S01]  /*4f20*/  IMAD R17, R3.reuse, R5, R17 ;  /* 0x0000000503117224 */ /* 0x040fe200078e0211 */
[----:B------:R-:W-:Y:S01]  /*4f30*/  ISETP.GT.U32.AND P1, PT, R3, R9, PT ;  /* 0x000000090300720c */ /* 0x000fe20003f24070 */
[----:B0-----:R-:W-:-:S04]  /*4f40*/  IMAD.HI.U32 R10, R13, R2, RZ ;  /* 0x000000020d0a7227 */ /* 0x001fc800078e00ff */
[--C-:B------:R-:W-:Y:S01]  /*4f50*/  @!P5 IMAD.IADD R7, R7, 0x1, -R3.reuse ;  /* 0x000000010707d824 */ /* 0x100fe200078e0a03 */
[----:B------:R-:W-:Y:S01]  /*4f60*/  ISETP.GT.U32.AND P5, PT, R3, R17, PT ;  /* 0x000000110300720c */ /* 0x000fe20003fa4070 */
[----:B------:R-:W-:Y:S02]  /*4f70*/  IMAD.MOV R10, RZ, RZ, -R10 ;  /* 0x000000ffff0a7224 */ /* 0x000fe400078e0a0a */
[----:B------:R-:W-:Y:S02]  /*4f80*/  VIADD R0, R21, 0x14e ;  /* 0x0000014e15007836 */ /* 0x000fe40000000000 */
[----:B------:R-:W-:Y:S02]  /*4f90*/  IMAD R2, R3, R10, R2 ;  /* 0x0000000a03027224 */ /* 0x000fe400078e0202 */
[----:B------:R-:W-:Y:S01]  /*4fa0*/  @!P3 IMAD.IADD R8, R8, 0x1, -R3 ;  /* 0x000000010808b824 */ /* 0x000fe200078e0a03 */
[----:B------:R-:W-:Y:S01]  /*4fb0*/  IABS R4, R0 ;  /* 0x0000000000047213 */ /* 0x000fe20000000000 */
[----:B-1----:R-:W-:-:S02]  /*4fc0*/  VIADD R6, R21, 0x14c ;  /* 0x0000014c15067836 */ /* 0x002fc40000000000 */
[----:B------:R-:W-:Y:S01]  /*4fd0*/  IMAD.MOV.U32 R20, RZ, RZ, R12 ;  /* 0x000000ffff147224 */ /* 0x000fe200078e000c */
[----:B------:R-:W-:Y:S01]  /*4fe0*/  ISETP.GT.U32.AND P3, PT, R3, R8, PT ;  /* 0x000000080300720c */ /* 0x000fe20003f64070 */
[----:B------:R-:W-:Y:S01]  /*4ff0*/  VIADD R5, R21, 0x14a ;  /* 0x0000014a15057836 */ /* 0x000fe20000000000 */
[----:B------:R-:W-:Y:S01]  /*5000*/  IABS R16, R6 ;  /* 0x0000000600107213 */ /* 0x000fe20000000000 */
[--C-:B------:R-:W-:Y:S01]  /*5010*/  @!P1 IMAD.IADD R9, R9, 0x1, -R3.reuse ;  /* 0x0000000109099824 */ /* 0x100fe200078e0a03 */
[----:B------:R-:W-:Y:S01]  /*5020*/  ISETP.GT.U32.AND P1, PT, R3, R2, PT ;  /* 0x000000020300720c */ /* 0x000fe20003f24070 */
[----:B------:R-:W-:Y:S01]  /*5030*/  @!P2 IMAD.MOV R20, RZ, RZ, -R20 ;  /* 0x000000ffff14a224 */ /* 0x000fe200078e0a14 */
[----:B------:R-:W-:Y:S01]  /*5040*/  IABS R12, R5 ;  /* 0x00000005000c7213 */ /* 0x000fe20000000000 */
[----:B------:R-:W-:Y:S01]  /*5050*/  @!P5 IMAD.IADD R17, R17, 0x1, -R3 ;  /* 0x000000011111d824 */ /* 0x000fe200078e0a03 */
[----:B------:R-:W-:Y:S01]  /*5060*/  ISETP.GE.AND P2, PT, R19, RZ, PT ;  /* 0x000000ff1300720c */ /* 0x000fe20003f46270 */
[----:B------:R-:W-:Y:S01]  /*5070*/  IMAD.HI.U32 R18, R13, R4, RZ ;  /* 0x000000040d127227 */ /* 0x000fe200078e00ff */
[----:B------:R0:W-:Y:S02]  /*5080*/  STL [R1+0x32c], R20 ;  /* 0x00032c1401007387 */ /* 0x0001e40000100800 */
[----:B------:R-:W-:Y:S01]  /*5090*/  ISETP.GT.U32.AND P5, PT, R3, R17, PT ;  /* 0x000000110300720c */ /* 0x000fe20003fa4070 */
[----:B------:R-:W-:-:S04]  /*50a0*/  IMAD.HI.U32 R10, R13, R16, RZ ;  /* 0x000000100d0a7227 */ /* 0x000fc800078e00ff */
[----:B------:R-:W-:Y:S02]  /*50b0*/  IMAD.MOV R18, RZ, RZ, -R18 ;  /* 0x000000ffff127224 */ /* 0x000fe400078e0a12 */
[----:B------:R-:W-:Y:S02]  /*50c0*/  IMAD.MOV R10, RZ, RZ, -R10 ;  /* 0x000000ffff0a7224 */ /* 0x000fe400078e0a0a */
[----:B0-----:R-:W-:Y:S02]  /*50d0*/  IMAD.MOV.U32 R20, RZ, RZ, R9 ;  /* 0x000000ffff147224 */ /* 0x001fe400078e0009 */
[----:B------:R-:W-:-:S04]  /*50e0*/  IMAD.HI.U32 R9, R13, R12, RZ ;  /* 0x0000000c0d097227 */ /* 0x000fc800078e00ff */
[----:B------:R-:W-:Y:S02]  /*50f0*/  IMAD R4, R3, R18, R4 ;  /* 0x0000001203047224 */ /* 0x000fe400078e0204 */
[--C-:B------:R-:W-:Y:S01]  /*5100*/  @!P1 IMAD.IADD R2, R2, 0x1, -R3.reuse ;  /* 0x0000000102029824 */ /* 0x100fe200078e0a03 */
[----:B------:R-:W-:Y:S01]  /*5110*/  ISETP.GE.AND P1, PT, R11, RZ, PT ;  /* 0x000000ff0b00720c */ /* 0x000fe20003f26270 */
[----:B------:R-:W-:Y:S01]  /*5120*/  @!P3 IMAD.IADD R8, R8, 0x1, -R3 ;  /* 0x000000010808b824 */ /* 0x000fe200078e0a03 */
[C---:B------:R-:W-:Y:S01]  /*5130*/  ISETP.GT.U32.AND P3, PT, R3.reuse, R4, PT ;  /* 0x000000040300720c */ /* 0x040fe20003f64070 */
[----:B------:R-:W-:Y:S02]  /*5140*/  IMAD.MOV R9, RZ, RZ, -R9 ;  /* 0x000000ffff097224 */ /* 0x000fe400078e0a09 */
[C---:B------:R-:W-:Y:S02]  /*5150*/  IMAD R16, R3.reuse, R10, R16 ;  /* 0x0000000a03107224 */ /* 0x040fe400078e0210 */
[----:B------:R-:W-:Y:S01]  /*5160*/  @!P4 IMAD.MOV R20, RZ, RZ, -R20 ;  /* 0x000000ffff14c224 */ /* 0x000fe200078e0a14 */
[----:B------:R-:W-:Y:S01]  /*5170*/  ISETP.GT.U32.AND P4, PT, R3, R2, PT ;  /* 0x000000020300720c */ /* 0x000fe20003f84070 */
[----:B------:R-:W-:-:S02]  /*5180*/  IMAD.MOV.U32 R10, RZ, RZ, R8 ;  /* 0x000000ffff0a7224 */ /* 0x000fc400078e0008 */
[C---:B------:R-:W-:Y:S01]  /*5190*/  IMAD R12, R3.reuse, R9, R12 ;  /* 0x00000009030c7224 */ /* 0x040fe200078e020c */
[----:B------:R-:W-:Y:S01]  /*51a0*/  STL [R1+0x330], R20 ;  /* 0x0003301401007387 */ /* 0x000fe20000100800 */
[----:B------:R-:W-:Y:S01]  /*51b0*/  @!P6 IMAD.MOV R10, RZ, RZ, -R10 ;  /* 0x000000ffff0ae224 */ /* 0x000fe200078e0a0a */
[----:B------:R-:W-:Y:S01]  /*51c0*/  ISETP.GT.U32.AND P6, PT, R3, R16, PT ;  /* 0x000000100300720c */ /* 0x000fe20003fc4070 */
[----:B------:R-:W-:Y:S01]  /*51d0*/  @!P5 IMAD.IADD R17, R17, 0x1, -R3 ;  /* 0x000000011111d824 */ /* 0x000fe200078e0a03 */
[----:B------:R-:W-:Y:S01]  /*51e0*/  ISETP.GT.U32.AND P5, PT, R3, R12, PT ;  /* 0x0000000c0300720c */ /* 0x000fe20003fa4070 */
[----:B------:R-:W-:Y:S01]  /*51f0*/  @!P0 IMAD.MOV R7, RZ, RZ, -R7 ;  /* 0x000000ffff078224 */ /* 0x000fe200078e0a07 */
[----:B------:R-:W-:Y:S01]  /*5200*/  ISETP.GE.AND P0, PT, R0, RZ, PT ;  /* 0x000000ff0000720c */ /* 0x000fe20003f06270 */
[C---:B------:R-:W-:Y:S02]  /*5210*/  VIADD R0, R21.reuse, 0x148 ;  /* 0x0000014815007836 */ /* 0x040fe40000000000 */
[----:B------:R-:W-:Y:S01]  /*5220*/  VIADD R8, R21, 0x146 ;  /* 0x0000014615087836 */ /* 0x000fe20000000000 */
[----:B------:R0:W-:Y:S01]  /*5230*/  STL [R1+0x334], R7 ;  /* 0x0003340701007387 */ /* 0x0001e20000100800 */
[--C-:B------:R-:W-:Y:S01]  /*5240*/  @!P3 IMAD.IADD R4, R4, 0x1, -R3.reuse ;  /* 0x000000010404b824 */ /* 0x100fe200078e0a03 */
[----:B------:R-:W-:Y:S01]  /*5250*/  ISETP.GE.AND P3, PT, R5, RZ, PT ;  /* 0x000000ff0500720c */ /* 0x000fe20003f66270 */
[--C-:B------:R-:W-:Y:S01]  /*5260*/  @!P4 IMAD.IADD R2, R2, 0x1, -R3.reuse ;  /* 0x000000010202c824 */ /* 0x100fe200078e0a03 */
[----:B------:R-:W-:Y:S01]  /*5270*/  IABS R5, R8 ;  /* 0x0000000800057213 */ /* 0x000fe20000000000 */
[--C-:B------:R-:W-:Y:S01]  /*5280*/  @!P6 IMAD.IADD R16, R16, 0x1, -R3.reuse ;  /* 0x000000011010e824 */ /* 0x100fe200078e0a03 */
[----:B------:R-:W-:Y:S01]  /*5290*/  ISETP.GE.AND P4, PT, R6, RZ, PT ;  /* 0x000000ff0600720c */ /* 0x000fe20003f86270 */
[----:B------:R-:W-:Y:S01]  /*52a0*/  IMAD.MOV.U32 R9, RZ, RZ, R2 ;  /* 0x000000ffff097224 */ /* 0x000fe200078e0002 */
[C---:B------:R-:W-:Y:S01]  /*52b0*/  ISETP.GT.U32.AND P6, PT, R3.reuse, R4, PT ;  /* 0x000000040300720c */ /* 0x040fe20003fc4070 */
[----:B------:R-:W-:Y:S01]  /*52c0*/  @!P5 IMAD.IADD R12, R12, 0x1, -R3 ;  /* 0x000000010c0cd824 */ /* 0x000fe200078e0a03 */
[----:B0-----:R-:W-:Y:S01]  /*52d0*/  IABS R7, R0 ;  /* 0x0000000000077213 */ /* 0x001fe20000000000 */
[----:B------:R-:W-:Y:S01]  /*52e0*/  IMAD.MOV.U32 R2, RZ, RZ, R5 ;  /* 0x000000ffff027224 */ /* 0x000fe200078e0005 */
[C---:B------:R-:W-:Y:S01]  /*52f0*/  ISETP.GT.U32.AND P5, PT, R3.reuse, R16, PT ;  /* 0x000000100300720c */ /* 0x040fe20003fa4070 */
[----:B------:R-:W-:Y:S01]  /*5300*/  @!P2 IMAD.MOV R9, RZ, RZ, -R9 ;  /* 0x000000ffff09a224 */ /* 0x000fe200078e0a09 */
[----:B------:R-:W-:Y:S01]  /*5310*/  ISETP.GT.U32.AND P2, PT, R3, R12, PT ;  /* 0x0000000c0300720c */ /* 0x000fe20003f44070 */
[C---:B------:R-:W-:Y:S01]  /*5320*/  IMAD.HI.U32 R6, R13.reuse, R7, RZ ;  /* 0x000000070d067227 */ /* 0x040fe200078e00ff */
[----:B------:R-:W-:Y:S03]  /*5330*/  STL [R1+0x338], R10 ;  /* 0x0003380a01007387 */ /* 0x000fe60000100800 */
[----:B------:R-:W-:Y:S01]  /*5340*/  IMAD.MOV R6, RZ, RZ, -R6 ;  /* 0x000000ffff067224 */ /* 0x000fe200078e0a06 */
[----:B------:R0:W-:Y:S01]  /*5350*/  STL [R1+0x340], R9 ;  /* 0x0003400901007387 */ /* 0x0001e20000100800 */
[----:B------:R-:W-:-:S04]  /*5360*/  IMAD.HI.U32 R5, R13, R2, RZ ;  /* 0x000000020d057227 */ /* 0x000fc800078e00ff */
[C---:B------:R-:W-:Y:S02]  /*5370*/  IMAD R7, R3.reuse, R6, R7 ;  /* 0x0000000603077224 */ /* 0x040fe400078e0207 */
[----:B------:R-:W-:Y:S02]  /*5380*/  IMAD.MOV R5, RZ, RZ, -R5 ;  /* 0x000000ffff057224 */ /* 0x000fe400078e0a05 */
[--C-:B------:R-:W-:Y:S01]  /*5390*/  @!P6 IMAD.IADD R4, R4, 0x1, -R3.reuse ;  /* 0x000000010404e824 */ /* 0x100fe200078e0a03 */
[C---:B------:R-:W-:Y:S01]  /*53a0*/  ISETP.GT.U32.AND P6, PT, R3.reuse, R7, PT ;  /* 0x000000070300720c */ /* 0x040fe20003fc4070 */
[----:B------:R-:W-:Y:S02]  /*53b0*/  IMAD R2, R3, R5, R2 ;  /* 0x0000000503027224 */ /* 0x000fe400078e0202 */
[----:B------:R-:W-:Y:S02]  /*53c0*/  VIADD R11, R21, 0x144 ;  /* 0x00000144150b7836 */ /* 0x000fe40000000000 */
[--C-:B------:R-:W-:Y:S01]  /*53d0*/  @!P2 IMAD.IADD R12, R12, 0x1, -R3.reuse ;  /* 0x000000010c0ca824 */ /* 0x100fe200078e0a03 */
[----:B------:R-:W-:Y:S01]  /*53e0*/  ISETP.GT.U32.AND P2, PT, R3, R2, PT ;  /* 0x000000020300720c */ /* 0x000fe20003f44070 */
[C---:B0-----:R-:W-:Y:S01]  /*53f0*/  VIADD R9, R21.reuse, 0x142 ;  /* 0x0000014215097836 */ /* 0x041fe20000000000 */
[----:B------:R-:W-:Y:S01]  /*5400*/  IABS R10, R11 ;  /* 0x0000000b000a7213 */ /* 0x000fe20000000000 */
[----:B------:R-:W-:Y:S01]  /*5410*/  @!P5 IMAD.IADD R16, R16, 0x1, -R3 ;  /* 0x000000011010d824 */ /* 0x000fe200078e0a03 */
[----:B------:R-:W-:Y:S01]  /*5420*/  ISETP.GE.AND P5, PT, R0, RZ, PT ;  /* 0x000000ff0000720c */ /* 0x000fe20003fa6270 */
[----:B------:R-:W-:Y:S01]  /*5430*/  VIADD R0, R21, 0x140 ;  /* 0x0000014015007836 */ /* 0x000fe20000000000 */
[----:B------:R-:W-:Y:S01]  /*5440*/  IABS R19, R9 ;  /* 0x0000000900137213 */ /* 0x000fe20000000000 */
[----:B------:R-:W-:-:S04]  /*5450*/  IMAD.HI.U32 R5, R13, R10, RZ ;  /* 0x0000000a0d057227 */ /* 0x000fc800078e00ff */
[----:B------:R-:W-:Y:S01]  /*5460*/  @!P6 IMAD.IADD R7, R7, 0x1, -R3 ;  /* 0x000000010707e824 */ /* 0x000fe200078e0a03 */
[----:B------:R-:W-:Y:S01]  /*5470*/  ISETP.GE.AND P6, PT, R8, RZ, PT ;  /* 0x000000ff0800720c */ /* 0x000fe20003fc6270 */
[----:B------:R-:W-:-:S04]  /*5480*/  IMAD.HI.U32 R6, R13, R19, RZ ;  /* 0x000000130d067227 */ /* 0x000fc800078e00ff */
[----:B------:R-:W-:Y:S02]  /*5490*/  IMAD.MOV R5, RZ, RZ, -R5 ;  /* 0x000000ffff057224 */ /* 0x000fe400078e0a05 */
[----:B------:R-:W-:Y:S01]  /*54a0*/  @!P2 IMAD.IADD R2, R2, 0x1, -R3 ;  /* 0x000000010202a824 */ /* 0x000fe200078e0a03 */
[C---:B------:R-:W-:Y:S01]  /*54b0*/  ISETP.GT.U32.AND P2, PT, R3.reuse, R7, PT ;  /* 0x000000070300720c */ /* 0x040fe20003f44070 */
[----:B------:R-:W-:Y:S02]  /*54c0*/  @!P1 IMAD.MOV R17, RZ, RZ, -R17 ;  /* 0x000000ffff119224 */ /* 0x000fe400078e0a11 */
[----:B------:R-:W-:Y:S01]  /*54d0*/  IMAD.MOV R6, RZ, RZ, -R6 ;  /* 0x000000ffff067224 */ /* 0x000fe200078e0a06 */
[----:B------:R-:W-:Y:S01]  /*54e0*/  ISETP.GT.U32.AND P1, PT, R3, R2, PT ;  /* 0x000000020300720c */ /* 0x000fe20003f24070 */
[----:B------:R-:W-:Y:S01]  /*54f0*/  VIADD R8, R21, 0x13e ;  /* 0x0000013e15087836 */ /* 0x000fe20000000000 */
[----:B------:R0:W-:Y:S01]  /*5500*/  STL [R1+0x344], R17 ;  /* 0x0003441101007387 */ /* 0x0001e20000100800 */
[----:B------:R-:W-:Y:S01]  /*5510*/  IMAD R10, R3, R5, R10 ;  /* 0x00000005030a7224 */ /* 0x000fe200078e020a */
[----:B------:R-:W-:Y:S01]  /*5520*/  IABS R5, R0 ;  /* 0x0000000000057213 */ /* 0x000fe20000000000 */
[----:B------:R-:W-:-:S02]  /*5530*/  IMAD.MOV.U32 R18, RZ, RZ, R4 ;  /* 0x000000ffff127224 */ /* 0x000fc400078e0004 */
[----:B------:R-:W-:Y:S01]  /*5540*/  IMAD R19, R3, R6, R19 ;  /* 0x0000000603137224 */ /* 0x000fe200078e0213 */
[----:B------:R-:W-:Y:S01]  /*5550*/  IABS R6, R8 ;  /* 0x0000000800067213 */ /* 0x000fe20000000000 */
[----:B------:R-:W-:-:S04]  /*5560*/  IMAD.HI.U32 R4, R13, R5, RZ ;  /* 0x000000050d047227 */ /* 0x000fc800078e00ff */
[----:B0-----:R-:W-:Y:S02]  /*5570*/  IMAD.MOV.U32 R17, RZ, RZ, R12 ;  /* 0x000000ffff117224 */ /* 0x001fe400078e000c */
[----:B------:R-:W-:Y:S01]  /*5580*/  @!P0 IMAD.MOV R18, RZ, RZ, -R18 ;  /* 0x000000ffff128224 */ /* 0x000fe200078e0a12 */
[C---:B------:R-:W-:Y:S01]  /*5590*/  ISETP.GT.U32.AND P0, PT, R3.reuse, R10, PT ;  /* 0x0000000a0300720c */ /* 0x040fe20003f04070 */
[----:B------:R-:W-:Y:S01]  /*55a0*/  @!P4 IMAD.MOV R16, RZ, RZ, -R16 ;  /* 0x000000ffff10c224 */ /* 0x000fe200078e0a10 */
[----:B------:R-:W-:Y:S01]  /*55b0*/  ISETP.GT.U32.AND P4, PT, R3, R19, PT ;  /* 0x000000130300720c */ /* 0x000fe20003f84070 */
[----:B------:R-:W-:Y:S01]  /*55c0*/  @!P3 IMAD.MOV R17, RZ, RZ, -R17 ;  /* 0x000000ffff11b224 */ /* 0x000fe200078e0a11 */
[----:B------:R-:W-:Y:S01]  /*55d0*/  STL [R1+0x34c], R18 ;  /* 0x00034c1201007387 */ /* 0x000fe20000100800 */
[----:B------:R-:W-:Y:S01]  /*55e0*/  IMAD.HI.U32 R12, R13, R6, RZ ;  /* 0x000000060d0c7227 */ /* 0x000fe200078e00ff */
[----:B------:R-:W-:Y:S02]  /*55f0*/  ISETP.GE.AND P3, PT, R11, RZ, PT ;  /* 0x000000ff0b00720c */ /* 0x000fe40003f66270 */
[----:B------:R0:W-:Y:S01]  /*5600*/  STL [R1+0x350], R16 ;  /* 0x0003501001007387 */ /* 0x0001e20000100800 */
[----:B------:R-:W-:Y:S01]  /*5610*/  @!P2 IMAD.IADD R7, R7, 0x1, -R3 ;  /* 0x000000010707a824 */ /* 0x000fe200078e0a03 */
[----:B------:R-:W-:Y:S01]  /*5620*/  ISETP.GE.AND P2, PT, R9, RZ, PT ;  /* 0x000000ff0900720c */ /* 0x000fe20003f46270 */
[----:B------:R-:W-:Y:S01]  /*5630*/  IMAD.MOV R4, RZ, RZ, -R4 ;  /* 0x000000ffff047224 */ /* 0x000fe200078e0a04 */
[----:B------:R1:W-:Y:S01]  /*5640*/  STL [R1+0x358], R17 ;  /* 0x0003581101007387 */ /* 0x0003e20000100800 */
[----:B------:R-:W-:-:S02]  /*5650*/  IMAD.MOV R12, RZ, RZ, -R12 ;  /* 0x000000ffff0c7224 */ /* 0x000fc400078e0a0c */
[----:B------:R-:W-:Y:S01]  /*5660*/  @!P1 IMAD.IADD R2, R2, 0x1, -R3 ;  /* 0x0000000102029824 */ /* 0x000fe200078e0a03 */
[----:B------:R-:W-:Y:S01]  /*5670*/  ISETP.GE.AND P1, PT, R0, RZ, PT ;  /* 0x000000ff0000720c */ /* 0x000fe20003f26270 */
[C---:B------:R-:W-:Y:S02]  /*5680*/  IMAD R5, R3.reuse, R4, R5 ;  /* 0x0000000403057224 */ /* 0x040fe400078e0205 */
[----:B------:R-:W-:Y:S02]  /*5690*/  IMAD R6, R3, R12, R6 ;  /* 0x0000000c03067224 */ /* 0x000fe400078e0206 */
[----:B0-----:R-:W-:Y:S02]  /*56a0*/  IMAD.MOV.U32 R16, RZ, RZ, R2 ;  /* 0x000000ffff107224 */ /* 0x001fe400078e0002 */
[----:B-1----:R-:W-:Y:S02]  /*56b0*/  IMAD.MOV.U32 R17, RZ, RZ, R7 ;  /* 0x000000ffff117224 */ /* 0x002fe400078e0007 */
[----:B------:R-:W-:-:S02]  /*56c0*/  @!P4 IMAD.IADD R19, R19, 0x1, -R3 ;  /* 0x000000011313c824 */ /* 0x000fc400078e0a03 */
[----:B------:R-:W-:Y:S01]  /*56d0*/  @!P5 IMAD.MOV R17, RZ, RZ, -R17 ;  /* 0x000000ffff11d224 */ /* 0x000fe200078e0a11 */
[C---:B------:R-:W-:Y:S01]  /*56e0*/  ISETP.GT.U32.AND P5, PT, R3.reuse, R5, PT ;  /* 0x000000050300720c */ /* 0x040fe20003fa4070 */
[----:B------:R-:W-:Y:S01]  /*56f0*/  @!P6 IMAD.MOV R16, RZ, RZ, -R16 ;  /* 0x000000ffff10e224 */ /* 0x000fe200078e0a10 */
[----:B------:R-:W-:Y:S01]  /*5700*/  ISETP.GT.U32.AND P6, PT, R3, R6, PT ;  /* 0x000000060300720c */ /* 0x000fe20003fc4070 */
[----:B------:R-:W-:Y:S01]  /*5710*/  VIADD R0, R21, 0x13c ;  /* 0x0000013c15007836 */ /* 0x000fe20000000000 */
[----:B------:R-:W-:Y:S01]  /*5720*/  ISETP.GT.U32.AND P4, PT, R3, R19, PT ;  /* 0x000000130300720c */ /* 0x000fe20003f84070 */
[C---:B------:R-:W-:Y:S01]  /*5730*/  VIADD R4, R21.reuse, 0x13a ;  /* 0x0000013a15047836 */ /* 0x040fe20000000000 */
[----:B------:R0:W-:Y:S01]  /*5740*/  STL [R1+0x370], R17 ;  /* 0x0003701101007387 */ /* 0x0001e20000100800 */
[--C-:B------:R-:W-:Y:S01]  /*5750*/  @!P0 IMAD.IADD R10, R10, 0x1, -R3.reuse ;  /* 0x000000010a0a8824 */ /* 0x100fe200078e0a03 */
[----:B------:R-:W-:Y:S01]  /*5760*/  IABS R7, R0 ;  /* 0x0000000000077213 */ /* 0x000fe20000000000 */
[----:B------:R-:W-:Y:S01]  /*5770*/  VIADD R11, R21, 0x138 ;  /* 0x00000138150b7836 */ /* 0x000fe20000000000 */
[----:B------:R-:W-:Y:S01]  /*5780*/  IABS R2, R4 ;  /* 0x0000000400027213 */ /* 0x000fe20000000000 */
[----:B------:R-:W-:Y:S01]  /*5790*/  STL [R1+0x374], R16 ;  /* 0x0003741001007387 */ /* 0x000fe20000100800 */
[----:B------:R-:W-:Y:S01]  /*57a0*/  ISETP.GT.U32.AND P0, PT, R3, R10, PT ;  /* 0x0000000a0300720c */ /* 0x000fe20003f04070 */
[----:B------:R-:W-:-:S02]  /*57b0*/  @!P5 IMAD.IADD R5, R5, 0x1, -R3 ;  /* 0x000000010505d824 */ /* 0x000fc400078e0a03 */
[--C-:B------:R-:W-:Y:S02]  /*57c0*/  @!P6 IMAD.IADD R6, R6, 0x1, -R3.reuse ;  /* 0x000000010606e824 */ /* 0x100fe400078e0a03 */
[----:B------:R-:W-:Y:S01]  /*57d0*/  IMAD.HI.U32 R9, R13, R7, RZ ;  /* 0x000000070d097227 */ /* 0x000fe200078e00ff */
[C---:B------:R-:W-:Y:S02]  /*57e0*/  ISETP.GT.U32.AND P5, PT, R3.reuse, R5, PT ;  /* 0x000000050300720c */ /* 0x040fe40003fa4070 */
[----:B------:R-:W-:Y:S01]  /*57f0*/  ISETP.GT.U32.AND P6, PT, R3, R6, PT ;  /* 0x000000060300720c */ /* 0x000fe20003fc4070 */
[----:B------:R-:W-:Y:S01]  /*5800*/  @!P4 IMAD.IADD R19, R19, 0x1, -R3 ;  /* 0x000000011313c824 */ /* 0x000fe200078e0a03 */
[----:B------:R-:W-:Y:S01]  /*5810*/  ISETP.GE.AND P4, PT, R0, RZ, PT ;  /* 0x000000ff0000720c */ /* 0x000fe20003f86270 */
[----:B------:R-:W-:-:S04]  /*5820*/  IMAD.HI.U32 R0, R13, R2, RZ ;  /* 0x000000020d007227 */ /* 0x000fc800078e00ff */
[----:B------:R-:W-:Y:S02]  /*5830*/  IMAD.MOV R9, RZ, RZ, -R9 ;  /* 0x000000ffff097224 */ /* 0x000fe400078e0a09 */
[----:B------:R-:W-:Y:S02]  /*5840*/  IMAD.MOV R0, RZ, RZ, -R0 ;  /* 0x000000ffff007224 */ /* 0x000fe400078e0a00 */
[C---:B------:R-:W-:Y:S02]  /*5850*/  IMAD R7, R3.reuse, R9, R7 ;  /* 0x0000000903077224 */ /* 0x040fe400078e0207 */
[----:B------:R-:W-:Y:S02]  /*5860*/  IMAD R2, R3, R0, R2 ;  /* 0x0000000003027224 */ /* 0x000fe400078e0202 */
[--C-:B------:R-:W-:Y:S01]  /*5870*/  @!P5 IMAD.IADD R5, R5, 0x1, -R3.reuse ;  /* 0x000000010505d824 */ /* 0x100fe200078e0a03 */
[C---:B------:R-:W-:Y:S01]  /*5880*/  ISETP.GT.U32.AND P5, PT, R3.reuse, R7, PT ;  /* 0x000000070300720c */ /* 0x040fe20003fa4070 */
[--C-:B------:R-:W-:Y:S01]  /*5890*/  @!P0 IMAD.IADD R10, R10, 0x1, -R3.reuse ;  /* 0x000000010a0a8824 */ /* 0x100fe200078e0a03 */
[----:B------:R-:W-:Y:S01]  /*58a0*/  ISETP.GE.AND P0, PT, R8, RZ, PT ;  /* 0x000000ff0800720c */ /* 0x000fe20003f06270 */
[----:B------:R-:W-:Y:S01]  /*58b0*/  @!P6 IMAD.IADD R6, R6, 0x1, -R3 ;  /* 0x000000010606e824 */ /* 0x000fe200078e0a03 */
[----:B------:R-:W-:Y:S01]  /*58c0*/  ISETP.GT.U32.AND P6, PT, R3, R2, PT ;  /* 0x000000020300720c */ /* 0x000fe20003fc4070 */
[----:B------:R-:W-:Y:S01]  /*58d0*/  IMAD.MOV.U32 R12, RZ, RZ, R10 ;  /* 0x000000ffff0c7224 */ /* 0x000fe200078e000a */
[----:B------:R-:W-:Y:S01]  /*58e0*/  IABS R8, R11 ;  /* 0x0000000b00087213 */ /* 0x000fe20000000000 */
[----:B------:R-:W-:-:S02]  /*58f0*/  VIADD R10, R21, 0x136 ;  /* 0x00000136150a7836 */ /* 0x000fc40000000000 */
[----:B------:R-:W-:Y:S01]  /*5900*/  @!P3 IMAD.MOV R12, RZ, RZ, -R12 ;  /* 0x000000ffff0cb224 */ /* 0x000fe200078e0a0c */
[----:B------:R-:W-:Y:S01]  /*5910*/  ISETP.GE.AND P3, PT, R4, RZ, PT ;  /* 0x000000ff0400720c */ /* 0x000fe20003f66270 */
[----:B------:R-:W-:Y:S01]  /*5920*/  IMAD.HI.U32 R4, R13, R8, RZ ;  /* 0x000000080d047227 */ /* 0x000fe200078e00ff */
[----:B0-----:R-:W-:Y:S02]  /*5930*/  IABS R17, R10 ;  /* 0x0000000a00117213 */ /* 0x001fe40000000000 */
[----:B------:R0:W-:Y:S01]  /*5940*/  STL [R1+0x3c8], R12 ;  /* 0x0003c80c01007387 */ /* 0x0001e20000100800 */
[--C-:B------:R-:W-:Y:S02]  /*5950*/  @!P5 IMAD.IADD R7, R7, 0x1, -R3.reuse ;  /* 0x000000010707d824 */ /* 0x100fe400078e0a03 */
[----:B------:R-:W-:Y:S02]  /*5960*/  IMAD.MOV R4, RZ, RZ, -R4 ;  /* 0x000000ffff047224 */ /* 0x000fe400078e0a04 */
[----:B------:R-:W-:Y:S01]  /*5970*/  @!P6 IMAD.IADD R2, R2, 0x1, -R3 ;  /* 0x000000010202e824 */ /* 0x000fe200078e0a03 */
[----:B------:R-:W-:Y:S01]  /*5980*/  ISETP.GT.U32.AND P6, PT, R3, R7, PT ;  /* 0x000000070300720c */ /* 0x000fe20003fc4070 */
[----:B------:R-:W-:-:S02]  /*5990*/  VIADD R0, R21, 0x132 ;  /* 0x0000013215007836 */ /* 0x000fc40000000000 */
[----:B------:R-:W-:-:S03]  /*59a0*/  IMAD.HI.U32 R20, R13, R17, RZ ;  /* 0x000000110d147227 */ /* 0x000fc600078e00ff */
[----:B------:R-:W-:Y:S01]  /*59b0*/  IABS R9, R0 ;  /* 0x0000000000097213 */ /* 0x000fe20000000000 */
[----:B0-----:R-:W-:Y:S02]  /*59c0*/  VIADD R12, R21, 0x134 ;  /* 0x00000134150c7836 */ /* 0x001fe40000000000 */
[C---:B------:R-:W-:Y:S02]  /*59d0*/  IMAD R8, R3.reuse, R4, R8 ;  /* 0x0000000403087224 */ /* 0x040fe400078e0208 */
[----:B------:R-:W-:Y:S01]  /*59e0*/  IMAD.MOV R20, RZ, RZ, -R20 ;  /* 0x000000ffff147224 */ /* 0x000fe200078e0a14 */
[----:B------:R-:W-:Y:S01]  /*59f0*/  IABS R16, R12 ;  /* 0x0000000c00107213 */ /* 0x000fe20000000000 */
[----:B------:R-:W-:Y:S01]  /*5a00*/  @!P2 IMAD.MOV R19, RZ, RZ, -R19 ;  /* 0x000000ffff13a224 */ /* 0x000fe200078e0a13 */
[----:B------:R-:W-:Y:S01]  /*5a10*/  ISETP.GT.U32.AND P5, PT, R3, R8, PT ;  /* 0x000000080300720c */ /* 0x000fe20003fa4070 */
[----:B------:R-:W-:Y:S01]  /*5a20*/  @!P6 IMAD.IADD R7, R7, 0x1, -R3 ;  /* 0x000000010707e824 */ /* 0x000fe200078e0a03 */
[----:B------:R-:W-:Y:S01]  /*5a30*/  ISETP.GE.AND P2, PT, R11, RZ, PT ;  /* 0x000000ff0b00720c */ /* 0x000fe20003f46270 */
[----:B------:R-:W-:Y:S01]  /*5a40*/  IMAD.HI.U32 R18, R13, R16, RZ ;  /* 0x000000100d127227 */ /* 0x000fe200078e00ff */
[----:B------:R0:W-:Y:S03]  /*5a50*/  STL [R1+0x37c], R19 ;  /* 0x00037c1301007387 */ /* 0x0001e60000100800 */
[----:B------:R-:W-:-:S02]  /*5a60*/  IMAD R11, R3, R20, R17 ;  /* 0x00000014030b7224 */ /* 0x000fc400078e0211 */
[----:B------:R-:W-:Y:S02]  /*5a70*/  IMAD.MOV R18, RZ, RZ, -R18 ;  /* 0x000000ffff127224 */ /* 0x000fe400078e0a12 */
[----:B------:R-:W-:Y:S01]  /*5a80*/  IMAD.MOV.U32 R22, RZ, RZ, R5 ;  /* 0x000000ffff167224 */ /* 0x000fe200078e0005 */
[C---:B------:R-:W-:Y:S01]  /*5a90*/  ISETP.GT.U32.AND P6, PT, R3.reuse, R11, PT ;  /* 0x0000000b0300720c */ /* 0x040fe20003fc4070 */
[----:B------:R-:W-:Y:S02]  /*5aa0*/  @!P5 IMAD.IADD R8, R8, 0x1, -R3 ;  /* 0x000000010808d824 */ /* 0x000fe400078e0a03 */
[----:B0-----:R-:W-:Y:S02]  /*5ab0*/  IMAD.MOV.U32 R19, RZ, RZ, R9 ;  /* 0x000000ffff137224 */ /* 0x001fe400078e0009 */
[C---:B------:R-:W-:Y:S01]  /*5ac0*/  IMAD R9, R3.reuse, R18, R16 ;  /* 0x0000001203097224 */ /* 0x040fe200078e0210 */
[----:B------:R-:W-:Y:S01]  /*5ad0*/  ISETP.GT.U32.AND P5, PT, R3, R8, PT ;  /* 0x000000080300720c */ /* 0x000fe20003fa4070 */
[----:B------:R-:W-:-:S04]  /*5ae0*/  IMAD.HI.U32 R5, R13, R19, RZ ;  /* 0x000000130d057227 */ /* 0x000fc800078e00ff */
[----:B------:R-:W-:Y:S02]  /*5af0*/  IMAD.MOV.U32 R16, RZ, RZ, R7 ;  /* 0x000000ffff107224 */ /* 0x000fe400078e0007 */
[----:B------:R-:W-:Y:S01]  /*5b00*/  @!P1 IMAD.MOV R22, RZ, RZ, -R22 ;  /* 0x000000ffff169224 */ /* 0x000fe200078e0a16 */
[C---:B------:R-:W-:Y:S01]  /*5b10*/  ISETP.GT.U32.AND P1, PT, R3.reuse, R2, PT ;  /* 0x000000020300720c */ /* 0x040fe20003f24070 */
[----:B------:R-:W-:Y:S02]  /*5b20*/  IMAD.MOV R5, RZ, RZ, -R5 ;  /* 0x000000ffff057224 */ /* 0x000fe400078e0a05 */
[----:B------:R-:W-:Y:S01]  /*5b30*/  @!P4 IMAD.MOV R16, RZ, RZ, -R16 ;  /* 0x000000ffff10c224 */ /* 0x000fe200078e0a10 */
[----:B------:R-:W-:Y:S01]  /*5b40*/  ISETP.GT.U32.AND P4, PT, R3, R9, PT ;  /* 0x000000090300720c */ /* 0x000fe20003f84070 */
[----:B------:R-:W-:Y:S01]  /*5b50*/  VIADD R4, R21, 0x130 ;  /* 0x0000013015047836 */ /* 0x000fe20000000000 */
[----:B------:R-:W-:Y:S01]  /*5b60*/  STL [R1+0x36c], R22 ;  /* 0x00036c1601007387 */ /* 0x000fe20000100800 */
[----:B------:R-:W-:-:S02]  /*5b70*/  IMAD R5, R3, R5, R19 ;  /* 0x0000000503057224 */ /* 0x000fc400078e0213 */
[--C-:B------:R-:W-:Y:S01]  /*5b80*/  @!P6 IMAD.IADD R11, R11, 0x1, -R3.reuse ;  /* 0x000000010b0be824 */ /* 0x100fe200078e0a03 */
[----:B------:R-:W-:Y:S01]  /*5b90*/  IABS R17, R4 ;  /* 0x0000000400117213 */ /* 0x000fe20000000000 */
[----:B------:R-:W-:Y:S01]  /*5ba0*/  IMAD.MOV.U32 R18, RZ, RZ, R6 ;  /* 0x000000ffff127224 */ /* 0x000fe200078e0006 */
[----:B------:R-:W-:Y:S01]  /*5bb0*/  ISETP.GT.U32.AND P6, PT, R3, R5, PT ;  /* 0x000000050300720c */ /* 0x000fe20003fc4070 */
[----:B------:R-:W-:Y:S01]  /*5bc0*/  @!P1 IMAD.IADD R2, R2, 0x1, -R3 ;  /* 0x0000000102029824 */ /* 0x000fe200078e0a03 */
[----:B------:R-:W-:Y:S01]  /*5bd0*/  ISETP.GE.AND P1, PT, R12, RZ, PT ;  /* 0x000000ff0c00720c */ /* 0x000fe20003f26270 */
[----:B------:R-:W-:-:S04]  /*5be0*/  IMAD.HI.U32 R6, R13, R17, RZ ;  /* 0x000000110d067227 */ /* 0x000fc800078e00ff */
[----:B------:R-:W-:Y:S01]  /*5bf0*/  @!P0 IMAD.MOV R18, RZ, RZ, -R18 ;  /* 0x000000ffff128224 */ /* 0x000fe200078e0a12 */
[----:B------:R-:W-:Y:S01]  /*5c00*/  ISETP.GE.AND P0, PT, R10, RZ, PT ;  /* 0x000000ff0a00720c */ /* 0x000fe20003f06270 */
[--C-:B------:R-:W-:Y:S02]  /*5c10*/  @!P4 IMAD.IADD R9, R9, 0x1, -R3.reuse ;  /* 0x000000010909c824 */ /* 0x100fe400078e0a03 */
[----:B------:R-:W-:Y:S01]  /*5c20*/  IMAD.MOV R6, RZ, RZ, -R6 ;  /* 0x000000ffff067224 */ /* 0x000fe200078e0a06 */
[----:B------:R-:W-:Y:S01]  /*5c30*/  STL [R1+0x3a4], R18 ;  /* 0x0003a41201007387 */ /* 0x000fe20000100800 */
[----:B------:R-:W-:Y:S01]  /*5c40*/  VIADD R12, R21, 0x12e ;  /* 0x0000012e150c7836 */ /* 0x000fe20000000000 */
[C---:B------:R-:W-:Y:S01]  /*5c50*/  ISETP.GT.U32.AND P4, PT, R3.reuse, R9, PT ;  /* 0x000000090300720c */ /* 0x040fe20003f84070 */
[----:B------:R-:W-:Y:S01]  /*5c60*/  IMAD.MOV.U32 R10, RZ, RZ, R2 ;  /* 0x000000ffff0a7224 */ /* 0x000fe200078e0002 */
[----:B------:R0:W-:Y:S01]  /*5c70*/  STL [R1+0x3a0], R16 ;  /* 0x0003a01001007387 */ /* 0x0001e20000100800 */
[----:B------:R-:W-:Y:S01]  /*5c80*/  @!P5 IMAD.IADD R8, R8, 0x1, -R3 ;  /* 0x000000010808d824 */ /* 0x000fe200078e0a03 */
[----:B------:R-:W-:Y:S01]  /*5c90*/  ISETP.GE.AND P5, PT, R0, RZ, PT ;  /* 0x000000ff0000720c */ /* 0x000fe20003fa6270 */
[C---:B------:R-:W-:Y:S01]  /*5ca0*/  IMAD R0, R3.reuse, R6, R17 ;  /* 0x0000000603007224 */ /* 0x040fe200078e0211 */
[----:B------:R-:W-:Y:S01]  /*5cb0*/  IABS R17, R12 ;  /* 0x0000000c00117213 */ /* 0x000fe20000000000 */
[----:B------:R-:W-:Y:S01]  /*5cc0*/  @!P3 IMAD.MOV R10, RZ, RZ, -R10 ;  /* 0x000000ffff0ab224 */ /* 0x000fe200078e0a0a */
[----:B------:R-:W-:Y:S01]  /*5cd0*/  ISETP.GT.U32.AND P3, PT, R3, R11, PT ;  /* 0x0000000b0300720c */ /* 0x000fe20003f64070 */
[----:B------:R-:W-:-:S02]  /*5ce0*/  @!P6 IMAD.IADD R5, R5, 0x1, -R3 ;  /* 0x000000010505e824 */ /* 0x000fc400078e0a03 */
[----:B------:R-:W-:Y:S01]  /*5cf0*/  IMAD.HI.U32 R19, R13, R17, RZ ;  /* 0x000000110d137227 */ /* 0x000fe200078e00ff */
[----:B------:R1:W-:Y:S02]  /*5d00*/  STL [R1+0x3c4], R10 ;  /* 0x0003c40a01007387 */ /* 0x0003e40000100800 */
[----:B------:R-:W-:Y:S01]  /*5d10*/  ISETP.GT.U32.AND P6, PT, R3, R5, PT ;  /* 0x000000050300720c */ /* 0x000fe20003fc4070 */
[----:B------:R-:W-:Y:S02]  /*5d20*/  IMAD.MOV R19, RZ, RZ, -R19 ;  /* 0x000000ffff137224 */ /* 0x000fe400078e0a13 */
[----:B------:R-:W-:Y:S01]  /*5d30*/  @!P4 IMAD.IADD R9, R9, 0x1, -R3 ;  /* 0x000000010909c824 */ /* 0x000fe200078e0a03 */
[----:B------:R-:W-:Y:S01]  /*5d40*/  ISETP.GE.AND P4, PT, R4, RZ, PT ;  /* 0x000000ff0400720c */ /* 0x000fe20003f86270 */
[----:B------:R-:W-:Y:S02]  /*5d50*/  IMAD R4, R3, R19, R17 ;  /* 0x0000001303047224 */ /* 0x000fe400078e0211 */
[----:B------:R-:W-:Y:S01]  /*5d60*/  @!P3 IMAD.IADD R11, R11, 0x1, -R3 ;  /* 0x000000010b0bb824 */ /* 0x000fe200078e0a03 */
[----:B------:R-:W-:Y:S01]  /*5d70*/  ISETP.GT.U32.AND P3, PT, R3, R0, PT ;  /* 0x000000000300720c */ /* 0x000fe20003f64070 */
[----:B------:R-:W-:-:S02]  /*5d80*/  VIADD R6, R21, 0x12c ;  /* 0x0000012c15067836 */ /* 0x000fc40000000000 */
[----:B------:R-:W-:Y:S02]  /*5d90*/  VIADD R7, R21, 0x12a ;  /* 0x0000012a15077836 */ /* 0x000fe40000000000 */
[----:B------:R-:W-:Y:S01]  /*5da0*/  @!P6 IMAD.IADD R5, R5, 0x1, -R3 ;  /* 0x000000010505e824 */ /* 0x000fe200078e0a03 */
[----:B------:R-:W-:Y:S01]  /*5db0*/  ISETP.GT.U32.AND P6, PT, R3, R4, PT ;  /* 0x000000040300720c */ /* 0x000fe20003fc4070 */
[----:B0-----:R-:W-:Y:S01]  /*5dc0*/  VIADD R16, R21, 0x128 ;  /* 0x0000012815107836 */ /* 0x001fe20000000000 */
[----:B------:R-:W-:Y:S01]  /*5dd0*/  IABS R18, R6 ;  /* 0x0000000600127213 */ /* 0x000fe20000000000 */
[----:B------:R-:W-:Y:S01]  /*5de0*/  IMAD.MOV.U32 R22, RZ, RZ, R11 ;  /* 0x000000ffff167224 */ /* 0x000fe200078e000b */
[----:B------:R-:W-:Y:S01]  /*5df0*/  IABS R2, R7 ;  /* 0x0000000700027213 */ /* 0x000fe20000000000 */
[----:B------:R-:W-:Y:S01]  /*5e00*/  IMAD.MOV.U32 R23, RZ, RZ, R8 ;  /* 0x000000ffff177224 */ /* 0x000fe200078e0008 */
[----:B-1----:R-:W-:Y:S01]  /*5e10*/  IABS R10, R16 ;  /* 0x00000010000a7213 */ /* 0x002fe20000000000 */
[----:B------:R-:W-:-:S04]  /*5e20*/  IMAD.HI.U32 R17, R13, R18, RZ ;  /* 0x000000120d117227 */ /* 0x000fc800078e00ff */
[----:B------:R-:W-:Y:S01]  /*5e30*/  @!P3 IMAD.IADD R0, R0, 0x1, -R3 ;  /* 0x000000010000b824 */ /* 0x000fe200078e0a03 */
[----:B------:R-:W-:Y:S01]  /*5e40*/  ISETP.GE.AND P3, PT, R12, RZ, PT ;  /* 0x000000ff0c00720c */ /* 0x000fe20003f66270 */
[----:B------:R-:W-:-:S04]  /*5e50*/  IMAD.HI.U32 R20, R13, R2, RZ ;  /* 0x000000020d147227 */ /* 0x000fc800078e00ff */
[----:B------:R-:W-:Y:S02]  /*5e60*/  IMAD.MOV R17, RZ, RZ, -R17 ;  /* 0x000000ffff117224 */ /* 0x000fe400078e0a11 */
[----:B------:R-:W-:Y:S01]  /*5e70*/  @!P6 IMAD.IADD R4, R4, 0x1, -R3 ;  /* 0x000000010404e824 */ /* 0x000fe200078e0a03 */
[----:B------:R-:W-:Y:S01]  /*5e80*/  ISETP.GT.U32.AND P6, PT, R3, R0, PT ;  /* 0x000000000300720c */ /* 0x000fe20003fc4070 */
[----:B------:R-:W-:-:S04]  /*5e90*/  IMAD.HI.U32 R19, R13, R10, RZ ;  /* 0x0000000a0d137227 */ /* 0x000fc800078e00ff */
[----:B------:R-:W-:Y:S02]  /*5ea0*/  IMAD.MOV R20, RZ, RZ, -R20 ;  /* 0x000000ffff147224 */ /* 0x000fe400078e0a14 */
[C---:B------:R-:W-:Y:S02]  /*5eb0*/  IMAD R17, R3.reuse, R17, R18 ;  /* 0x0000001103117224 */ /* 0x040fe400078e0212 */
[----:B------:R-:W-:Y:S02]  /*5ec0*/  IMAD.MOV R19, RZ, RZ, -R19 ;  /* 0x000000ffff137224 */ /* 0x000fe400078e0a13 */
[C---:B------:R-:W-:Y:S02]  /*5ed0*/  IMAD R2, R3.reuse, R20, R2 ;  /* 0x0000001403027224 */ /* 0x040fe400078e0202 */
[----:B------:R-:W-:Y:S01]  /*5ee0*/  @!P0 IMAD.MOV R22, RZ, RZ, -R22 ;  /* 0x000000ffff168224 */ /* 0x000fe200078e0a16 */
[----:B------:R-:W-:Y:S01]  /*5ef0*/  ISETP.GT.U32.AND P0, PT, R3, R17, PT ;  /* 0x000000110300720c */ /* 0x000fe20003f04070 */
[----:B------:R-:W-:-:S02]  /*5f00*/  VIADD R12, R21, 0x126 ;  /* 0x00000126150c7836 */ /* 0x000fc40000000000 */
[----:B------:R-:W-:Y:S01]  /*5f10*/  @!P2 IMAD.MOV R23, RZ, RZ, -R23 ;  /* 0x000000ffff17a224 */ /* 0x000fe200078e0a17 */
[C---:B------:R-:W-:Y:S01]  /*5f20*/  ISETP.GT.U32.AND P2, PT, R3.reuse, R4, PT ;  /* 0x000000040300720c */ /* 0x040fe20003f44070 */
[C---:B------:R-:W-:Y:S01]  /*5f30*/  IMAD R10, R3.reuse, R19, R10 ;  /* 0x00000013030a7224 */ /* 0x040fe200078e020a */
[----:B------:R-:W-:Y:S01]  /*5f40*/  IABS R8, R12 ;  /* 0x0000000c00087213 */ /* 0x000fe20000000000 */
[----:B------:R-:W-:Y:S01]  /*5f50*/  @!P1 IMAD.MOV R9, RZ, RZ, -R9 ;  /* 0x000000ffff099224 */ /* 0x000fe200078e0a09 */
[C---:B------:R-:W-:Y:S01]  /*5f60*/  ISETP.GT.U32.AND P1, PT, R3.reuse, R2, PT ;  /* 0x000000020300720c */ /* 0x040fe20003f24070 */
[----:B------:R-:W-:Y:S01]  /*5f70*/  @!P6 IMAD.IADD R0, R0, 0x1, -R3 ;  /* 0x000000010000e824 */ /* 0x000fe200078e0a03 */
[----:B------:R-:W-:Y:S01]  /*5f80*/  ISETP.GT.U32.AND P6, PT, R3, R10, PT ;  /* 0x0000000a0300720c */ /* 0x000fe20003fc4070 */
[----:B------:R-:W-:Y:S01]  /*5f90*/  VIADD R18, R21, 0x124 ;  /* 0x0000012415127836 */ /* 0x000fe20000000000 */
[----:B------:R-:W-:Y:S01]  /*5fa0*/  STL [R1+0x3c0], R23 ;  /* 0x0003c01701007387 */ /* 0x000fe20000100800 */
[----:B------:R-:W-:-:S02]  /*5fb0*/  IMAD.MOV.U32 R19, RZ, RZ, R5 ;  /* 0x000000ffff137224 */ /* 0x000fc400078e0005 */
[----:B------:R-:W-:Y:S01]  /*5fc0*/  IMAD.HI.U32 R5, R13, R8, RZ ;  /* 0x000000080d057227 */ /* 0x000fe200078e00ff */
[----:B------:R-:W-:Y:S01]  /*5fd0*/  IABS R11, R18 ;  /* 0x00000012000b7213 */ /* 0x000fe20000000000 */
[----:B------:R-:W-:Y:S02]  /*5fe0*/  STL [R1+0x3bc], R22 ;  /* 0x0003bc1601007387 */ /* 0x000fe40000100800 */
[----:B------:R-:W-:Y:S01]  /*5ff0*/  @!P0 IMAD.IADD R17, R17, 0x1, -R3 ;  /* 0x0000000111118824 */ /* 0x000fe200078e0a03 */
[----:B------:R-:W-:Y:S01]  /*6000*/  ISETP.GE.AND P0, PT, R16, RZ, PT ;  /* 0x000000ff1000720c */ /* 0x000fe20003f06270 */
[----:B------:R-:W-:Y:S01]  /*6010*/  IMAD.MOV R5, RZ, RZ, -R5 ;  /* 0x000000ffff057224 */ /* 0x000fe200078e0a05 */
[----:B------:R0:W-:Y:S01]  /*6020*/  STL [R1+0x3b8], R9 ;  /* 0x0003b80901007387 */ /* 0x0001e20000100800 */
[----:B------:R-:W-:Y:S01]  /*6030*/  @!P2 IMAD.IADD R4, R4, 0x1, -R3 ;  /* 0x000000010404a824 */ /* 0x000fe200078e0a03 */
[----:B------:R-:W-:Y:S01]  /*6040*/  ISETP.GE.AND P2, PT, R7, RZ, PT ;  /* 0x000000ff0700720c */ /* 0x000fe20003f46270 */
[----:B------:R-:W-:Y:S01]  /*6050*/  @!P5 IMAD.MOV R19, RZ, RZ, -R19 ;  /* 0x000000ffff13d224 */ /* 0x000fe200078e0a13 */
[----:B------:R-:W-:Y:S01]  /*6060*/  ISETP.GE.AND P5, PT, R6, RZ, PT ;  /* 0x000000ff0600720c */ /* 0x000fe20003fa6270 */
[----:B------:R-:W-:Y:S01]  /*6070*/  @!P1 IMAD.IADD R2, R2, 0x1, -R3 ;  /* 0x0000000102029824 */ /* 0x000fe200078e0a03 */
[C---:B------:R-:W-:Y:S01]  /*6080*/  ISETP.GT.U32.AND P1, PT, R3.reuse, R17, PT ;  /* 0x000000110300720c */ /* 0x040fe20003f24070 */
[----:B------:R-:W-:Y:S01]  /*6090*/  IMAD.MOV.U32 R6, RZ, RZ, R11 ;  /* 0x000000ffff067224 */ /* 0x000fe200078e000b */
[----:B------:R-:W-:Y:S01]  /*60a0*/  STL [R1+0x3b4], R19 ;  /* 0x0003b41301007387 */ /* 0x000fe20000100800 */
[----:B------:R-:W-:-:S02]  /*60b0*/  IMAD R5, R3, R5, R8 ;  /* 0x0000000503057224 */ /* 0x000fc400078e0208 */
[----:B------:R-:W-:Y:S02]  /*60c0*/  IMAD.MOV.U32 R8, RZ, RZ, R4 ;  /* 0x000000ffff087224 */ /* 0x000fe400078e0004 */
[----:B------:R-:W-:Y:S01]  /*60d0*/  @!P6 IMAD.IADD R10, R10, 0x1, -R3 ;  /* 0x000000010a0ae824 */ /* 0x000fe200078e0a03 */
[----:B------:R-:W-:Y:S01]  /*60e0*/  ISETP.GT.U32.AND P6, PT, R3, R2, PT ;  /* 0x000000020300720c */ /* 0x000fe20003fc4070 */
[----:B------:R-:W-:-:S04]  /*60f0*/  IMAD.HI.U32 R7, R13, R6, RZ ;  /* 0x000000060d077227 */ /* 0x000fc800078e00ff */
[----:B------:R-:W-:Y:S01]  /*6100*/  @!P3 IMAD.MOV R8, RZ, RZ, -R8 ;  /* 0x000000ffff08b224 */ /* 0x000fe200078e0a08 */
[----:B------:R-:W-:Y:S01]  /*6110*/  ISETP.GT.U32.AND P3, PT, R3, R5, PT ;  /* 0x000000050300720c */ /* 0x000fe20003f64070 */
[----:B0-----:R-:W-:Y:S02]  /*6120*/  IMAD.MOV.U32 R9, RZ, RZ, R0 ;  /* 0x000000ffff097224 */ /* 0x001fe400078e0000 */
[----:B------:R-:W-:Y:S02]  /*6130*/  IMAD.MOV R0, RZ, RZ, -R7 ;  /* 0x000000ffff007224 */ /* 0x000fe400078e0a07 */
[----:B------:R-:W-:Y:S02]  /*6140*/  VIADD R7, R21, 0x122 ;  /* 0x0000012215077836 */ /* 0x000fe40000000000 */
[----:B------:R-:W-:Y:S01]  /*6150*/  @!P4 IMAD.MOV R9, RZ, RZ, -R9 ;  /* 0x000000ffff09c224 */ /* 0x000fe200078e0a09 */
[C---:B------:R-:W-:Y:S01]  /*6160*/  ISETP.GT.U32.AND P4, PT, R3.reuse, R10, PT ;  /* 0x0000000a0300720c */ /* 0x040fe20003f84070 */
[----:B------:R-:W-:Y:S01]  /*6170*/  IMAD R0, R3, R0, R6 ;  /* 0x0000000003007224 */ /* 0x000fe200078e0206 */
[----:B------:R-:W-:Y:S01]  /*6180*/  IABS R4, R7 ;  /* 0x0000000700047213 */ /* 0x000fe20000000000 */
[--C-:B------:R-:W-:Y:S01]  /*6190*/  @!P1 IMAD.IADD R17, R17, 0x1, -R3.reuse ;  /* 0x0000000111119824 */ /* 0x100fe200078e0a03 */
[----:B------:R0:W-:Y:S01]  /*61a0*/  STL [R1+0x3b0], R9 ;  /* 0x0003b00901007387 */ /* 0x0001e20000100800 */
[----:B------:R-:W-:Y:S01]  /*61b0*/  VIADD R6, R21, 0x120 ;  /* 0x0000012015067836 */ /* 0x000fe20000000000 */
[----:B------:R-:W-:Y:S01]  /*61c0*/  ISETP.GE.AND P1, PT, R12, RZ, PT ;  /* 0x000000ff0c00720c */ /* 0x000fe20003f26270 */
[----:B------:R-:W-:Y:S01]  /*61d0*/  @!P6 IMAD.IADD R2, R2, 0x1, -R3 ;  /* 0x000000010202e824 */ /* 0x000fe200078e0a03 */
[----:B------:R-:W-:Y:S01]  /*61e0*/  ISETP.GT.U32.AND P6, PT, R3, R0, PT ;  /* 0x000000000300720c */ /* 0x000fe20003fc4070 */
[----:B------:R-:W-:Y:S01]  /*61f0*/  IMAD.MOV.U32 R16, RZ, RZ, R17 ;  /* 0x000000ffff107224 */ /* 0x000fe200078e0011 */
[----:B------:R1:W-:Y:S01]  /*6200*/  STL [R1+0x3ac], R8 ;  /* 0x0003ac0801007387 */ /* 0x0003e20000100800 */
[----:B------:R-:W-:Y:S01]  /*6210*/  IMAD.HI.U32 R12, R13, R4, RZ ;  /* 0x000000040d0c7227 */ /* 0x000fe200078e00ff */
[----:B0-----:R-:W-:-:S03]  /*6220*/  IABS R9, R6 ;  /* 0x0000000600097213 */ /* 0x001fc60000000000 */
[----:B------:R-:W-:Y:S01]  /*6230*/  @!P3 IMAD.IADD R5, R5, 0x1, -R3 ;  /* 0x000000010505b824 */ /* 0x000fe200078e0a03 */
[----:B------:R-:W-:Y:S01]  /*6240*/  ISETP.GE.AND P3, PT, R7, RZ, PT ;  /* 0x000000ff0700720c */ /* 0x000fe20003f66270 */
[----:B------:R-:W-:Y:S02]  /*6250*/  @!P5 IMAD.MOV R16, RZ, RZ, -R16 ;  /* 0x000000ffff10d224 */ /* 0x000fe400078e0a10 */
[----:B------:R-:W-:Y:S01]  /*6260*/  IMAD.MOV R12, RZ, RZ, -R12 ;  /* 0x000000ffff0c7224 */ /* 0x000fe200078e0a0c */
[----:B------:R-:W-:Y:S01]  /*6270*/  ISETP.GT.U32.AND P5, PT, R3, R5, PT ;  /* 0x000000050300720c */ /* 0x000fe20003fa4070 */
[----:B-1----:R-:W-:Y:S01]  /*6280*/  VIADD R8, R21, 0x11e ;  /* 0x0000011e15087836 */ /* 0x002fe20000000000 */
[----:B------:R0:W-:Y:S01]  /*6290*/  STL [R1+0x3a8], R16 ;  /* 0x0003a81001007387 */ /* 0x0001e20000100800 */
[----:B------:R-:W-:-:S03]  /*62a0*/  IMAD.HI.U32 R11, R13, R9, RZ ;  /* 0x000000090d0b7227 */ /* 0x000fc600078e00ff */
[----:B------:R-:W-:Y:S01]  /*62b0*/  IABS R7, R8 ;  /* 0x0000000800077213 */ /* 0x000fe20000000000 */
[C---:B------:R-:W-:Y:S02]  /*62c0*/  IMAD R4, R3.reuse, R12, R4 ;  /* 0x0000000c03047224 */ /* 0x040fe400078e0204 */
[----:B------:R-:W-:Y:S02]  /*62d0*/  IMAD.MOV R11, RZ, RZ, -R11 ;  /* 0x000000ffff0b7224 */ /* 0x000fe400078e0a0b */
[--C-:B------:R-:W-:Y:S01]  /*62e0*/  @!P4 IMAD.IADD R10, R10, 0x1, -R3.reuse ;  /* 0x000000010a0ac824 */ /* 0x100fe200078e0a03 */
[----:B------:R-:W-:Y:S01]  /*62f0*/  ISETP.GE.AND P4, PT, R18, RZ, PT ;  /* 0x000000ff1200720c */ /* 0x000fe20003f86270 */
[----:B0-----:R-:W-:Y:S02]  /*6300*/  IMAD.MOV.U32 R16, RZ, RZ, R2 ;  /* 0x000000ffff107224 */ /* 0x001fe400078e0002 */
[----:B------:R-:W-:Y:S02]  /*6310*/  @!P6 IMAD.IADD R0, R0, 0x1, -R3 ;  /* 0x000000010000e824 */ /* 0x000fe400078e0a03 */
[----:B------:R-:W-:Y:S01]  /*6320*/  @!P2 IMAD.MOV R16, RZ, RZ, -R16 ;  /* 0x000000ffff10a224 */ /* 0x000fe200078e0a10 */
[C---:B------:R-:W-:Y:S01]  /*6330*/  ISETP.GT.U32.AND P2, PT, R3.reuse, R4, PT ;  /* 0x000000040300720c */ /* 0x040fe20003f44070 */
[C---:B------:R-:W-:Y:S01]  /*6340*/  IMAD R2, R3.reuse, R11, R9 ;  /* 0x0000000b03027224 */ /* 0x040fe200078e0209 */
[----:B------:R-:W-:Y:S01]  /*6350*/  ISETP.GT.U32.AND P6, PT, R3, R0, PT ;  /* 0x000000000300720c */ /* 0x000fe20003fc4070 */
[----:B------:R-:W-:Y:S01]  /*6360*/  IMAD.HI.U32 R9, R13, R7, RZ ;  /* 0x000000070d097227 */ /* 0x000fe200078e00ff */
[----:B------:R-:W-:Y:S03]  /*6370*/  STL [R1+0x384], R16 ;  /* 0x0003841001007387 */ /* 0x000fe60000100800 */
[----:B------:R-:W-:Y:S01]  /*6380*/  @!P0 IMAD.MOV R10, RZ, RZ, -R10 ;  /* 0x000000ffff0a8224 */ /* 0x000fe200078e0a0a */
[----:B------:R-:W-:Y:S01]  /*6390*/  ISETP.GE.AND P0, PT, R6, RZ, PT ;  /* 0x000000ff0600720c */ /* 0x000fe20003f06270 */
[----:B------:R-:W-:-:S02]  /*63a0*/  IMAD.MOV R6, RZ, RZ, -R9 ;  /* 0x000000ffff067224 */ /* 0x000fc400078e0a09 */
[----:B------:R-:W-:Y:S01]  /*63b0*/  @!P5 IMAD.IADD R5, R5, 0x1, -R3 ;  /* 0x000000010505d824 */ /* 0x000fe200078e0a03 */
[C---:B------:R-:W-:Y:S01]  /*63c0*/  ISETP.GT.U32.AND P5, PT, R3.reuse, R2, PT ;  /* 0x000000020300720c */ /* 0x040fe20003fa4070 */
[C---:B------:R-:W-:Y:S01]  /*63d0*/  IMAD R6, R3.reuse, R6, R7 ;  /* 0x0000000603067224 */ /* 0x040fe200078e0207 */
[----:B------:R0:W-:Y:S01]  /*63e0*/  STL [R1+0x388], R10 ;  /* 0x0003880a01007387 */ /* 0x0001e20000100800 */
[----:B------:R-:W-:Y:S02]  /*63f0*/  IMAD.MOV.U32 R12, RZ, RZ, R5 ;  /* 0x000000ffff0c7224 */ /* 0x000fe400078e0005 */
[--C-:B------:R-:W-:Y:S02]  /*6400*/  @!P2 IMAD.IADD R4, R4, 0x1, -R3.reuse ;  /* 0x000000010404a824 */ /* 0x100fe400078e0a03 */
[----:B------:R-:W-:Y:S01]  /*6410*/  @!P1 IMAD.MOV R12, RZ, RZ, -R12 ;  /* 0x000000ffff0c9224 */ /* 0x000fe200078e0a0c */
[C---:B------:R-:W-:Y:S01]  /*6420*/  ISETP.GT.U32.AND P1, PT, R3.reuse, R6, PT ;  /* 0x000000060300720c */ /* 0x040fe20003f24070 */
[----:B------:R-:W-:Y:S01]  /*6430*/  @!P6 IMAD.IADD R0, R0, 0x1, -R3 ;  /* 0x000000010000e824 */ /* 0x000fe200078e0a03 */
[----:B------:R-:W-:Y:S01]  /*6440*/  ISETP.GT.U32.AND P2, PT, R3, R4, PT ;  /* 0x000000040300720c */ /* 0x000fe20003f44070 */
[C---:B------:R-:W-:Y:S01]  /*6450*/  VIADD R9, R21.reuse, 0x11c ;  /* 0x0000011c15097836 */ /* 0x040fe20000000000 */
[----:B------:R-:W-:Y:S01]  /*6460*/  ISETP.GE.AND P6, PT, R8, RZ, PT ;  /* 0x000000ff0800720c */ /* 0x000fe20003fc6270 */
[----:B------:R-:W-:Y:S01]  /*6470*/  IMAD.MOV.U32 R11, RZ, RZ, R0 ;  /* 0x000000ffff0b7224 */ /* 0x000fe200078e0000 */
[----:B------:R1:W-:Y:S01]  /*6480*/  STL [R1+0x38c], R12 ;  /* 0x00038c0c01007387 */ /* 0x0003e20000100800 */
[C---:B------:R-:W-:Y:S01]  /*6490*/  VIADD R7, R21.reuse, 0x118 ;  /* 0x0000011815077836 */ /* 0x040fe20000000000 */
[----:B------:R-:W-:Y:S01]  /*64a0*/  IABS R20, R9 ;  /* 0x0000000900147213 */ /* 0x000fe20000000000 */
[----:B------:R-:W-:-:S02]  /*64b0*/  VIADD R8, R21, 0x11a ;  /* 0x0000011a15087836 */ /* 0x000fc40000000000 */
[----:B------:R-:W-:Y:S01]  /*64c0*/  @!P4 IMAD.MOV R11, RZ, RZ, -R11 ;  /* 0x000000ffff0bc224 */ /* 0x000fe200078e0a0b */
[----:B------:R-:W-:Y:S01]  /*64d0*/  ISETP.GE.AND P4, PT, R9, RZ, PT ;  /* 0x000000ff0900720c */ /* 0x000fe20003f86270 */
[----:B------:R-:W-:Y:S01]  /*64e0*/  IMAD.HI.U32 R9, R13, R20, RZ ;  /* 0x000000140d097227 */ /* 0x000fe200078e00ff */
[----:B0-----:R-:W-:Y:S02]  /*64f0*/  IABS R10, R7 ;  /* 0x00000007000a7213 */ /* 0x001fe40000000000 */
[----:B------:R-:W-:Y:S01]  /*6500*/  IABS R22, R8 ;  /* 0x0000000800167213 */ /* 0x000fe20000000000 */
[--C-:B------:R-:W-:Y:S01]  /*6510*/  @!P1 IMAD.IADD R6, R6, 0x1, -R3.reuse ;  /* 0x0000000106069824 */ /* 0x100fe200078e0a03 */
[----:B------:R0:W-:Y:S01]  /*6520*/  STL [R1+0x394], R11 ;  /* 0x0003940b01007387 */ /* 0x0001e20000100800 */
[----:B------:R-:W-:Y:S01]  /*6530*/  @!P2 IMAD.IADD R4, R4, 0x1, -R3 ;  /* 0x000000010404a824 */ /* 0x000fe200078e0a03 */
[----:B------:R-:W-:Y:S01]  /*6540*/  ISETP.GE.AND P2, PT, R8, RZ, PT ;  /* 0x000000ff0800720c */ /* 0x000fe20003f46270 */
[----:B------:R-:W-:Y:S01]  /*6550*/  IMAD.MOV R9, RZ, RZ, -R9 ;  /* 0x000000ffff097224 */ /* 0x000fe200078e0a09 */
[----:B------:R-:W-:Y:S01]  /*6560*/  ISETP.GT.U32.AND P1, PT, R3, R6, PT ;  /* 0x000000060300720c */ /* 0x000fe20003f24070 */
[----:B------:R-:W-:-:S02]  /*6570*/  @!P5 IMAD.IADD R2, R2, 0x1, -R3 ;  /* 0x000000010202d824 */ /* 0x000fc400078e0a03 */
[----:B------:R-:W-:Y:S02]  /*6580*/  IMAD.MOV.U32 R5, RZ, RZ, R10 ;  /* 0x000000ffff057224 */ /* 0x000fe400078e000a */
[----:B------:R-:W-:Y:S01]  /*6590*/  IMAD.HI.U32 R10, R13, R22, RZ ;  /* 0x000000160d0a7227 */ /* 0x000fe200078e00ff */
[----:B------:R-:W-:-:S03]  /*65a0*/  ISETP.GT.U32.AND P5, PT, R3, R2, PT ;  /* 0x000000020300720c */ /* 0x000fc60003fa4070 */
[C---:B------:R-:W-:Y:S02]  /*65b0*/  IMAD R20, R3.reuse, R9, R20 ;  /* 0x0000000903147224 */ /* 0x040fe400078e0214 */
[----:B-1----:R-:W-:Y:S02]  /*65c0*/  IMAD.MOV.U32 R12, RZ, RZ, R4 ;  /* 0x000000ffff0c7224 */ /* 0x002fe400078e0004 */
[----:B------:R-:W-:Y:S02]  /*65d0*/  IMAD.MOV R8, RZ, RZ, -R10 ;  /* 0x000000ffff087224 */ /* 0x000fe400078e0a0a */
[----:B------:R-:W-:Y:S01]  /*65e0*/  @!P3 IMAD.MOV R12, RZ, RZ, -R12 ;  /* 0x000000ffff0cb224 */ /* 0x000fe200078e0a0c */
[C---:B------:R-:W-:Y:S01]  /*65f0*/  ISETP.GT.U32.AND P3, PT, R3.reuse, R20, PT ;  /* 0x000000140300720c */ /* 0x040fe20003f64070 */
[C---:B------:R-:W-:Y:S02]  /*6600*/  IMAD R22, R3.reuse, R8, R22 ;  /* 0x0000000803167224 */ /* 0x040fe400078e0216 */
[--C-:B------:R-:W-:Y:S01]  /*6610*/  @!P1 IMAD.IADD R6, R6, 0x1, -R3.reuse ;  /* 0x0000000106069824 */ /* 0x100fe200078e0a03 */
[----:B------:R-:W-:Y:S01]  /*6620*/  STL [R1+0x398], R12 ;  /* 0x0003980c01007387 */ /* 0x000fe20000100800 */
[----:B------:R-:W-:Y:S01]  /*6630*/  @!P5 IMAD.IADD R2, R2, 0x1, -R3 ;  /* 0x000000010202d824 */ /* 0x000fe200078e0a03 */
[----:B------:R-:W-:Y:S01]  /*6640*/  ISETP.GT.U32.AND P1, PT, R3, R22, PT ;  /* 0x000000160300720c */ /* 0x000fe20003f24070 */
[----:B------:R-:W-:Y:S01]  /*6650*/  IMAD.HI.U32 R0, R13, R5, RZ ;  /* 0x000000050d007227 */ /* 0x000fe200078e00ff */
[----:B------:R-:W-:-:S03]  /*6660*/  ISETP.GE.AND P5, PT, R7, RZ, PT ;  /* 0x000000ff0700720c */ /* 0x000fc60003fa6270 */
[----:B------:R-:W-:Y:S02]  /*6670*/  VIADD R8, R21, 0x116 ;  /* 0x0000011615087836 */ /* 0x000fe40000000000 */
[----:B------:R-:W-:Y:S02]  /*6680*/  @!P3 IMAD.IADD R20, R20, 0x1, -R3 ;  /* 0x000000011414b824 */ /* 0x000fe400078e0a03 */
[----:B0-----:R-:W-:Y:S02]  /*6690*/  IMAD.MOV.U32 R11, RZ, RZ, R2 ;  /* 0x000000ffff0b7224 */ /* 0x001fe400078e0002 */
[----:B------:R-:W-:Y:S01]  /*66a0*/  IMAD.MOV R0, RZ, RZ, -R0 ;  /* 0x000000ffff007224 */ /* 0x000fe200078e0a00 */
[----:B------:R-:W-:Y:S01]  /*66b0*/  ISETP.GT.U32.AND P3, PT, R3, R20, PT ;  /* 0x000000140300720c */ /* 0x000fe20003f64070 */
[----:B------:R-:W-:Y:S02]  /*66c0*/  VIADD R4, R21, 0x114 ;  /* 0x0000011415047836 */ /* 0x000fe40000000000 */
[----:B------:R-:W-:Y:S01]  /*66d0*/  @!P0 IMAD.MOV R11, RZ, RZ, -R11 ;  /* 0x000000ffff0b8224 */ /* 0x000fe200078e0a0b */
[----:B------:R-:W-:Y:S01]  /*66e0*/  ISETP.GE.AND P0, PT, R8, RZ, PT ;  /* 0x000000ff0800720c */ /* 0x000fe20003f06270 */
[----:B------:R-:W-:Y:S01]  /*66f0*/  IMAD R0, R3, R0, R5 ;  /* 0x0000000003007224 */ /* 0x000fe200078e0205 */
[----:B------:R-:W-:Y:S01]  /*6700*/  IABS R8, R8 ;  /* 0x0000000800087213 */ /* 0x000fe20000000000 */
[----:B------:R-:W-:Y:S01]  /*6710*/  @!P1 IMAD.IADD R22, R22, 0x1, -R3 ;  /* 0x0000000116169824 */ /* 0x000fe200078e0a03 */
[----:B------:R-:W-:Y:S01]  /*6720*/  IABS R9, R4 ;  /* 0x0000000400097213 */ /* 0x000fe20000000000 */
[----:B------:R-:W-:Y:S01]  /*6730*/  IMAD.MOV.U32 R18, RZ, RZ, R6 ;  /* 0x000000ffff127224 */ /* 0x000fe200078e0006 */
[----:B------:R0:W-:Y:S01]  /*6740*/  STL [R1+0x39c], R11 ;  /* 0x00039c0b01007387 */ /* 0x0001e20000100800 */
[----:B------:R-:W-:Y:S01]  /*6750*/  IMAD.HI.U32 R10, R13, R8, RZ ;  /* 0x000000080d0a7227 */ /* 0x000fe200078e00ff */
[----:B------:R-:W-:-:S03]  /*6760*/  ISETP.GT.U32.AND P1, PT, R3, R22, PT ;  /* 0x000000160300720c */ /* 0x000fc60003f24070 */
[----:B------:R-:W-:Y:S01]  /*6770*/  @!P6 IMAD.MOV R18, RZ, RZ, -R18 ;  /* 0x000000ffff12e224 */ /* 0x000fe200078e0a12 */
[----:B------:R-:W-:Y:S01]  /*6780*/  ISETP.GT.U32.AND P6, PT, R3, R0, PT ;  /* 0x000000000300720c */ /* 0x000fe20003fc4070 */
[----:B------:R-:W-:-:S03]  /*6790*/  IMAD.HI.U32 R7, R13, R9, RZ ;  /* 0x000000090d077227 */ /* 0x000fc600078e00ff */
[----:B------:R1:W-:Y:S01]  /*67a0*/  STL [R1+0x390], R18 ;  /* 0x0003901201007387 */ /* 0x0003e20000100800 */
[----:B------:R-:W-:Y:S02]  /*67b0*/  IMAD.MOV R10, RZ, RZ, -R10 ;  /* 0x000000ffff0a7224 */ /* 0x000fe400078e0a0a */
[----:B------:R-:W-:Y:S02]  /*67c0*/  IMAD.MOV R7, RZ, RZ, -R7 ;  /* 0x000000ffff077224 */ /* 0x000fe400078e0a07 */
[----:B------:R-:W-:Y:S01]  /*67d0*/  @!P3 IMAD.IADD R20, R20, 0x1, -R3 ;  /* 0x000000011414b824 */ /* 0x000fe200078e0a03 */
[----:B------:R-:W-:Y:S01]  /*67e0*/  ISETP.GE.AND P3, PT, R4, RZ, PT ;  /* 0x000000ff0400720c */ /* 0x000fe20003f66270 */
[----:B------:R-:W-:Y:S02]  /*67f0*/  VIADD R17, R21, 0x112 ;  /* 0x0000011215117836 */ /* 0x000fe40000000000 */
[C---:B------:R-:W-:Y:S02]  /*6800*/  IMAD R4, R3.reuse, R10, R8 ;  /* 0x0000000a03047224 */ /* 0x040fe400078e0208 */
[C---:B------:R-:W-:Y:S01]  /*6810*/  IMAD R9, R3.reuse, R7, R9 ;  /* 0x0000000703097224 */ /* 0x040fe200078e0209 */
[----:B0-----:R-:W-:Y:S01]  /*6820*/  IABS R11, R17 ;  /* 0x00000011000b7213 */ /* 0x001fe20000000000 */
[--C-:B------:R-:W-:Y:S01]  /*6830*/  @!P1 IMAD.IADD R22, R22, 0x1, -R3.reuse ;  /* 0x0000000116169824 */ /* 0x100fe200078e0a03 */
[C---:B------:R-:W-:Y:S01]  /*6840*/  ISETP.GT.U32.AND P1, PT, R3.reuse, R4, PT ;  /* 0x000000040300720c */ /* 0x040fe20003f24070 */
[----:B------:R-:W-:Y:S01]  /*6850*/  @!P6 IMAD.IADD R0, R0, 0x1, -R3 ;  /* 0x000000010000e824 */ /* 0x000fe200078e0a03 */
[----:B------:R-:W-:Y:S01]  /*6860*/  ISETP.GT.U32.AND P6, PT, R3, R9, PT ;  /* 0x000000090300720c */ /* 0x000fe20003fc4070 */
[----:B------:R-:W-:-:S04]  /*6870*/  IMAD.HI.U32 R12, R13, R11, RZ ;  /* 0x0000000b0d0c7227 */ /* 0x000fc800078e00ff */
[----:B------:R-:W-:Y:S02]  /*6880*/  IMAD.MOV R6, RZ, RZ, -R12 ;  /* 0x000000ffff067224 */ /* 0x000fe400078e0a0c */
[C---:B------:R-:W-:Y:S02]  /*6890*/  VIADD R12, R21.reuse, 0x10e ;  /* 0x0000010e150c7836 */ /* 0x040fe40000000000 */
[----:B------:R-:W-:Y:S02]  /*68a0*/  VIADD R10, R21, 0x10c ;  /* 0x0000010c150a7836 */ /* 0x000fe40000000000 */
[--C-:B------:R-:W-:Y:S01]  /*68b0*/  @!P1 IMAD.IADD R4, R4, 0x1, -R3.reuse ;  /* 0x0000000104049824 */ /* 0x100fe200078e0a03 */
[----:B------:R-:W-:Y:S01]  /*68c0*/  IABS R8, R12 ;  /* 0x0000000c00087213 */ /* 0x000fe20000000000 */
[----:B------:R-:W-:Y:S01]  /*68d0*/  IMAD.MOV.U32 R24, RZ, RZ, R20 ;  /* 0x000000ffff187224 */ /* 0x000fe200078e0014 */
[----:B-1----:R-:W-:Y:S01]  /*68e0*/  IABS R18, R10 ;  /* 0x0000000a00127213 */ /* 0x002fe20000000000 */
[----:B------:R-:W-:Y:S01]  /*68f0*/  @!P6 IMAD.IADD R9, R9, 0x1, -R3 ;  /* 0x000000010909e824 */ /* 0x000fe200078e0a03 */
[----:B------:R-:W-:Y:S01]  /*6900*/  ISETP.GT.U32.AND P1, PT, R3, R0, PT ;  /* 0x000000000300720c */ /* 0x000fe20003f24070 */
[----:B------:R-:W-:-:S02]  /*6910*/  VIADD R2, R21, 0x110 ;  /* 0x0000011015027836 */ /* 0x000fc40000000000 */
[----:B------:R-:W-:Y:S01]  /*6920*/  @!P4 IMAD.MOV R24, RZ, RZ, -R24 ;  /* 0x000000ffff18c224 */ /* 0x000fe200078e0a18 */
[----:B------:R-:W-:Y:S01]  /*6930*/  ISETP.GT.U32.AND P4, PT, R3, R4, PT ;  /* 0x000000040300720c */ /* 0x000fe20003f84070 */
[----:B------:R-:W-:Y:S01]  /*6940*/  IMAD.HI.U32 R23, R13, R8, RZ ;  /* 0x000000080d177227 */ /* 0x000fe200078e00ff */
[----:B------:R-:W-:Y:S02]  /*6950*/  ISETP.GT.U32.AND P6, PT, R3, R9, PT ;  /* 0x000000090300720c */ /* 0x000fe40003fc4070 */
[----:B------:R-:W-:Y:S01]  /*6960*/  IABS R16, R2 ;  /* 0x0000000200107213 */ /* 0x000fe20000000000 */
[----:B------:R-:W-:Y:S01]  /*6970*/  IMAD.HI.U32 R20, R13, R18, RZ ;  /* 0x000000120d147227 */ /* 0x000fe200078e00ff */
[----:B------:R-:W-:Y:S03]  /*6980*/  STL [R1+0x380], R24 ;  /* 0x0003801801007387 */ /* 0x000fe60000100800 */
[----:B------:R-:W-:-:S02]  /*6990*/  IMAD R11, R3, R6, R11 ;  /* 0x00000006030b7224 */ /* 0x000fc400078e020b */
[----:B------:R-:W-:Y:S02]  /*69a0*/  IMAD.MOV R23, RZ, RZ, -R23 ;  /* 0x000000ffff177224 */ /* 0x000fe400078e0a17 */
[----:B------:R-:W-:Y:S02]  /*69b0*/  IMAD.MOV R20, RZ, RZ, -R20 ;  /* 0x000000ffff147224 */ /* 0x000fe400078e0a14 */
[----:B------:R-:W-:-:S04]  /*69c0*/  IMAD.HI.U32 R5, R13, R16, RZ ;  /* 0x000000100d057227 */ /* 0x000fc800078e00ff */
[----:B------:R-:W-:Y:S02]  /*69d0*/  VIADD R6, R21, 0x10a ;  /* 0x0000010a15067836 */ /* 0x000fe40000000000 */
[----:B------:R-:W-:Y:S01]  /*69e0*/  @!P2 IMAD.MOV R22, RZ, RZ, -R22 ;  /* 0x000000ffff16a224 */ /* 0x000fe200078e0a16 */
[C---:B------:R-:W-:Y:S01]  /*69f0*/  ISETP.GT.U32.AND P2, PT, R3.reuse, R11, PT ;  /* 0x0000000b0300720c */ /* 0x040fe20003f44070 */
[C---:B------:R-:W-:Y:S01]  /*6a00*/  IMAD R8, R3.reuse, R23, R8 ;  /* 0x0000001703087224 */ /* 0x040fe200078e0208 */
[----:B------:R-:W-:Y:S01]  /*6a10*/  IABS R19, R6 ;  /* 0x0000000600137213 */ /* 0x000fe20000000000 */
[C---:B------:R-:W-:Y:S01]  /*6a20*/  IMAD R18, R3.reuse, R20, R18 ;  /* 0x0000001403127224 */ /* 0x040fe200078e0212 */
[----:B------:R0:W-:Y:S01]  /*6a30*/  STL [R1+0x368], R22 ;  /* 0x0003681601007387 */ /* 0x0001e20000100800 */
[----:B------:R-:W-:Y:S02]  /*6a40*/  IMAD.MOV R5, RZ, RZ, -R5 ;  /* 0x000000ffff057224 */ /* 0x000fe400078e0a05 */
[--C-:B------:R-:W-:Y:S01]  /*6a50*/  @!P4 IMAD.IADD R4, R4, 0x1, -R3.reuse ;  /* 0x000000010404c824 */ /* 0x100fe200078e0a03 */
[----:B------:R-:W-:Y:S01]  /*6a60*/  ISETP.GT.U32.AND P4, PT, R3, R8, PT ;  /* 0x000000080300720c */ /* 0x000fe20003f84070 */
[----:B------:R-:W-:Y:S01]  /*6a70*/  @!P6 IMAD.IADD R9, R9, 0x1, -R3 ;  /* 0x000000010909e824 */ /* 0x000fe200078e0a03 */
[C---:B------:R-:W-:Y:S01]  /*6a80*/  ISETP.GT.U32.AND P6, PT, R3.reuse, R18, PT ;  /* 0x000000120300720c */ /* 0x040fe20003fc4070 */
[----:B------:R-:W-:-:S02]  /*6a90*/  IMAD R16, R3, R5, R16 ;  /* 0x0000000503107224 */ /* 0x000fc400078e0210 */
[----:B------:R-:W-:Y:S02]  /*6aa0*/  @!P1 IMAD.IADD R0, R0, 0x1, -R3 ;  /* 0x0000000100009824 */ /* 0x000fe400078e0a03 */
[----:B0-----:R-:W-:Y:S01]  /*6ab0*/  IMAD.HI.U32 R22, R13, R19, RZ ;  /* 0x000000130d167227 */ /* 0x001fe200078e00ff */
[----:B------:R-:W-:-:S03]  /*6ac0*/  ISETP.GT.U32.AND P1, PT, R3, R16, PT ;  /* 0x000000100300720c */ /* 0x000fc60003f24070 */
[----:B------:R-:W-:Y:S02]  /*6ad0*/  IMAD.MOV R22, RZ, RZ, -R22 ;  /* 0x000000ffff167224 */ /* 0x000fe400078e0a16 */
[----:B------:R-:W-:Y:S01]  /*6ae0*/  @!P2 IMAD.IADD R11, R11, 0x1, -R3 ;  /* 0x000000010b0ba824 */ /* 0x000fe200078e0a03 */
[----:B------:R-:W-:Y:S01]  /*6af0*/  ISETP.GE.AND P2, PT, R17, RZ, PT ;  /* 0x000000ff1100720c */ /* 0x000fe20003f46270 */
[C---:B------:R-:W-:Y:S02]  /*6b00*/  IMAD R19, R3.reuse, R22, R19 ;  /* 0x0000001603137224 */ /* 0x040fe400078e0213 */
[----:B------:R-:W-:Y:S01]  /*6b10*/  @!P4 IMAD.IADD R8, R8, 0x1, -R3 ;  /* 0x000000010808c824 */ /* 0x000fe200078e0a03 */
[----:B------:R-:W-:Y:S01]  /*6b20*/  ISETP.GT.U32.AND P4, PT, R3, R11, PT ;  /* 0x0000000b0300720c */ /* 0x000fe20003f84070 */
[----:B------:R-:W-:Y:S02]  /*6b30*/  IMAD.MOV.U32 R25, RZ, RZ, R0 ;  /* 0x000000ffff197224 */ /* 0x000fe400078e0000 */
[----:B------:R-:W-:-:S02]  /*6b40*/  IMAD.MOV.U32 R24, RZ, RZ, R4 ;  /* 0x000000ffff187224 */ /* 0x000fc400078e0004 */
[----:B------:R-:W-:Y:S02]  /*6b50*/  @!P6 IMAD.IADD R18, R18, 0x1, -R3 ;  /* 0x000000011212e824 */ /* 0x000fe400078e0a03 */
[----:B------:R-:W-:Y:S02]  /*6b60*/  VIADD R7, R21, 0x108 ;  /* 0x0000010815077836 */ /* 0x000fe40000000000 */
[----:B------:R-:W-:Y:S01]  /*6b70*/  @!P5 IMAD.MOV R25, RZ, RZ, -R25 ;  /* 0x000000ffff19d224 */ /* 0x000fe200078e0a19 */
[C---:B------:R-:W-:Y:S01]  /*6b80*/  ISETP.GT.U32.AND P5, PT, R3.reuse, R8, PT ;  /* 0x000000080300720c */ /* 0x040fe20003fa4070 */
[----:B------:R-:W-:Y:S01]  /*6b90*/  @!P0 IMAD.MOV R24, RZ, RZ, -R24 ;  /* 0x000000ffff188224 */ /* 0x000fe200078e0a18 */
[C---:B------:R-:W-:Y:S01]  /*6ba0*/  ISETP.GT.U32.AND P0, PT, R3.reuse, R18, PT ;  /* 0x000000120300720c */ /* 0x040fe20003f04070 */
[----:B------:R-:W-:Y:S01]  /*6bb0*/  @!P3 IMAD.MOV R9, RZ, RZ, -R9 ;  /* 0x000000ffff09b224 */ /* 0x000fe200078e0a09 */
[----:B------:R-:W-:Y:S01]  /*6bc0*/  ISETP.GT.U32.AND P3, PT, R3, R19, PT ;  /* 0x000000130300720c */ /* 0x000fe20003f64070 */
[--C-:B------:R-:W-:Y:S01]  /*6bd0*/  @!P1 IMAD.IADD R16, R16, 0x1, -R3.reuse ;  /* 0x0000000110109824 */ /* 0x100fe200078e0a03 */
[----:B------:R-:W-:Y:S01]  /*6be0*/  IABS R5, R7 ;  /* 0x0000000700057213 */ /* 0x000fe20000000000 */
[C---:B------:R-:W-:Y:S01]  /*6bf0*/  VIADD R17, R21.reuse, 0x106 ;  /* 0x0000010615117836 */ /* 0x040fe20000000000 */
[----:B------:R-:W-:Y:S01]  /*6c00*/  ISETP.GE.AND P1, PT, R2, RZ, PT ;  /* 0x000000ff0200720c */ /* 0x000fe20003f26270 */
[----:B------:R-:W-:Y:S01]  /*6c10*/  VIADD R2, R21, 0x104 ;  /* 0x0000010415027836 */ /* 0x000fe20000000000 */
[----:B------:R-:W-:Y:S01]  /*6c20*/  ISETP.GT.U32.AND P6, PT, R3, R16, PT ;  /* 0x000000100300720c */ /* 0x000fe20003fc4070 */
[----:B------:R-:W-:Y:S01]  /*6c30*/  IMAD.HI.U32 R23, R13, R5, RZ ;  /* 0x000000050d177227 */ /* 0x000fe200078e00ff */
[----:B------:R-:W-:Y:S01]  /*6c40*/  IABS R4, R17 ;  /* 0x0000001100047213 */ /* 0x000fe20000000000 */
[----:B------:R-:W-:Y:S01]  /*6c50*/  STL [R1+0x364], R25 ;  /* 0x0003641901007387 */ /* 0x000fe20000100800 */
[----:B------:R-:W-:Y:S01]  /*6c60*/  IABS R0, R2 ;  /* 0x0000000200007213 */ /* 0x000fe20000000000 */
[----:B------:R-:W-:Y:S01]  /*6c70*/  @!P4 IMAD.IADD R11, R11, 0x1, -R3 ;  /* 0x000000010b0bc824 */ /* 0x000fe200078e0a03 */
[----:B------:R-:W-:Y:S01]  /*6c80*/  ISETP.GE.AND P4, PT, R12, RZ, PT ;  /* 0x000000ff0c00720c */ /* 0x000fe20003f86270 */
[----:B------:R-:W-:Y:S01]  /*6c90*/  STL [R1+0x360], R24 ;  /* 0x0003601801007387 */ /* 0x000fe20000100800 */
[----:B------:R-:W-:-:S02]  /*6ca0*/  IMAD.MOV R23, RZ, RZ, -R23 ;  /* 0x000000ffff177224 */ /* 0x000fc400078e0a17 */
[--C-:B------:R-:W-:Y:S01]  /*6cb0*/  @!P5 IMAD.IADD R8, R8, 0x1, -R3.reuse ;  /* 0x000000010808d824 */ /* 0x100fe200078e0a03 */
[----:B------:R0:W-:Y:S01]  /*6cc0*/  STL [R1+0x35c], R9 ;  /* 0x00035c0901007387 */ /* 0x0001e20000100800 */
[--C-:B------:R-:W-:Y:S01]  /*6cd0*/  @!P0 IMAD.IADD R18, R18, 0x1, -R3.reuse ;  /* 0x0000000112128824 */ /* 0x100fe200078e0a03 */
[----:B------:R-:W-:Y:S01]  /*6ce0*/  ISETP.GE.AND P5, PT, R10, RZ, PT ;  /* 0x000000ff0a00720c */ /* 0x000fe20003fa6270 */
[----:B------:R-:W-:Y:S01]  /*6cf0*/  @!P3 IMAD.IADD R19, R19, 0x1, -R3 ;  /* 0x000000011313b824 */ /* 0x000fe200078e0a03 */
[----:B------:R-:W-:Y:S01]  /*6d00*/  ISETP.GE.AND P0, PT, R6, RZ, PT ;  /* 0x000000ff0600720c */ /* 0x000fe20003f06270 */
[----:B------:R-:W-:Y:S01]  /*6d10*/  IMAD R5, R3, R23, R5 ;  /* 0x0000001703057224 */ /* 0x000fe200078e0205 */
[----:B------:R-:W-:Y:S01]  /*6d20*/  ISETP.GE.AND P3, PT, R7, RZ, PT ;  /* 0x000000ff0700720c */ /* 0x000fe20003f66270 */
[----:B------:R-:W-:-:S04]  /*6d30*/  IMAD.HI.U32 R6, R13, R0, RZ ;  /* 0x000000000d067227 */ /* 0x000fc800078e00ff */
[----:B0-----:R-:W-:-:S04]  /*6d40*/  IMAD.HI.U32 R9, R13, R4, RZ ;  /* 0x000000040d097227 */ /* 0x001fc800078e00ff */
[----:B------:R-:W-:Y:S02]  /*6d50*/  IMAD.MOV R7, RZ, RZ, -R9 ;  /* 0x000000ffff077224 */ /* 0x000fe400078e0a09 */
[----:B------:R-:W-:Y:S01]  /*6d60*/  @!P6 IMAD.IADD R16, R16, 0x1, -R3 ;  /* 0x000000011010e824 */ /* 0x000fe200078e0a03 */
[C---:B------:R-:W-:Y:S01]  /*6d70*/  ISETP.GT.U32.AND P6, PT, R3.reuse, R5, PT ;  /* 0x000000050300720c */ /* 0x040fe20003fc4070 */
[----:B------:R-:W-:Y:S02]  /*6d80*/  IMAD.MOV R6, RZ, RZ, -R6 ;  /* 0x000000ffff067224 */ /* 0x000fe400078e0a06 */
[C---:B------:R-:W-:Y:S02]  /*6d90*/  IMAD R4, R3.reuse, R7, R4 ;  /* 0x0000000703047224 */ /* 0x040fe400078e0204 */
[----:B------:R-:W-:Y:S02]  /*6da0*/  IMAD.MOV.U32 R22, RZ, RZ, R11 ;  /* 0x000000ffff167224 */ /* 0x000fe400078e000b */
        /* <DEDUP_REMOVED lines=8> */
[----:B------:R-:W-:Y:S01]  /*6e30*/  IMAD.MOV.U32 R20, RZ, RZ, R16 ;  /* 0x000000ffff147224 */ /* 0x000fe200078e0010 */
[----:B------:R-:W-:Y:S01]  /*6e40*/  STL [R1+0x354], R22 ;  /* 0x0003541601007387 */ /* 0x000fe20000100800 */
[----:B------:R-:W-:Y:S01]  /*6e50*/  @!P6 IMAD.IADD R5, R5, 0x1, -R3 ;  /* 0x000000010505e824 */ /* 0x000fe200078e0a03 */
[----:B------:R-:W-:Y:S01]  /*6e60*/  ISETP.GE.AND P6, PT, R17, RZ, PT ;  /* 0x000000ff1100720c */ /* 0x000fe20003fc6270 */
[----:B------:R-:W-:-:S02]  /*6e70*/  VIADD R7, R21, 0x102 ;  /* 0x0000010215077836 */ /* 0x000fc40000000000 */
[----:B------:R-:W-:Y:S01]  /*6e80*/  @!P1 IMAD.MOV R20, RZ, RZ, -R20 ;  /* 0x000000ffff149224 */ /* 0x000fe200078e0a14 */
        /* <DEDUP_REMOVED lines=9> */
[----:B------:R0:W-:Y:S01]  /*6f20*/  STL [R1+0x33c], R8 ;  /* 0x00033c0801007387 */ /* 0x0001e20000100800 */
[----:B------:R-:W-:Y:S01]  /*6f30*/  ISETP.GE.AND P4, PT, R6, RZ, PT ;  /* 0x000000ff0600720c */ /* 0x000fe20003f86270 */
[----:B------:R-:W-:Y:S01]  /*6f40*/  IMAD.HI.U32 R6, R13, R11, RZ ;  /* 0x0000000b0d067227 */ /* 0x000fe200078e00ff */
[----:B------:R-:W-:Y:S01]  /*6f50*/  ISETP.GT.U32.AND P5, PT, R3, R4, PT ;  /* 0x000000040300720c */ /* 0x000fe20003fa4070 */
[----:B------:R1:W-:Y:S02]  /*6f60*/  STL [R1+0x304], R9 ;  /* 0x0003040901007387 */ /* 0x0003e40000100800 */
[----:B------:R-:W-:-:S02]  /*6f70*/  IMAD.MOV R6, RZ, RZ, -R6 ;  /* 0x000000ffff067224 */ /* 0x000fc400078e0a06 */
[----:B------:R-:W-:Y:S01]  /*6f80*/  @!P1 IMAD.IADD R5, R5, 0x1, -R3 ;  /* 0x0000000105059824 */ /* 0x000fe200078e0a03 */
[----:B------:R-:W-:Y:S01]  /*6f90*/  ISETP.GE.AND P1, PT, R7, RZ, PT ;  /* 0x000000ff0700720c */ /* 0x000fe20003f26270 */
[----:B0-----:R-:W-:Y:S02]  /*6fa0*/  IMAD.MOV.U32 R8, RZ, RZ, R19 ;  /* 0x000000ffff087224 */ /* 0x001fe400078e0013 */
[C---:B------:R-:W-:Y:S02]  /*6fb0*/  IMAD R11, R3.reuse, R6, R11 ;  /* 0x00000006030b7224 */ /* 0x040fe400078e020b */
[----:B------:R-:W-:Y:S01]  /*6fc0*/  @!P0 IMAD.MOV R8, RZ, RZ, -R8 ;  /* 0x000000ffff088224 */ /* 0x000fe200078e0a08 */
[----:B------:R-:W-:Y:S01]  /*6fd0*/  ISETP.GT.U32.AND P0, PT, R3, R0, PT ;  /* 0x000000000300720c */ /* 0x000fe20003f04070 */
[----:B------:R-:W-:-:S03]  /*6fe0*/  IMAD.HI.U32 R7, R13, R2, RZ ;  /* 0x000000020d077227 */ /* 0x000fc600078e00ff */
[----:B------:R0:W-:Y:S01]  /*6ff0*/  STL [R1+0x308], R8 ;  /* 0x0003080801007387 */ /* 0x0001e20000100800 */
[----:B------:R-:W-:Y:S01]  /*7000*/  @!P5 IMAD.IADD R4, R4, 0x1, -R3 ;  /* 0x000000010404d824 */ /* 0x000fe200078e0a03 */
[----:B------:R-:W-:Y:S01]  /*7010*/  ISETP.GT.U32.AND P5, PT, R3, R11, PT ;  /* 0x0000000b0300720c */ /* 0x000fe20003fa4070 */
[C---:B------:R-:W-:Y:S02]  /*7020*/  VIADD R10, R21.reuse, 0xfe ;  /* 0x000000fe150a7836 */ /* 0x040fe40000000000 */
[----:B------:R-:W-:Y:S02]  /*7030*/  IMAD.MOV.U32 R12, RZ, RZ, R4 ;  /* 0x000000ffff0c7224 */ /* 0x000fe400078e0004 */
[----:B-1----:R-:W-:Y:S02]  /*7040*/  VIADD R9, R21, 0xfa ;  /* 0x000000fa15097836 */ /* 0x002fe40000000000 */
[----:B------:R-:W-:Y:S02]  /*7050*/  @!P6 IMAD.MOV R12, RZ, RZ, -R12 ;  /* 0x000000ffff0ce224 */ /* 0x000fe400078e0a0c */
[----:B0-----:R-:W-:-:S02]  /*7060*/  IMAD.MOV.U32 R8, RZ, RZ, R5 ;  /* 0x000000ffff087224 */ /* 0x001fc400078e0005 */
[----:B------:R-:W-:Y:S02]  /*7070*/  IMAD.MOV R5, RZ, RZ, -R7 ;  /* 0x000000ffff057224 */ /* 0x000fe400078e0a07 */
[----:B------:R-:W-:Y:S01]  /*7080*/  @!P3 IMAD.MOV R8, RZ, RZ, -R8 ;  /* 0x000000ffff08b224 */ /* 0x000fe200078e0a08 */
[----:B------:R-:W-:Y:S01]  /*7090*/  ISETP.GE.AND P3, PT, R10, RZ, PT ;  /* 0x000000ff0a00720c */ /* 0x000fe20003f66270 */
[----:B------:R-:W-:Y:S01]  /*70a0*/  IMAD R5, R3, R5, R2 ;  /* 0x0000000503057224 */ /* 0x000fe200078e0202 */
[----:B------:R-:W-:Y:S01]  /*70b0*/  IABS R10, R10 ;  /* 0x0000000a000a7213 */ /* 0x000fe20000000000 */
[--C-:B------:R-:W-:Y:S01]  /*70c0*/  @!P5 IMAD.IADD R11, R11, 0x1, -R3.reuse ;  /* 0x000000010b0bd824 */ /* 0x100fe200078e0a03 */
[----:B------:R0:W-:Y:S01]  /*70d0*/  STL [R1+0x30c], R8 ;  /* 0x00030c0801007387 */ /* 0x0001e20000100800 */
[----:B------:R-:W-:Y:S01]  /*70e0*/  @!P0 IMAD.IADD R0, R0, 0x1, -R3 ;  /* 0x0000000100008824 */ /* 0x000fe200078e0a03 */
[----:B------:R-:W-:Y:S01]  /*70f0*/  ISETP.GT.U32.AND P6, PT, R3, R5, PT ;  /* 0x000000050300720c */ /* 0x000fe20003fc4070 */
[----:B------:R-:W-:Y:S01]  /*7100*/  IMAD.HI.U32 R6, R13, R10, RZ ;  /* 0x0000000a0d067227 */ /* 0x000fe200078e00ff */
[----:B------:R-:W-:Y:S01]  /*7110*/  ISETP.GT.U32.AND P5, PT, R3, R11, PT ;  /* 0x0000000b0300720c */ /* 0x000fe20003fa4070 */
[----:B------:R-:W-:Y:S02]  /*7120*/  STL [R1+0x310], R12 ;  /* 0x0003100c01007387 */ /* 0x000fe40000100800 */
[----:B------:R-:W-:-:S02]  /*7130*/  VIADD R7, R21, 0xfc ;  /* 0x000000fc15077836 */ /* 0x000fc40000000000 */
[----:B------:R-:W-:Y:S02]  /*7140*/  VIADD R2, R21, 0xf8 ;  /* 0x000000f815027836 */ /* 0x000fe40000000000 */
[----:B0-----:R-:W-:Y:S01]  /*7150*/  IMAD.MOV.U32 R8, RZ, RZ, R0 ;  /* 0x000000ffff087224 */ /* 0x001fe200078e0000 */
[----:B------:R-:W-:Y:S01]  /*7160*/  ISETP.GE.AND P0, PT, R7, RZ, PT ;  /* 0x000000ff0700720c */ /* 0x000fe20003f06270 */
[----:B------:R-:W-:Y:S01]  /*7170*/  IMAD.MOV R4, RZ, RZ, -R6 ;  /* 0x000000ffff047224 */ /* 0x000fe200078e0a06 */
[----:B------:R-:W-:Y:S01]  /*7180*/  IABS R7, R7 ;  /* 0x0000000700077213 */ /* 0x000fe20000000000 */
[----:B------:R-:W-:Y:S01]  /*7190*/  @!P2 IMAD.MOV R8, RZ, RZ, -R8 ;  /* 0x000000ffff08a224 */ /* 0x000fe200078e0a08 */
[----:B------:R-:W-:Y:S01]  /*71a0*/  ISETP.GE.AND P2, PT, R9, RZ, PT ;  /* 0x000000ff0900720c */ /* 0x000fe20003f46270 */
[--C-:B------:R-:W-:Y:S01]  /*71b0*/  @!P6 IMAD.IADD R5, R5, 0x1, -R3.reuse ;  /* 0x000000010505e824 */ /* 0x100fe200078e0a03 */
[----:B------:R-:W-:Y:S01]  /*71c0*/  IABS R9, R9 ;  /* 0x0000000900097213 */ /* 0x000fe20000000000 */
[----:B------:R-:W-:Y:S01]  /*71d0*/  IMAD R10, R3, R4, R10 ;  /* 0x00000004030a7224 */ /* 0x000fe200078e020a */
[----:B------:R0:W-:Y:S01]  /*71e0*/  STL [R1+0x320], R8 ;  /* 0x0003200801007387 */ /* 0x0001e20000100800 */
[----:B------:R-:W-:Y:S01]  /*71f0*/  @!P5 IMAD.IADD R11, R11, 0x1, -R3 ;  /* 0x000000010b0bd824 */ /* 0x000fe200078e0a03 */
[----:B------:R-:W-:Y:S01]  /*7200*/  ISETP.GT.U32.AND P6, PT, R3, R5, PT ;  /* 0x000000050300720c */ /* 0x000fe20003fc4070 */
[----:B------:R-:W-:Y:S01]  /*7210*/  IMAD.HI.U32 R4, R13, R9, RZ ;  /* 0x000000090d047227 */ /* 0x000fe200078e00ff */
[----:B------:R-:W-:-:S03]  /*7220*/  ISETP.GT.U32.AND P5, PT, R3, R10, PT ;  /* 0x0000000a0300720c */ /* 0x000fc60003fa4070 */
[----:B------:R-:W-:Y:S01]  /*7230*/  IMAD.HI.U32 R0, R13, R7, RZ ;  /* 0x000000070d007227 */ /* 0x000fe200078e00ff */
[----:B0-----:R-:W-:-:S03]  /*7240*/  IABS R8, R2 ;  /* 0x0000000200087213 */ /* 0x001fc60000000000 */
[----:B------:R-:W-:Y:S02]  /*7250*/  IMAD.MOV R4, RZ, RZ, -R4 ;  /* 0x000000ffff047224 */ /* 0x000fe400078e0a04 */
[----:B------:R-:W-:Y:S02]  /*7260*/  IMAD.MOV R0, RZ, RZ, -R0 ;  /* 0x000000ffff007224 */ /* 0x000fe400078e0a00 */
[----:B------:R-:W-:-:S04]  /*7270*/  IMAD.HI.U32 R6, R13, R8, RZ ;  /* 0x000000080d067227 */ /* 0x000fc800078e00ff */
[----:B------:R-:W-:Y:S02]  /*7280*/  IMAD.MOV R6, RZ, RZ, -R6 ;  /* 0x000000ffff067224 */ /* 0x000fe400078e0a06 */
[C---:B------:R-:W-:Y:S02]  /*7290*/  IMAD R9, R3.reuse, R4, R9 ;  /* 0x0000000403097224 */ /* 0x040fe400078e0209 */
[C---:B------:R-:W-:Y:S02]  /*72a0*/  IMAD R7, R3.reuse, R0, R7 ;  /* 0x0000000003077224 */ /* 0x040fe400078e0207 */
[----:B------:R-:W-:Y:S02]  /*72b0*/  IMAD.MOV.U32 R12, RZ, RZ, R11 ;  /* 0x000000ffff0c7224 */ /* 0x000fe400078e000b */
[----:B------:R-:W-:Y:S02]  /*72c0*/  IMAD R8, R3, R6, R8 ;  /* 0x0000000603087224 */ /* 0x000fe400078e0208 */
[--C-:B------:R-:W-:Y:S01]  /*72d0*/  @!P6 IMAD.IADD R5, R5, 0x1, -R3.reuse ;  /* 0x000000010505e824 */ /* 0x100fe200078e0a03 */
[C---:B------:R-:W-:Y:S01]  /*72e0*/  ISETP.GT.U32.AND P6, PT, R3.reuse, R9, PT ;  /* 0x000000090300720c */ /* 0x040fe20003fc4070 */
[----:B------:R-:W-:Y:S01]  /*72f0*/  @!P1 IMAD.MOV R12, RZ, RZ, -R12 ;  /* 0x000000ffff0c9224 */ /* 0x000fe200078e0a0c */
[C---:B------:R-:W-:Y:S01]  /*7300*/  ISETP.GT.U32.AND P1, PT, R3.reuse, R7, PT ;  /* 0x000000070300720c */ /* 0x040fe20003f24070 */
[----:B------:R-:W-:Y:S01]  /*7310*/  @!P5 IMAD.IADD R10, R10, 0x1, -R3 ;  /* 0x000000010a0ad824 */ /* 0x000fe200078e0a03 */
[----:B------:R-:W-:Y:S01]  /*7320*/  ISETP.GT.U32.AND P5, PT, R3, R8, PT ;  /* 0x000000080300720c */ /* 0x000fe20003fa4070 */
[C---:B------:R-:W-:Y:S01]  /*7330*/  VIADD R19, R21.reuse, 0xf6 ;  /* 0x000000f615137836 */ /* 0x040fe20000000000 */
[----:B------:R0:W-:Y:S01]  /*7340*/  STL [R1+0x318], R12 ;  /* 0x0003180c01007387 */ /* 0x0001e20000100800 */
[----:B------:R-:W-:-:S02]  /*7350*/  VIADD R16, R21, 0xf4 ;  /* 0x000000f415107836 */ /* 0x000fc40000000000 */
[----:B------:R-:W-:Y:S01]  /*7360*/  VIADD R6, R21, 0xf2 ;  /* 0x000000f215067836 */ /* 0x000fe20000000000 */
[----:B------:R-:W-:Y:S02]  /*7370*/  IABS R0, R19 ;  /* 0x0000001300007213 */ /* 0x000fe40000000000 */
[----:B------:R-:W-:Y:S01]  /*7380*/  IABS R11, R16 ;  /* 0x00000010000b7213 */ /* 0x000fe20000000000 */
[--C-:B------:R-:W-:Y:S01]  /*7390*/  @!P6 IMAD.IADD R9, R9, 0x1, -R3.reuse ;  /* 0x000000010909e824 */ /* 0x100fe200078e0a03 */
[----:B------:R-:W-:Y:S01]  /*73a0*/  IABS R18, R6 ;  /* 0x0000000600127213 */ /* 0x000fe20000000000 */
[--C-:B------:R-:W-:Y:S01]  /*73b0*/  @!P1 IMAD.IADD R7, R7, 0x1, -R3.reuse ;  /* 0x0000000107079824 */ /* 0x100fe200078e0a03 */
[C---:B------:R-:W-:Y:S01]  /*73c0*/  ISETP.GT.U32.AND P1, PT, R3.reuse, R10, PT ;  /* 0x0000000a0300720c */ /* 0x040fe20003f24070 */
[----:B------:R-:W-:Y:S01]  /*73d0*/  @!P5 IMAD.IADD R8, R8, 0x1, -R3 ;  /* 0x000000010808d824 */ /* 0x000fe200078e0a03 */
[C---:B------:R-:W-:Y:S01]  /*73e0*/  ISETP.GT.U32.AND P5, PT, R3.reuse, R9, PT ;  /* 0x000000090300720c */ /* 0x040fe20003fa4070 */
[----:B0-----:R-:W-:Y:S01]  /*73f0*/  IMAD.MOV.U32 R12, RZ, RZ, R5 ;  /* 0x000000ffff0c7224 */ /* 0x001fe200078e0005 */
[----:B------:R-:W-:Y:S01]  /*7400*/  ISETP.GT.U32.AND P6, PT, R3, R7, PT ;  /* 0x000000070300720c */ /* 0x000fe20003fc4070 */
[----:B------:R-:W-:-:S04]  /*7410*/  IMAD.HI.U32 R4, R13, R0, RZ ;  /* 0x000000000d047227 */ /* 0x000fc800078e00ff */
[----:B------:R-:W-:-:S04]  /*7420*/  IMAD.HI.U32 R5, R13, R11, RZ ;  /* 0x0000000b0d057227 */ /* 0x000fc800078e00ff */
[----:B------:R-:W-:Y:S02]  /*7430*/  IMAD.MOV R4, RZ, RZ, -R4 ;  /* 0x000000ffff047224 */ /* 0x000fe400078e0a04 */
[----:B------:R-:W-:Y:S02]  /*7440*/  IMAD.MOV R5, RZ, RZ, -R5 ;  /* 0x000000ffff057224 */ /* 0x000fe400078e0a05 */
[----:B------:R-:W-:Y:S01]  /*7450*/  @!P4 IMAD.MOV R12, RZ, RZ, -R12 ;  /* 0x000000ffff0cc224 */ /* 0x000fe200078e0a0c */
[C---:B------:R-:W-:Y:S01]  /*7460*/  ISETP.GT.U32.AND P4, PT, R3.reuse, R8, PT ;  /* 0x000000080300720c */ /* 0x040fe20003f84070 */
[C---:B------:R-:W-:Y:S02]  /*7470*/  IMAD R0, R3.reuse, R4, R0 ;  /* 0x0000000403007224 */ /* 0x040fe400078e0200 */
[C---:B------:R-:W-:Y:S01]  /*7480*/  IMAD R11, R3.reuse, R5, R11 ;  /* 0x00000005030b7224 */ /* 0x040fe200078e020b */
[----:B------:R0:W-:Y:S01]  /*7490*/  STL [R1+0x314], R12 ;  /* 0x0003140c01007387 */ /* 0x0001e20000100800 */
[--C-:B------:R-:W-:Y:S01]  /*74a0*/  @!P1 IMAD.IADD R10, R10, 0x1, -R3.reuse ;  /* 0x000000010a0a9824 */ /* 0x100fe200078e0a03 */
[----:B------:R-:W-:Y:S01]  /*74b0*/  ISETP.GT.U32.AND P1, PT, R3, R0, PT ;  /* 0x000000000300720c */ /* 0x000fe20003f24070 */
[----:B------:R-:W-:Y:S01]  /*74c0*/  @!P5 IMAD.IADD R9, R9, 0x1, -R3 ;  /* 0x000000010909d824 */ /* 0x000fe200078e0a03 */
[----:B------:R-:W-:Y:S01]  /*74d0*/  ISETP.GT.U32.AND P5, PT, R3, R11, PT ;  /* 0x0000000b0300720c */ /* 0x000fe20003fa4070 */
[----:B------:R-:W-:-:S02]  /*74e0*/  VIADD R4, R21, 0xf0 ;  /* 0x000000f015047836 */ /* 0x000fc40000000000 */
[----:B------:R-:W-:Y:S02]  /*74f0*/  VIADD R5, R21, 0xee ;  /* 0x000000ee15057836 */ /* 0x000fe40000000000 */
[--C-:B------:R-:W-:Y:S01]  /*7500*/  @!P4 IMAD.IADD R8, R8, 0x1, -R3.reuse ;  /* 0x000000010808c824 */ /* 0x100fe200078e0a03 */
[----:B------:R-:W-:Y:S01]  /*7510*/  IABS R17, R4 ;  /* 0x0000000400117213 */ /* 0x000fe20000000000 */
[--C-:B------:R-:W-:Y:S01]  /*7520*/  @!P6 IMAD.IADD R7, R7, 0x1, -R3.reuse ;  /* 0x000000010707e824 */ /* 0x100fe200078e0a03 */
[----:B------:R-:W-:Y:S01]  /*7530*/  ISETP.GE.AND P4, PT, R19, RZ, PT ;  /* 0x000000ff1300720c */ /* 0x000fe20003f86270 */
[----:B------:R-:W-:Y:S01]  /*7540*/  IMAD.MOV.U32 R22, RZ, RZ, R10 ;  /* 0x000000ffff167224 */ /* 0x000fe200078e000a */
[----:B------:R-:W-:Y:S01]  /*7550*/  IABS R19, R5 ;  /* 0x0000000500137213 */ /* 0x000fe20000000000 */
[----:B------:R-:W-:Y:S01]  /*7560*/  @!P1 IMAD.IADD R0, R0, 0x1, -R3 ;  /* 0x0000000100009824 */ /* 0x000fe200078e0a03 */
[----:B------:R-:W-:Y:S01]  /*7570*/  ISETP.GE.AND P6, PT, R2, RZ, PT ;  /* 0x000000ff0200720c */ /* 0x000fe20003fc6270 */
[----:B------:R-:W-:Y:S01]  /*7580*/  IMAD.HI.U32 R2, R13, R17, RZ ;  /* 0x000000110d027227 */ /* 0x000fe200078e00ff */
[----:B------:R-:W-:-:S03]  /*7590*/  ISETP.GE.AND P1, PT, R16, RZ, PT ;  /* 0x000000ff1000720c */ /* 0x000fc60003f26270 */
[----:B------:R-:W-:Y:S02]  /*75a0*/  @!P5 IMAD.IADD R11, R11, 0x1, -R3 ;  /* 0x000000010b0bd824 */ /* 0x000fe400078e0a03 */
[----:B------:R-:W-:Y:S02]  /*75b0*/  IMAD.MOV.U32 R20, RZ, RZ, R7 ;  /* 0x000000ffff147224 */ /* 0x000fe400078e0007 */
[----:B------:R-:W-:Y:S02]  /*75c0*/  IMAD.MOV.U32 R16, RZ, RZ, R19 ;  /* 0x000000ffff107224 */ /* 0x000fe400078e0013 */
[----:B------:R-:W-:Y:S02]  /*75d0*/  IMAD.MOV R2, RZ, RZ, -R2 ;  /* 0x000000ffff027224 */ /* 0x000fe400078e0a02 */
[----:B------:R-:W-:Y:S01]  /*75e0*/  @!P0 IMAD.MOV R20, RZ, RZ, -R20 ;  /* 0x000000ffff148224 */ /* 0x000fe200078e0a14 */
[----:B------:R-:W-:Y:S01]  /*75f0*/  ISETP.GT.U32.AND P0, PT, R3, R11, PT ;  /* 0x0000000b0300720c */ /* 0x000fe20003f04070 */
[----:B0-----:R-:W-:-:S04]  /*7600*/  IMAD.HI.U32 R12, R13, R18, RZ ;  /* 0x000000120d0c7227 */ /* 0x001fc800078e00ff */
[----:B------:R-:W-:-:S04]  /*7610*/  IMAD.HI.U32 R10, R13, R16, RZ ;  /* 0x000000100d0a7227 */ /* 0x000fc800078e00ff */
[C---:B------:R-:W-:Y:S02]  /*7620*/  IMAD R17, R3.reuse, R2, R17 ;  /* 0x0000000203117224 */ /* 0x040fe400078e0211 */
[----:B------:R-:W-:Y:S01]  /*7630*/  @!P3 IMAD.MOV R22, RZ, RZ, -R22 ;  /* 0x000000ffff16b224 */ /* 0x000fe200078e0a16 */
[C---:B------:R-:W-:Y:S01]  /*7640*/  ISETP.GT.U32.AND P3, PT, R3.reuse, R0, PT ;  /* 0x000000000300720c */ /* 0x040fe20003f64070 */
[----:B------:R-:W-:Y:S02]  /*7650*/  IMAD.MOV R12, RZ, RZ, -R12 ;  /* 0x000000ffff0c7224 */ /* 0x000fe400078e0a0c */
[----:B------:R-:W-:Y:S01]  /*7660*/  IMAD.MOV R7, RZ, RZ, -R10 ;  /* 0x000000ffff077224 */ /* 0x000fe200078e0a0a */
[----:B------:R0:W-:Y:S01]  /*7670*/  STL [R1+0x2f0], R22 ;  /* 0x0002f01601007387 */ /* 0x0001e20000100800 */
[----:B------:R-:W-:Y:S01]  /*7680*/  @!P6 IMAD.MOV R8, RZ, RZ, -R8 ;  /* 0x000000ffff08e224 */ /* 0x000fe200078e0a08 */
[C---:B------:R-:W-:Y:S01]  /*7690*/  ISETP.GT.U32.AND P6, PT, R3.reuse, R17, PT ;  /* 0x000000110300720c */ /* 0x040fe20003fc4070 */
[C---:B------:R-:W-:Y:S01]  /*76a0*/  IMAD R18, R3.reuse, R12, R18 ;  /* 0x0000000c03127224 */ /* 0x040fe200078e0212 */
[----:B------:R-:W-:Y:S01]  /*76b0*/  STL [R1+0x2f4], R20 ;  /* 0x0002f41401007387 */ /* 0x000fe20000100800 */
[----:B------:R-:W-:-:S02]  /*76c0*/  IMAD R16, R3, R7, R16 ;  /* 0x0000000703107224 */ /* 0x000fc400078e0210 */
[----:B------:R-:W-:Y:S01]  /*76d0*/  @!P0 IMAD.IADD R11, R11, 0x1, -R3 ;  /* 0x000000010b0b8824 */ /* 0x000fe200078e0a03 */
[C---:B------:R-:W-:Y:S01]  /*76e0*/  ISETP.GT.U32.AND P5, PT, R3.reuse, R18, PT ;  /* 0x000000120300720c */ /* 0x040fe20003fa4070 */
[----:B------:R-:W-:Y:S01]  /*76f0*/  @!P2 IMAD.MOV R9, RZ, RZ, -R9 ;  /* 0x000000ffff09a224 */ /* 0x000fe200078e0a09 */
[----:B------:R-:W-:Y:S01]  /*7700*/  ISETP.GT.U32.AND P0, PT, R3, R16, PT ;  /* 0x000000100300720c */ /* 0x000fe20003f04070 */
[--C-:B------:R-:W-:Y:S01]  /*7710*/  @!P3 IMAD.IADD R0, R0, 0x1, -R3.reuse ;  /* 0x000000010000b824 */ /* 0x100fe200078e0a03 */
[----:B------:R-:W-:Y:S01]  /*7720*/  ISETP.GE.AND P3, PT, R4, RZ, PT ;  /* 0x000000ff0400720c */ /* 0x000fe20003f66270 */
[----:B------:R-:W-:Y:S01]  /*7730*/  VIADD R4, R21, 0xea ;  /* 0x000000ea15047836 */ /* 0x000fe20000000000 */
[----:B------:R-:W-:Y:S01]  /*7740*/  STL [R1+0x2f8], R9 ;  /* 0x0002f80901007387 */ /* 0x000fe20000100800 */
[----:B------:R-:W-:Y:S01]  /*7750*/  @!P6 IMAD.IADD R17, R17, 0x1, -R3 ;  /* 0x000000011111e824 */ /* 0x000fe200078e0a03 */
[----:B------:R-:W-:Y:S01]  /*7760*/  ISETP.GE.AND P2, PT, R6, RZ, PT ;  /* 0x000000ff0600720c */ /* 0x000fe20003f46270 */
[C---:B------:R-:W-:Y:S01]  /*7770*/  VIADD R2, R21.reuse, 0xec ;  /* 0x000000ec15027836 */ /* 0x040fe20000000000 */
[----:B------:R1:W-:Y:S01]  /*7780*/  STL [R1+0x2fc], R8 ;  /* 0x0002fc0801007387 */ /* 0x0003e20000100800 */
[----:B------:R-:W-:-:S02]  /*7790*/  VIADD R6, R21, 0xe8 ;  /* 0x000000e815067836 */ /* 0x000fc40000000000 */
[--C-:B------:R-:W-:Y:S01]  /*77a0*/  @!P5 IMAD.IADD R18, R18, 0x1, -R3.reuse ;  /* 0x000000011212d824 */ /* 0x100fe200078e0a03 */
[----:B------:R-:W-:Y:S01]  /*77b0*/  ISETP.GE.AND P5, PT, R5, RZ, PT ;  /* 0x000000ff0500720c */ /* 0x000fe20003fa6270 */
[----:B------:R-:W-:Y:S01]  /*77c0*/  @!P0 IMAD.IADD R16, R16, 0x1, -R3 ;  /* 0x0000000110108824 */ /* 0x000fe200078e0a03 */
[----:B------:R-:W-:Y:S01]  /*77d0*/  IABS R5, R4 ;  /* 0x0000000400057213 */ /* 0x000fe20000000000 */
[----:B0-----:R-:W-:Y:S01]  /*77e0*/  IMAD.MOV.U32 R22, RZ, RZ, R11 ;  /* 0x000000ffff167224 */ /* 0x001fe200078e000b */
[----:B------:R-:W-:Y:S01]  /*77f0*/  IABS R10, R2 ;  /* 0x00000002000a7213 */ /* 0x000fe20000000000 */
[----:B-1----:R-:W-:Y:S01]  /*7800*/  IMAD.MOV.U32 R8, RZ, RZ, R0 ;  /* 0x000000ffff087224 */ /* 0x002fe200078e0000 */
[C---:B------:R-:W-:Y:S01]  /*7810*/  ISETP.GT.U32.AND P0, PT, R3.reuse, R16, PT ;  /* 0x000000100300720c */ /* 0x040fe20003f04070 */
[----:B------:R-:W-:Y:S01]  /*7820*/  @!P1 IMAD.MOV R22, RZ, RZ, -R22 ;  /* 0x000000ffff169224 */ /* 0x000fe200078e0a16 */
[C---:B------:R-:W-:Y:S01]  /*7830*/  ISETP.GT.U32.AND P6, PT, R3.reuse, R18, PT ;  /* 0x000000120300720c */ /* 0x040fe20003fc4070 */
[----:B------:R-:W-:Y:S01]  /*7840*/  @!P4 IMAD.MOV R8, RZ, RZ, -R8 ;  /* 0x000000ffff08c224 */ /* 0x000fe200078e0a08 */
[----:B------:R-:W-:Y:S01]  /*7850*/  ISETP.GT.U32.AND P4, PT, R3, R17, PT ;  /* 0x000000110300720c */ /* 0x000fe20003f84070 */
[----:B------:R-:W-:Y:S01]  /*7860*/  IMAD.HI.U32 R7, R13, R10, RZ ;  /* 0x0000000a0d077227 */ /* 0x000fe200078e00ff */
[----:B------:R-:W-:-:S02]  /*7870*/  IABS R12, R6 ;  /* 0x00000006000c7213 */ /* 0x000fc40000000000 */
[----:B------:R0:W-:Y:S01]  /*7880*/  STL [R1+0x300], R8 ;  /* 0x0003000801007387 */ /* 0x0001e20000100800 */
[----:B------:R-:W-:Y:S02]  /*7890*/  IMAD.MOV R7, RZ, RZ, -R7 ;  /* 0x000000ffff077224 */ /* 0x000fe400078e0a07 */
[----:B------:R-:W-:Y:S01]  /*78a0*/  IMAD.HI.U32 R19, R13, R12, RZ ;  /* 0x0000000c0d137227 */ /* 0x000fe200078e00ff */
[----:B------:R-:W-:Y:S03]  /*78b0*/  STL [R1+0x234], R22 ;  /* 0x0002341601007387 */ /* 0x000fe60000100800 */
[--C-:B------:R-:W-:Y:S02]  /*78c0*/  @!P0 IMAD.IADD R16, R16, 0x1, -R3.reuse ;  /* 0x0000000110108824 */ /* 0x100fe400078e0a03 */
[----:B------:R-:W-:Y:S01]  /*78d0*/  @!P4 IMAD.IADD R17, R17, 0x1, -R3 ;  /* 0x000000011111c824 */ /* 0x000fe200078e0a03 */
[----:B------:R-:W-:Y:S01]  /*78e0*/  ISETP.GE.AND P4, PT, R2, RZ, PT ;  /* 0x000000ff0200720c */ /* 0x000fe20003f86270 */
[----:B0-----:R-:W-:-:S04]  /*78f0*/  IMAD.HI.U32 R8, R13, R5, RZ ;  /* 0x000000050d087227 */ /* 0x001fc800078e00ff */
[----:B------:R-:W-:Y:S02]  /*7900*/  IMAD.MOV R8, RZ, RZ, -R8 ;  /* 0x000000ffff087224 */ /* 0x000fe400078e0a08 */
[C---:B------:R-:W-:Y:S02]  /*7910*/  IMAD R10, R3.reuse, R7, R10 ;  /* 0x00000007030a7224 */ /* 0x040fe400078e020a */
[C---:B------:R-:W-:Y:S02]  /*7920*/  IMAD R2, R3.reuse, R8, R5 ;  /* 0x0000000803027224 */ /* 0x040fe400078e0205 */
[----:B------:R-:W-:Y:S01]  /*7930*/  @!P6 IMAD.IADD R18, R18, 0x1, -R3 ;  /* 0x000000011212e824 */ /* 0x000fe200078e0a03 */
[----:B------:R-:W-:Y:S01]  /*7940*/  ISETP.GT.U32.AND P6, PT, R3, R10, PT ;  /* 0x0000000a0300720c */ /* 0x000fe20003fc4070 */
[----:B------:R-:W-:Y:S01]  /*7950*/  VIADD R5, R21, 0xe4 ;  /* 0x000000e415057836 */ /* 0x000fe20000000000 */
[----:B------:R-:W-:Y:S01]  /*7960*/  ISETP.GT.U32.AND P0, PT, R3, R2, PT ;  /* 0x000000020300720c */ /* 0x000fe20003f04070 */
[----:B------:R-:W-:-:S02]  /*7970*/  IMAD.MOV R19, RZ, RZ, -R19 ;  /* 0x000000ffff137224 */ /* 0x000fc400078e0a13 */
[----:B------:R-:W-:Y:S01]  /*7980*/  VIADD R0, R21, 0xe6 ;  /* 0x000000e615007836 */ /* 0x000fe20000000000 */
[----:B------:R-:W-:Y:S01]  /*7990*/  IABS R9, R5 ;  /* 0x0000000500097213 */ /* 0x000fe20000000000 */
[----:B------:R-:W-:Y:S02]  /*79a0*/  IMAD R12, R3, R19, R12 ;  /* 0x00000013030c7224 */ /* 0x000fe400078e020c */
[----:B------:R-:W-:Y:S01]  /*79b0*/  IMAD.MOV.U32 R20, RZ, RZ, R18 ;  /* 0x000000ffff147224 */ /* 0x000fe200078e0012 */
[----:B------:R-:W-:Y:S01]  /*79c0*/  IABS R7, R0 ;  /* 0x0000000000077213 */ /* 0x000fe20000000000 */
[----:B------:R-:W-:-:S04]  /*79d0*/  IMAD.HI.U32 R11, R13, R9, RZ ;  /* 0x000000090d0b7227 */ /* 0x000fc800078e00ff */
[--C-:B------:R-:W-:Y:S02]  /*79e0*/  @!P0 IMAD.IADD R2, R2, 0x1, -R3.reuse ;  /* 0x0000000102028824 */ /* 0x100fe400078e0a03 */
[----:B------:R-:W-:Y:S01]  /*79f0*/  @!P6 IMAD.IADD R10, R10, 0x1, -R3 ;  /* 0x000000010a0ae824 */ /* 0x000fe200078e0a03 */
[----:B------:R-:W-:Y:S01]  /*7a00*/  ISETP.GE.AND P6, PT, R4, RZ, PT ;  /* 0x000000ff0400720c */ /* 0x000fe20003fc6270 */
[----:B------:R-:W-:Y:S01]  /*7a10*/  IMAD.MOV R11, RZ, RZ, -R11 ;  /* 0x000000ffff0b7224 */ /* 0x000fe200078e0a0b */
[C---:B------:R-:W-:Y:S01]  /*7a20*/  ISETP.GT.U32.AND P1, PT, R3.reuse, R2, PT ;  /* 0x000000020300720c */ /* 0x040fe20003f24070 */
        /* <DEDUP_REMOVED lines=8> */
[----:B------:R-:W-:-:S02]  /*7ab0*/  @!P5 IMAD.MOV R16, RZ, RZ, -R16 ;  /* 0x000000ffff10d224 */ /* 0x000fc400078e0a10 */
[--C-:B------:R-:W-:Y:S01]  /*7ac0*/  @!P1 IMAD.IADD R2, R2, 0x1, -R3.reuse ;  /* 0x0000000102029824 */ /* 0x100fe200078e0a03 */
[----:B------:R-:W-:Y:S01]  /*7ad0*/  ISETP.GT.U32.AND P1, PT, R3, R9, PT ;  /* 0x000000090300720c */ /* 0x000fe20003f24070 */
[----:B------:R-:W-:Y:S01]  /*7ae0*/  IMAD.MOV R8, RZ, RZ, -R8 ;  /* 0x000000ffff087224 */ /* 0x000fe200078e0a08 */
[----:B------:R-:W-:Y:S01]  /*7af0*/  STL [R1+0x224], R17 ;  /* 0x0002241101007387 */ /* 0x000fe20000100800 */
[----:B------:R-:W-:Y:S01]  /*7b00*/  @!P0 IMAD.IADD R10, R10, 0x1, -R3 ;  /* 0x000000010a0a8824 */ /* 0x000fe200078e0a03 */
[----:B------:R-:W-:Y:S01]  /*7b10*/  ISETP.GE.AND P0, PT, R0, RZ, PT ;  /* 0x000000ff0000720c */ /* 0x000fe20003f06270 */
[----:B------:R-:W-:Y:S01]  /*7b20*/  VIADD R4, R21, 0xe2 ;  /* 0x000000e215047836 */ /* 0x000fe20000000000 */
[----:B------:R0:W-:Y:S01]  /*7b30*/  STL [R1+0x2e0], R16 ;  /* 0x0002e01001007387 */ /* 0x0001e20000100800 */
[----:B------:R-:W-:Y:S02]  /*7b40*/  IMAD R7, R3, R8, R7 ;  /* 0x0000000803077224 */ /* 0x000fe400078e0207 */
[----:B------:R-:W-:Y:S01]  /*7b50*/  VIADD R0, R21, 0xe0 ;  /* 0x000000e015007836 */ /* 0x000fe20000000000 */
[----:B------:R-:W-:Y:S01]  /*7b60*/  IABS R8, R4 ;  /* 0x0000000400087213 */ /* 0x000fe20000000000 */
[--C-:B------:R-:W-:Y:S01]  /*7b70*/  @!P2 IMAD.IADD R12, R12, 0x1, -R3.reuse ;  /* 0x000000010c0ca824 */ /* 0x100fe200078e0a03 */
[----:B------:R-:W-:Y:S01]  /*7b80*/  ISETP.GT.U32.AND P5, PT, R3, R7, PT ;  /* 0x000000070300720c */ /* 0x000fe20003fa4070 */
[----:B------:R-:W-:Y:S01]  /*7b90*/  @!P1 IMAD.IADD R9, R9, 0x1, -R3 ;  /* 0x0000000109099824 */ /* 0x000fe200078e0a03 */
[----:B------:R-:W-:Y:S01]  /*7ba0*/  IABS R11, R0 ;  /* 0x00000000000b7213 */ /* 0x000fe20000000000 */
[----:B------:R-:W-:Y:S01]  /*7bb0*/  IMAD.HI.U32 R6, R13, R8, RZ ;  /* 0x000000080d067227 */ /* 0x000fe200078e00ff */
[----:B------:R-:W-:-:S02]  /*7bc0*/  ISETP.GE.AND P2, PT, R5, RZ, PT ;  /* 0x000000ff0500720c */ /* 0x000fc40003f46270 */
[C---:B------:R-:W-:Y:S01]  /*7bd0*/  ISETP.GT.U32.AND P1, PT, R3.reuse, R9, PT ;  /* 0x000000090300720c */ /* 0x040fe20003f24070 */
[----:B0-----:R-:W-:Y:S02]  /*7be0*/  IMAD.MOV.U32 R16, RZ, RZ, R10 ;  /* 0x000000ffff107224 */ /* 0x001fe400078e000a */
[----:B------:R-:W-:Y:S02]  /*7bf0*/  IMAD.MOV R6, RZ, RZ, -R6 ;  /* 0x000000ffff067224 */ /* 0x000fe400078e0a06 */
[----:B------:R-:W-:Y:S01]  /*7c00*/  @!P4 IMAD.MOV R16, RZ, RZ, -R16 ;  /* 0x000000ffff10c224 */ /* 0x000fe200078e0a10 */
[C---:B------:R-:W-:Y:S01]  /*7c10*/  ISETP.GT.U32.AND P4, PT, R3.reuse, R12, PT ;  /* 0x0000000c0300720c */ /* 0x040fe20003f84070 */
[----:B------:R-:W-:Y:S02]  /*7c20*/  IMAD R8, R3, R6, R8 ;  /* 0x0000000603087224 */ /* 0x000fe400078e0208 */
[----:B------:R-:W-:Y:S01]  /*7c30*/  @!P5 IMAD.IADD R7, R7, 0x1, -R3 ;  /* 0x000000010707d824 */ /* 0x000fe200078e0a03 */
[----:B------:R0:W-:Y:S01]  /*7c40*/  STL [R1+0x2e4], R16 ;  /* 0x0002e41001007387 */ /* 0x0001e20000100800 */
[----:B------:R-:W-:-:S02]  /*7c50*/  VIADD R5, R21, 0xde ;  /* 0x000000de15057836 */ /* 0x000fc40000000000 */
[----:B------:R-:W-:Y:S01]  /*7c60*/  @!P1 IMAD.IADD R9, R9, 0x1, -R3 ;  /* 0x0000000109099824 */ /* 0x000fe200078e0a03 */
[C---:B------:R-:W-:Y:S02]  /*7c70*/  ISETP.GT.U32.AND P5, PT, R3.reuse, R7, PT ;  /* 0x000000070300720c */ /* 0x040fe40003fa4070 */
[----:B------:R-:W-:Y:S01]  /*7c80*/  IABS R10, R5 ;  /* 0x00000005000a7213 */ /* 0x000fe20000000000 */
[----:B------:R-:W-:Y:S02]  /*7c90*/  @!P2 IMAD.MOV R9, RZ, RZ, -R9 ;  /* 0x000000ffff09a224 */ /* 0x000fe400078e0a09 */
[----:B------:R-:W-:Y:S01]  /*7ca0*/  @!P4 IMAD.IADD R12, R12, 0x1, -R3 ;  /* 0x000000010c0cc824 */ /* 0x000fe200078e0a03 */
[----:B------:R-:W-:Y:S01]  /*7cb0*/  ISETP.GT.U32.AND P4, PT, R3, R8, PT ;  /* 0x000000080300720c */ /* 0x000fe20003f84070 */
[----:B0-----:R-:W-:Y:S02]  /*7cc0*/  IMAD.MOV.U32 R16, RZ, RZ, R2 ;  /* 0x000000ffff107224 */ /* 0x001fe400078e0002 */
[----:B------:R-:W-:-:S04]  /*7cd0*/  IMAD.HI.U32 R2, R13, R11, RZ ;  /* 0x0000000b0d027227 */ /* 0x000fc800078e00ff */
[----:B------:R-:W-:Y:S02]  /*7ce0*/  IMAD.MOV R2, RZ, RZ, -R2 ;  /* 0x000000ffff027224 */ /* 0x000fe400078e0a02 */
[----:B------:R-:W-:Y:S01]  /*7cf0*/  @!P6 IMAD.MOV R16, RZ, RZ, -R16 ;  /* 0x000000ffff10e224 */ /* 0x000fe200078e0a10 */
[----:B------:R-:W-:Y:S01]  /*7d00*/  ISETP.GE.AND P6, PT, R4, RZ, PT ;  /* 0x000000ff0400720c */ /* 0x000fe20003fc6270 */
[----:B------:R-:W-:Y:S02]  /*7d10*/  IMAD R11, R3, R2, R11 ;  /* 0x00000002030b7224 */ /* 0x000fe400078e020b */
[----:B------:R-:W-:Y:S01]  /*7d20*/  VIADD R2, R21, 0xdc ;  /* 0x000000dc15027836 */ /* 0x000fe20000000000 */
[----:B------:R0:W-:Y:S01]  /*7d30*/  STL [R1+0x2ec], R16 ;  /* 0x0002ec1001007387 */ /* 0x0001e20000100800 */
[----:B------:R-:W-:Y:S01]  /*7d40*/  IMAD.MOV.U32 R17, RZ, RZ, R12 ;  /* 0x000000ffff117224 */ /* 0x000fe200078e000c */
[----:B------:R-:W-:Y:S01]  /*7d50*/  ISETP.GT.U32.AND P1, PT, R3, R11, PT ;  /* 0x0000000b0300720c */ /* 0x000fe20003f24070 */
[--C-:B------:R-:W-:Y:S01]  /*7d60*/  @!P4 IMAD.IADD R8, R8, 0x1, -R3.reuse ;  /* 0x000000010808c824 */ /* 0x100fe200078e0a03 */
[----:B------:R-:W-:Y:S01]  /*7d70*/  ISETP.GE.AND P4, PT, R5, RZ, PT ;  /* 0x000000ff0500720c */ /* 0x000fe20003f86270 */
[----:B------:R-:W-:Y:S01]  /*7d80*/  @!P5 IMAD.IADD R7, R7, 0x1, -R3 ;  /* 0x000000010707d824 */ /* 0x000fe200078e0a03 */
[----:B------:R-:W-:Y:S01]  /*7d90*/  ISETP.GE.AND P5, PT, R0, RZ, PT ;  /* 0x000000ff0000720c */ /* 0x000fe20003fa6270 */
[----:B------:R-:W-:Y:S01]  /*7da0*/  VIADD R4, R21, 0xda ;  /* 0x000000da15047836 */ /* 0x000fe20000000000 */
[----:B------:R-:W-:Y:S01]  /*7db0*/  IABS R0, R2 ;  /* 0x0000000200007213 */ /* 0x000fe20000000000 */
[----:B------:R-:W-:Y:S01]  /*7dc0*/  @!P3 IMAD.MOV R17, RZ, RZ, -R17 ;  /* 0x000000ffff11b224 */ /* 0x000fe200078e0a11 */
[----:B------:R-:W-:Y:S01]  /*7dd0*/  ISETP.GT.U32.AND P3, PT, R3, R8, PT ;  /* 0x000000080300720c */ /* 0x000fe20003f64070 */
[----:B0-----:R-:W-:Y:S01]  /*7de0*/  IMAD.HI.U32 R16, R13, R10, RZ ;  /* 0x0000000a0d107227 */ /* 0x001fe200078e00ff */
[----:B------:R-:W-:-:S02]  /*7df0*/  IABS R6, R4 ;  /* 0x0000000400067213 */ /* 0x000fc40000000000 */
[----:B------:R-:W-:Y:S01]  /*7e00*/  ISETP.GE.AND P2, PT, R2, RZ, PT ;  /* 0x000000ff0200720c */ /* 0x000fe20003f46270 */
[----:B------:R-:W-:Y:S01]  /*7e10*/  @!P1 IMAD.IADD R11, R11, 0x1, -R3 ;  /* 0x000000010b0b9824 */ /* 0x000fe200078e0a03 */
[----:B------:R-:W-:Y:S01]  /*7e20*/  STL [R1+0x2e8], R17 ;  /* 0x0002e81101007387 */ /* 0x000fe20000100800 */
[----:B------:R-:W-:Y:S02]  /*7e30*/  IMAD.MOV R16, RZ, RZ, -R16 ;  /* 0x000000ffff107224 */ /* 0x000fe400078e0a10 */
[----:B------:R-:W-:Y:S01]  /*7e40*/  IMAD.HI.U32 R5, R13, R0, RZ ;  /* 0x000000000d057227 */ /* 0x000fe200078e00ff */
[----:B------:R-:W-:-:S03]  /*7e50*/  ISETP.GT.U32.AND P1, PT, R3, R11, PT ;  /* 0x0000000b0300720c */ /* 0x000fc60003f24070 */
[----:B------:R-:W-:Y:S02]  /*7e60*/  IMAD R10, R3, R16, R10 ;  /* 0x00000010030a7224 */ /* 0x000fe400078e020a */
[----:B------:R-:W-:Y:S02]  /*7e70*/  IMAD.MOV.U32 R12, RZ, RZ, R7 ;  /* 0x000000ffff0c7224 */ /* 0x000fe400078e0007 */
[----:B------:R-:W-:Y:S02]  /*7e80*/  IMAD.MOV R5, RZ, RZ, -R5 ;  /* 0x000000ffff057224 */ /* 0x000fe400078e0a05 */
[----:B------:R-:W-:-:S04]  /*7e90*/  IMAD.HI.U32 R7, R13, R6, RZ ;  /* 0x000000060d077227 */ /* 0x000fc800078e00ff */
[----:B------:R-:W-:Y:S01]  /*7ea0*/  @!P0 IMAD.MOV R12, RZ, RZ, -R12 ;  /* 0x000000ffff0c8224 */ /* 0x000fe200078e0a0c */
[C---:B------:R-:W-:Y:S01]  /*7eb0*/  ISETP.GT.U32.AND P0, PT, R3.reuse, R10, PT ;  /* 0x0000000a0300720c */ /* 0x040fe20003f04070 */
[----:B------:R-:W-:Y:S02]  /*7ec0*/  IMAD R0, R3, R5, R0 ;  /* 0x0000000503007224 */ /* 0x000fe400078e0200 */
[----:B------:R-:W-:Y:S01]  /*7ed0*/  IMAD.MOV R2, RZ, RZ, -R7 ;  /* 0x000000ffff027224 */ /* 0x000fe200078e0a07 */
[----:B------:R0:W-:Y:S01]  /*7ee0*/  STL [R1+0x2ac], R12 ;  /* 0x0002ac0c01007387 */ /* 0x0001e20000100800 */
[--C-:B------:R-:W-:Y:S01]  /*7ef0*/  @!P3 IMAD.IADD R8, R8, 0x1, -R3.reuse ;  /* 0x000000010808b824 */ /* 0x100fe200078e0a03 */
[----:B------:R-:W-:Y:S01]  /*7f00*/  ISETP.GE.AND P3, PT, R4, RZ, PT ;  /* 0x000000ff0400720c */ /* 0x000fe20003f66270 */
[----:B------:R-:W-:Y:S01]  /*7f10*/  @!P1 IMAD.IADD R11, R11, 0x1, -R3 ;  /* 0x000000010b0b9824 */ /* 0x000fe200078e0a03 */
[C---:B------:R-:W-:Y:S01]  /*7f20*/  ISETP.GT.U32.AND P1, PT, R3.reuse, R0, PT ;  /* 0x000000000300720c */ /* 0x040fe20003f24070 */
[----:B------:R-:W-:Y:S01]  /*7f30*/  IMAD R6, R3, R2, R6 ;  /* 0x0000000203067224 */ /* 0x000fe200078e0206 */
[----:B------:R1:W-:Y:S01]  /*7f40*/  STL [R1+0x2c0], R9 ;  /* 0x0002c00901007387 */ /* 0x0003e20000100800 */
[----:B------:R-:W-:-:S02]  /*7f50*/  IMAD.MOV.U32 R16, RZ, RZ, R8 ;  /* 0x000000ffff107224 */ /* 0x000fc400078e0008 */
[--C-:B------:R-:W-:Y:S02]  /*7f60*/  @!P0 IMAD.IADD R10, R10, 0x1, -R3.reuse ;  /* 0x000000010a0a8824 */ /* 0x100fe400078e0a03 */
[----:B------:R-:W-:Y:S01]  /*7f70*/  @!P6 IMAD.MOV R16, RZ, RZ, -R16 ;  /* 0x000000ffff10e224 */ /* 0x000fe200078e0a10 */
[----:B------:R-:W-:Y:S01]  /*7f80*/  ISETP.GT.U32.AND P6, PT, R3, R6, PT ;  /* 0x000000060300720c */ /* 0x000fe20003fc4070 */
[----:B------:R-:W-:Y:S01]  /*7f90*/  VIADD R7, R21, 0xd8 ;  /* 0x000000d815077836 */ /* 0x000fe20000000000 */
[----:B------:R-:W-:Y:S01]  /*7fa0*/  ISETP.GT.U32.AND P0, PT, R3, R10, PT ;  /* 0x0000000a0300720c */ /* 0x000fe20003f04070 */
[C---:B------:R-:W-:Y:S01]  /*7fb0*/  VIADD R4, R21.reuse, 0xd6 ;  /* 0x000000d615047836 */ /* 0x040fe20000000000 */
[----:B------:R-:W-:Y:S01]  /*7fc0*/  STL [R1+0x2dc], R16 ;  /* 0x0002dc1001007387 */ /* 0x000fe20000100800 */
[----:B------:R-:W-:Y:S01]  /*7fd0*/  @!P1 IMAD.IADD R0, R0, 0x1, -R3 ;  /* 0x0000000100009824 */ /* 0x000fe200078e0a03 */
[----:B------:R-:W-:Y:S01]  /*7fe0*/  IABS R5, R7 ;  /* 0x0000000700057213 */ /* 0x000fe20000000000 */
[----:B0-----:R-:W-:Y:S01]  /*7ff0*/  IMAD.MOV.U32 R12, RZ, RZ, R11 ;  /* 0x000000ffff0c7224 */ /* 0x001fe200078e000b */
[----:B-1----:R-:W-:Y:S01]  /*8000*/  IABS R9, R4 ;  /* 0x0000000400097213 */ /* 0x002fe20000000000 */
[----:B------:R-:W-:Y:S01]  /*8010*/  VIADD R2, R21, 0xd4 ;  /* 0x000000d415027836 */ /* 0x000fe20000000000 */
[----:B------:R-:W-:Y:S01]  /*8020*/  ISETP.GT.U32.AND P1, PT, R3, R0, PT ;  /* 0x000000000300720c */ /* 0x000fe20003f24070 */
[----:B------:R-:W-:-:S03]  /*8030*/  IMAD.HI.U32 R11, R13, R5, RZ ;  /* 0x000000050d0b7227 */ /* 0x000fc600078e00ff */
[----:B------:R-:W-:Y:S01]  /*8040*/  IABS R8, R2 ;  /* 0x0000000200087213 */ /* 0x000fe20000000000 */
[----:B------:R-:W-:Y:S02]  /*8050*/  @!P6 IMAD.IADD R6, R6, 0x1, -R3 ;  /* 0x000000010606e824 */ /* 0x000fe400078e0a03 */
[----:B------:R-:W-:Y:S02]  /*8060*/  IMAD.MOV R11, RZ, RZ, -R11 ;  /* 0x000000ffff0b7224 */ /* 0x000fe400078e0a0b */
[----:B------:R-:W-:Y:S01]  /*8070*/  @!P0 IMAD.IADD R10, R10, 0x1, -R3 ;  /* 0x000000010a0a8824 */ /* 0x000fe200078e0a03 */
[C---:B------:R-:W-:Y:S01]  /*8080*/  ISETP.GT.U32.AND P6, PT, R3.reuse, R6, PT ;  /* 0x000000060300720c */ /* 0x040fe20003fc4070 */
[----:B------:R-:W-:Y:S01]  /*8090*/  IMAD R5, R3, R11, R5 ;  /* 0x0000000b03057224 */ /* 0x000fe200078e0205 */
[----:B------:R-:W-:Y:S01]  /*80a0*/  ISETP.GE.AND P0, PT, R4, RZ, PT ;  /* 0x000000ff0400720c */ /* 0x000fe20003f06270 */
[----:B------:R-:W-:-:S04]  /*80b0*/  IMAD.HI.U32 R4, R13, R9, RZ ;  /* 0x000000090d047227 */ /* 0x000fc800078e00ff */
[----:B------:R-:W-:Y:S01]  /*80c0*/  @!P5 IMAD.MOV R12, RZ, RZ, -R12 ;  /* 0x000000ffff0cd224 */ /* 0x000fe200078e0a0c */
[----:B------:R-:W-:Y:S01]  /*80d0*/  ISETP.GE.AND P5, PT, R7, RZ, PT ;  /* 0x000000ff0700720c */ /* 0x000fe20003fa6270 */
[----:B------:R-:W-:Y:S02]  /*80e0*/  IMAD.MOV R4, RZ, RZ, -R4 ;  /* 0x000000ffff047224 */ /* 0x000fe400078e0a04 */
[----:B------:R-:W-:Y:S01]  /*80f0*/  @!P1 IMAD.IADD R0, R0, 0x1, -R3 ;  /* 0x0000000100009824 */ /* 0x000fe200078e0a03 */
[----:B------:R-:W-:Y:S01]  /*8100*/  ISETP.GT.U32.AND P1, PT, R3, R5, PT ;  /* 0x000000050300720c */ /* 0x000fe20003f24070 */
[----:B------:R-:W-:Y:S01]  /*8110*/  IMAD.HI.U32 R7, R13, R8, RZ ;  /* 0x000000080d077227 */ /* 0x000fe200078e00ff */
[----:B------:R0:W-:Y:S03]  /*8120*/  STL [R1+0x2d8], R12 ;  /* 0x0002d80c01007387 */ /* 0x0001e60000100800 */
[----:B------:R-:W-:-:S02]  /*8130*/  IMAD R9, R3, R4, R9 ;  /* 0x0000000403097224 */ /* 0x000fc400078e0209 */
[----:B------:R-:W-:Y:S02]  /*8140*/  IMAD.MOV.U32 R11, RZ, RZ, R0 ;  /* 0x000000ffff0b7224 */ /* 0x000fe400078e0000 */
[----:B------:R-:W-:Y:S02]  /*8150*/  IMAD.MOV R7, RZ, RZ, -R7 ;  /* 0x000000ffff077224 */ /* 0x000fe400078e0a07 */
[----:B------:R-:W-:Y:S02]  /*8160*/  @!P6 IMAD.IADD R6, R6, 0x1, -R3 ;  /* 0x000000010606e824 */ /* 0x000fe400078e0a03 */
[----:B------:R-:W-:Y:S01]  /*8170*/  @!P2 IMAD.MOV R11, RZ, RZ, -R11 ;  /* 0x000000ffff0ba224 */ /* 0x000fe200078e0a0b */
[C---:B------:R-:W-:Y:S01]  /*8180*/  ISETP.GT.U32.AND P2, PT, R3.reuse, R9, PT ;  /* 0x000000090300720c */ /* 0x040fe20003f44070 */
[----:B------:R-:W-:Y:S02]  /*8190*/  IMAD R8, R3, R7, R8 ;  /* 0x0000000703087224 */ /* 0x000fe400078e0208 */
[----:B------:R-:W-:-:S02]  /*81a0*/  IMAD.MOV.U32 R18, RZ, RZ, R6 ;  /* 0x000000ffff127224 */ /* 0x000fc400078e0006 */
[--C-:B------:R-:W-:Y:S02]  /*81b0*/  @!P1 IMAD.IADD R5, R5, 0x1, -R3.reuse ;  /* 0x0000000105059824 */ /* 0x100fe400078e0a03 */
[----:B------:R-:W-:Y:S01]  /*81c0*/  @!P3 IMAD.MOV R18, RZ, RZ, -R18 ;  /* 0x000000ffff12b224 */ /* 0x000fe200078e0a12 */
[C---:B------:R-:W-:Y:S01]  /*81d0*/  ISETP.GT.U32.AND P3, PT, R3.reuse, R8, PT ;  /* 0x000000080300720c */ /* 0x040fe20003f64070 */
[----:B0-----:R-:W-:Y:S01]  /*81e0*/  IMAD.MOV.U32 R12, RZ, RZ, R10 ;  /* 0x000000ffff0c7224 */ /* 0x001fe200078e000a */
[----:B------:R-:W-:Y:S01]  /*81f0*/  ISETP.GT.U32.AND P1, PT, R3, R5, PT ;  /* 0x000000050300720c */ /* 0x000fe20003f24070 */
[----:B------:R-:W-:Y:S02]  /*8200*/  VIADD R16, R21, 0xd2 ;  /* 0x000000d215107836 */ /* 0x000fe40000000000 */
[----:B------:R-:W-:Y:S01]  /*8210*/  @!P4 IMAD.MOV R12, RZ, RZ, -R12 ;  /* 0x000000ffff0cc224 */ /* 0x000fe200078e0a0c */
[----:B------:R-:W-:Y:S01]  /*8220*/  ISETP.GE.AND P4, PT, R2, RZ, PT ;  /* 0x000000ff0200720c */ /* 0x000fe20003f86270 */
[--C-:B------:R-:W-:Y:S01]  /*8230*/  @!P2 IMAD.IADD R9, R9, 0x1, -R3.reuse ;  /* 0x000000010909a824 */ /* 0x100fe200078e0a03 */
[----:B------:R-:W-:Y:S01]  /*8240*/  ISETP.GE.AND P6, PT, R16, RZ, PT ;  /* 0x000000ff1000720c */ /* 0x000fe20003fc6270 */
[----:B------:R-:W-:Y:S01]  /*8250*/  VIADD R10, R21, 0xd0 ;  /* 0x000000d0150a7836 */ /* 0x000fe20000000000 */
[----:B------:R-:W-:Y:S01]  /*8260*/  IABS R16, R16 ;  /* 0x0000001000107213 */ /* 0x000fe20000000000 */
[----:B------:R-:W-:Y:S01]  /*8270*/  STL [R1+0x2d0], R12 ;  /* 0x0002d00c01007387 */ /* 0x000fe20000100800 */
[----:B------:R-:W-:Y:S01]  /*8280*/  ISETP.GT.U32.AND P2, PT, R3, R9, PT ;  /* 0x000000090300720c */ /* 0x000fe20003f44070 */
[----:B------:R-:W-:-:S02]  /*8290*/  @!P3 IMAD.IADD R8, R8, 0x1, -R3 ;  /* 0x000000010808b824 */ /* 0x000fc400078e0a03 */
[----:B------:R0:W-:Y:S01]  /*82a0*/  STL [R1+0x2d4], R11 ;  /* 0x0002d40b01007387 */ /* 0x0001e20000100800 */
[----:B------:R-:W-:Y:S02]  /*82b0*/  IMAD.HI.U32 R17, R13, R16, RZ ;  /* 0x000000100d117227 */ /* 0x000fe400078e00ff */
[----:B------:R-:W-:Y:S01]  /*82c0*/  ISETP.GT.U32.AND P3, PT, R3, R8, PT ;  /* 0x000000080300720c */ /* 0x000fe20003f64070 */
[----:B------:R1:W-:Y:S01]  /*82d0*/  STL [R1+0x2c4], R18 ;  /* 0x0002c41201007387 */ /* 0x0003e20000100800 */
[----:B------:R-:W-:Y:S02]  /*82e0*/  VIADD R7, R21, 0xcc ;  /* 0x000000cc15077836 */ /* 0x000fe40000000000 */
[----:B------:R-:W-:Y:S02]  /*82f0*/  IMAD.MOV R17, RZ, RZ, -R17 ;  /* 0x000000ffff117224 */ /* 0x000fe400078e0a11 */
[----:B------:R-:W-:Y:S01]  /*8300*/  @!P1 IMAD.IADD R5, R5, 0x1, -R3 ;  /* 0x0000000105059824 */ /* 0x000fe200078e0a03 */
[----:B0-----:R-:W-:Y:S01]  /*8310*/  IABS R11, R10 ;  /* 0x0000000a000b7213 */ /* 0x001fe20000000000 */
[----:B------:R-:W-:Y:S01]  /*8320*/  VIADD R2, R21, 0xce ;  /* 0x000000ce15027836 */ /* 0x000fe20000000000 */
[----:B------:R-:W-:Y:S01]  /*8330*/  ISETP.GE.AND P1, PT, R10, RZ, PT ;  /* 0x000000ff0a00720c */ /* 0x000fe20003f26270 */
[----:B------:R-:W-:Y:S01]  /*8340*/  IMAD R10, R3, R17, R16 ;  /* 0x00000011030a7224 */ /* 0x000fe200078e0210 */
[----:B------:R-:W-:Y:S01]  /*8350*/  IABS R0, R7 ;  /* 0x0000000700007213 */ /* 0x000fe20000000000 */
[----:B------:R-:W-:Y:S01]  /*8360*/  IMAD.HI.U32 R12, R13, R11, RZ ;  /* 0x0000000b0d0c7227 */ /* 0x000fe200078e00ff */
[----:B------:R-:W-:-:S03]  /*8370*/  IABS R4, R2 ;  /* 0x0000000200047213 */ /* 0x000fc60000000000 */
[----:B------:R-:W-:Y:S02]  /*8380*/  IMAD.MOV R12, RZ, RZ, -R12 ;  /* 0x000000ffff0c7224 */ /* 0x000fe400078e0a0c */
[----:B------:R-:W-:Y:S01]  /*8390*/  @!P2 IMAD.IADD R9, R9, 0x1, -R3 ;  /* 0x000000010909a824 */ /* 0x000fe200078e0a03 */
[C---:B------:R-:W-:Y:S01]  /*83a0*/  ISETP.GT.U32.AND P2, PT, R3.reuse, R10, PT ;  /* 0x0000000a0300720c */ /* 0x040fe20003f44070 */
[----:B------:R-:W-:Y:S02]  /*83b0*/  IMAD R11, R3, R12, R11 ;  /* 0x0000000c030b7224 */ /* 0x000fe400078e020b */
[----:B------:R-:W-:-:S04]  /*83c0*/  IMAD.HI.U32 R12, R13, R0, RZ ;  /* 0x000000000d0c7227 */ /* 0x000fc800078e00ff */
[----:B------:R-:W-:Y:S02]  /*83d0*/  IMAD.MOV.U32 R19, RZ, RZ, R5 ;  /* 0x000000ffff137224 */ /* 0x000fe400078e0005 */
[----:B------:R-:W-:Y:S02]  /*83e0*/  IMAD.MOV R5, RZ, RZ, -R12 ;  /* 0x000000ffff057224 */ /* 0x000fe400078e0a0c */
[----:B------:R-:W-:Y:S02]  /*83f0*/  @!P3 IMAD.IADD R8, R8, 0x1, -R3 ;  /* 0x000000010808b824 */ /* 0x000fe400078e0a03 */
[----:B------:R-:W-:-:S04]  /*8400*/  IMAD.HI.U32 R6, R13, R4, RZ ;  /* 0x000000040d067227 */ /* 0x000fc800078e00ff */
[----:B-1----:R-:W-:Y:S02]  /*8410*/  IMAD.MOV.U32 R18, RZ, RZ, R9 ;  /* 0x000000ffff127224 */ /* 0x002fe400078e0009 */
[----:B------:R-:W-:Y:S01]  /*8420*/  @!P5 IMAD.MOV R19, RZ, RZ, -R19 ;  /* 0x000000ffff13d224 */ /* 0x000fe200078e0a13 */
[C---:B------:R-:W-:Y:S01]  /*8430*/  ISETP.GT.U32.AND P5, PT, R3.reuse, R11, PT ;  /* 0x0000000b0300720c */ /* 0x040fe20003fa4070 */
[----:B------:R-:W-:Y:S02]  /*8440*/  IMAD R0, R3, R5, R0 ;  /* 0x0000000503007224 */ /* 0x000fe400078e0200 */
[----:B------:R-:W-:Y:S01]  /*8450*/  IMAD.MOV.U32 R16, RZ, RZ, R8 ;  /* 0x000000ffff107224 */ /* 0x000fe200078e0008 */
[----:B------:R-:W-:Y:S01]  /*8460*/  STL [R1+0x264], R19 ;  /* 0x0002641301007387 */ /* 0x000fe20000100800 */
[----:B------:R-:W-:Y:S02]  /*8470*/  IMAD.MOV R6, RZ, RZ, -R6 ;  /* 0x000000ffff067224 */ /* 0x000fe400078e0a06 */
[----:B------:R-:W-:Y:S01]  /*8480*/  @!P0 IMAD.MOV R18, RZ, RZ, -R18 ;  /* 0x000000ffff128224 */ /* 0x000fe200078e0a12 */
[----:B------:R-:W-:Y:S01]  /*8490*/  ISETP.GE.AND P0, PT, R2, RZ, PT ;  /* 0x000000ff0200720c */ /* 0x000fe20003f06270 */
[----:B------:R-:W-:-:S02]  /*84a0*/  @!P2 IMAD.IADD R10, R10, 0x1, -R3 ;  /* 0x000000010a0aa824 */ /* 0x000fc400078e0a03 */
[----:B------:R-:W-:Y:S01]  /*84b0*/  @!P4 IMAD.MOV R16, RZ, RZ, -R16 ;  /* 0x000000ffff10c224 */ /* 0x000fe200078e0a10 */
[C---:B------:R-:W-:Y:S01]  /*84c0*/  ISETP.GT.U32.AND P4, PT, R3.reuse, R0, PT ;  /* 0x000000000300720c */ /* 0x040fe20003f84070 */
[C---:B------:R-:W-:Y:S01]  /*84d0*/  IMAD R2, R3.reuse, R6, R4 ;  /* 0x0000000603027224 */ /* 0x040fe200078e0204 */
[----:B------:R-:W-:Y:S01]  /*84e0*/  ISETP.GT.U32.AND P2, PT, R3, R10, PT ;  /* 0x0000000a0300720c */ /* 0x000fe20003f44070 */
[C---:B------:R-:W-:Y:S01]  /*84f0*/  VIADD R4, R21.reuse, 0xca ;  /* 0x000000ca15047836 */ /* 0x040fe20000000000 */
[----:B------:R0:W-:Y:S01]  /*8500*/  STL [R1+0x2a4], R18 ;  /* 0x0002a41201007387 */ /* 0x0001e20000100800 */
[----:B------:R-:W-:Y:S01]  /*8510*/  VIADD R5, R21, 0xc8 ;  /* 0x000000c815057836 */ /* 0x000fe20000000000 */
[----:B------:R-:W-:Y:S01]  /*8520*/  ISETP.GT.U32.AND P3, PT, R3, R2, PT ;  /* 0x000000020300720c */ /* 0x000fe20003f64070 */
[--C-:B------:R-:W-:Y:S01]  /*8530*/  @!P5 IMAD.IADD R11, R11, 0x1, -R3.reuse ;  /* 0x000000010b0bd824 */ /* 0x100fe200078e0a03 */
[----:B------:R-:W-:Y:S01]  /*8540*/  IABS R9, R4 ;  /* 0x0000000400097213 */ /* 0x000fe20000000000 */
[----:B------:R1:W-:Y:S01]  /*8550*/  STL [R1+0x2a8], R16 ;  /* 0x0002a81001007387 */ /* 0x0003e20000100800 */
[----:B------:R-:W-:Y:S01]  /*8560*/  IABS R8, R5 ;  /* 0x0000000500087213 */ /* 0x000fe20000000000 */
[----:B------:R-:W-:Y:S01]  /*8570*/  VIADD R6, R21, 0xc6 ;  /* 0x000000c615067836 */ /* 0x000fe20000000000 */
[----:B------:R-:W-:Y:S01]  /*8580*/  ISETP.GT.U32.AND P5, PT, R3, R11, PT ;  /* 0x0000000b0300720c */ /* 0x000fe20003fa4070 */
[----:B------:R-:W-:-:S02]  /*8590*/  @!P4 IMAD.IADD R0, R0, 0x1, -R3 ;  /* 0x000000010000c824 */ /* 0x000fc400078e0a03 */
[----:B------:R-:W-:Y:S01]  /*85a0*/  IMAD.HI.U32 R12, R13, R9, RZ ;  /* 0x000000090d0c7227 */ /* 0x000fe200078e00ff */
[----:B------:R-:W-:Y:S02]  /*85b0*/  IABS R17, R6 ;  /* 0x0000000600117213 */ /* 0x000fe40000000000 */
[----:B------:R-:W-:Y:S01]  /*85c0*/  ISETP.GT.U32.AND P4, PT, R3, R0, PT ;  /* 0x000000000300720c */ /* 0x000fe20003f84070 */
[--C-:B------:R-:W-:Y:S01]  /*85d0*/  @!P2 IMAD.IADD R10, R10, 0x1, -R3.reuse ;  /* 0x000000010a0aa824 */ /* 0x100fe200078e0a03 */
[----:B------:R-:W-:Y:S01]  /*85e0*/  ISETP.GE.AND P2, PT, R7, RZ, PT ;  /* 0x000000ff0700720c */ /* 0x000fe20003f46270 */
[----:B------:R-:W-:Y:S02]  /*85f0*/  @!P3 IMAD.IADD R2, R2, 0x1, -R3 ;  /* 0x000000010202b824 */ /* 0x000fe400078e0a03 */
[----:B------:R-:W-:Y:S02]  /*8600*/  IMAD.MOV R12, RZ, RZ, -R12 ;  /* 0x000000ffff0c7224 */ /* 0x000fe400078e0a0c */
[----:B------:R-:W-:Y:S01]  /*8610*/  IMAD.HI.U32 R7, R13, R8, RZ ;  /* 0x000000080d077227 */ /* 0x000fe200078e00ff */
[----:B------:R-:W-:-:S03]  /*8620*/  ISETP.GT.U32.AND P3, PT, R3, R2, PT ;  /* 0x000000020300720c */ /* 0x000fc60003f64070 */
[----:B------:R-:W-:Y:S02]  /*8630*/  IMAD R9, R3, R12, R9 ;  /* 0x0000000c03097224 */ /* 0x000fe400078e0209 */
[----:B------:R-:W-:Y:S02]  /*8640*/  IMAD.MOV R7, RZ, RZ, -R7 ;  /* 0x000000ffff077224 */ /* 0x000fe400078e0a07 */
[--C-:B------:R-:W-:Y:S01]  /*8650*/  @!P5 IMAD.IADD R11, R11, 0x1, -R3.reuse ;  /* 0x000000010b0bd824 */ /* 0x100fe200078e0a03 */
[C---:B------:R-:W-:Y:S01]  /*8660*/  ISETP.GT.U32.AND P5, PT, R3.reuse, R9, PT ;  /* 0x000000090300720c */ /* 0x040fe20003fa4070 */
[C---:B------:R-:W-:Y:S02]  /*8670*/  IMAD R8, R3.reuse, R7, R8 ;  /* 0x0000000703087224 */ /* 0x040fe400078e0208 */
[--C-:B------:R-:W-:Y:S02]  /*8680*/  @!P4 IMAD.IADD R0, R0, 0x1, -R3.reuse ;  /* 0x000000010000c824 */ /* 0x100fe400078e0a03 */
[----:B0-----:R-:W-:Y:S01]  /*8690*/  IMAD.MOV.U32 R18, RZ, RZ, R10 ;  /* 0x000000ffff127224 */ /* 0x001fe200078e000a */
[----:B------:R-:W-:Y:S01]  /*86a0*/  ISETP.GT.U32.AND P4, PT, R3, R8, PT ;  /* 0x000000080300720c */ /* 0x000fe20003f84070 */
[----:B------:R-:W-:Y:S01]  /*86b0*/  @!P3 IMAD.IADD R2, R2, 0x1, -R3 ;  /* 0x000000010202b824 */ /* 0x000fe200078e0a03 */
[----:B------:R-:W-:Y:S01]  /*86c0*/  ISETP.GE.AND P3, PT, R6, RZ, PT ;  /* 0x000000ff0600720c */ /* 0x000fe20003f66270 */
[----:B-1----:R-:W-:-:S02]  /*86d0*/  IMAD.MOV.U32 R16, RZ, RZ, R11 ;  /* 0x000000ffff107224 */ /* 0x002fc400078e000b */
[----:B------:R-:W-:Y:S01]  /*86e0*/  @!P6 IMAD.MOV R18, RZ, RZ, -R18 ;  /* 0x000000ffff12e224 */ /* 0x000fe200078e0a12 */
[----:B------:R-:W-:Y:S01]  /*86f0*/  ISETP.GE.AND P6, PT, R4, RZ, PT ;  /* 0x000000ff0400720c */ /* 0x000fe20003fc6270 */
[----:B------:R-:W-:Y:S02]  /*8700*/  IMAD.MOV.U32 R12, RZ, RZ, R2 ;  /* 0x000000ffff0c7224 */ /* 0x000fe400078e0002 */
[--C-:B------:R-:W-:Y:S01]  /*8710*/  @!P5 IMAD.IADD R9, R9, 0x1, -R3.reuse ;  /* 0x000000010909d824 */ /* 0x100fe200078e0a03 */
[----:B------:R-:W-:Y:S01]  /*8720*/  STL [R1+0x28c], R18 ;  /* 0x00028c1201007387 */ /* 0x000fe20000100800 */
[----:B------:R-:W-:Y:S02]  /*8730*/  VIADD R4, R21, 0xc4 ;  /* 0x000000c415047836 */ /* 0x000fe40000000000 */
[----:B------:R-:W-:Y:S01]  /*8740*/  @!P1 IMAD.MOV R16, RZ, RZ, -R16 ;  /* 0x000000ffff109224 */ /* 0x000fe200078e0a10 */
[----:B------:R-:W-:Y:S01]  /*8750*/  ISETP.GE.AND P1, PT, R5, RZ, PT ;  /* 0x000000ff0500720c */ /* 0x000fe20003f26270 */
[----:B------:R-:W-:Y:S01]  /*8760*/  @!P0 IMAD.MOV R12, RZ, RZ, -R12 ;  /* 0x000000ffff0c8224 */ /* 0x000fe200078e0a0c */
[----:B------:R-:W-:Y:S01]  /*8770*/  ISETP.GT.U32.AND P5, PT, R3, R9, PT ;  /* 0x000000090300720c */ /* 0x000fe20003fa4070 */
[----:B------:R-:W-:Y:S01]  /*8780*/  VIADD R2, R21, 0xc2 ;  /* 0x000000c215027836 */ /* 0x000fe20000000000 */
[----:B------:R-:W-:Y:S01]  /*8790*/  IABS R5, R4 ;  /* 0x0000000400057213 */ /* 0x000fe20000000000 */
[----:B------:R-:W-:Y:S01]  /*87a0*/  @!P4 IMAD.IADD R8, R8, 0x1, -R3 ;  /* 0x000000010808c824 */ /* 0x000fe200078e0a03 */
[----:B------:R-:W-:Y:S01]  /*87b0*/  STL [R1+0x298], R16 ;  /* 0x0002981001007387 */ /* 0x000fe20000100800 */
[----:B------:R-:W-:Y:S01]  /*87c0*/  IMAD.MOV.U32 R11, RZ, RZ, R0 ;  /* 0x000000ffff0b7224 */ /* 0x000fe200078e0000 */
[----:B------:R-:W-:Y:S01]  /*87d0*/  ISETP.GE.AND P0, PT, R4, RZ, PT ;  /* 0x000000ff0400720c */ /* 0x000fe20003f06270 */
[----:B------:R-:W-:Y:S01]  /*87e0*/  IMAD.HI.U32 R7, R13, R5, RZ ;  /* 0x000000050d077227 */ /* 0x000fe200078e00ff */
[----:B------:R0:W-:Y:S01]  /*87f0*/  STL [R1+0x29c], R12 ;  /* 0x00029c0c01007387 */ /* 0x0001e20000100800 */
[----:B------:R-:W-:-:S02]  /*8800*/  ISETP.GT.U32.AND P4, PT, R3, R8, PT ;  /* 0x000000080300720c */ /* 0x000fc40003f84070 */
[----:B------:R-:W-:Y:S01]  /*8810*/  @!P2 IMAD.MOV R11, RZ, RZ, -R11 ;  /* 0x000000ffff0ba224 */ /* 0x000fe200078e0a0b */
[----:B------:R-:W-:Y:S01]  /*8820*/  ISETP.GE.AND P2, PT, R2, RZ, PT ;  /* 0x000000ff0200720c */ /* 0x000fe20003f46270 */
[----:B------:R-:W-:Y:S02]  /*8830*/  IMAD.MOV R7, RZ, RZ, -R7 ;  /* 0x000000ffff077224 */ /* 0x000fe400078e0a07 */
[----:B------:R-:W-:Y:S01]  /*8840*/  @!P5 IMAD.IADD R9, R9, 0x1, -R3 ;  /* 0x000000010909d824 */ /* 0x000fe200078e0a03 */
[----:B------:R1:W-:Y:S01]  /*8850*/  STL [R1+0x2a0], R11 ;  /* 0x0002a00b01007387 */ /* 0x0003e20000100800 */
[----:B------:R-:W-:Y:S01]  /*8860*/  IMAD R5, R3, R7, R5 ;  /* 0x0000000703057224 */ /* 0x000fe200078e0205 */
[----:B0-----:R-:W-:Y:S01]  /*8870*/  IABS R12, R2 ;  /* 0x00000002000c7213 */ /* 0x001fe20000000000 */
[----:B------:R-:W-:Y:S02]  /*8880*/  IMAD.MOV.U32 R16, RZ, RZ, R9 ;  /* 0x000000ffff107224 */ /* 0x000fe400078e0009 */
[----:B------:R-:W-:-:S04]  /*8890*/  IMAD.HI.U32 R10, R13, R17, RZ ;  /* 0x000000110d0a7227 */ /* 0x000fc800078e00ff */
[----:B------:R-:W-:-:S04]  /*88a0*/  IMAD.HI.U32 R2, R13, R12, RZ ;  /* 0x0000000c0d027227 */ /* 0x000fc800078e00ff */
[----:B------:R-:W-:Y:S02]  /*88b0*/  IMAD.MOV R2, RZ, RZ, -R2 ;  /* 0x000000ffff027224 */ /* 0x000fe400078e0a02 */
[----:B------:R-:W-:Y:S01]  /*88c0*/  @!P4 IMAD.IADD R8, R8, 0x1, -R3 ;  /* 0x000000010808c824 */ /* 0x000fe200078e0a03 */
[C---:B------:R-:W-:Y:S01]  /*88d0*/  ISETP.GT.U32.AND P4, PT, R3.reuse, R5, PT ;  /* 0x000000050300720c */ /* 0x040fe20003f84070 */
[C---:B------:R-:W-:Y:S02]  /*88e0*/  IMAD R12, R3.reuse, R2, R12 ;  /* 0x00000002030c7224 */ /* 0x040fe400078e020c */
[----:B------:R-:W-:Y:S02]  /*88f0*/  @!P6 IMAD.MOV R16, RZ, RZ, -R16 ;  /* 0x000000ffff10e224 */ /* 0x000fe400078e0a10 */
[----:B------:R-:W-:Y:S01]  /*8900*/  IMAD.MOV R10, RZ, RZ, -R10 ;  /* 0x000000ffff0a7224 */ /* 0x000fe200078e0a0a */
[----:B------:R-:W-:Y:S01]  /*8910*/  ISETP.GT.U32.AND P6, PT, R3, R12, PT ;  /* 0x0000000c0300720c */ /* 0x000fe20003fc4070 */
[C---:B------:R-:W-:Y:S01]  /*8920*/  VIADD R6, R21.reuse, 0xbe ;  /* 0x000000be15067836 */ /* 0x040fe20000000000 */
[----:B------:R0:W-:Y:S01]  /*8930*/  STL [R1+0x290], R16 ;  /* 0x0002901001007387 */ /* 0x0001e20000100800 */
[----:B------:R-:W-:-:S02]  /*8940*/  VIADD R0, R21, 0xc0 ;  /* 0x000000c015007836 */ /* 0x000fc40000000000 */
[----:B------:R-:W-:Y:S01]  /*8950*/  IMAD R17, R3, R10, R17 ;  /* 0x0000000a03117224 */ /* 0x000fe200078e0211 */
[----:B------:R-:W-:Y:S01]  /*8960*/  IABS R10, R6 ;  /* 0x00000006000a7213 */ /* 0x000fe20000000000 */
[----:B------:R-:W-:Y:S01]  /*8970*/  @!P4 IMAD.IADD R5, R5, 0x1, -R3 ;  /* 0x000000010505c824 */ /* 0x000fe200078e0a03 */
[----:B------:R-:W-:Y:S01]  /*8980*/  IABS R4, R0 ;  /* 0x0000000000047213 */ /* 0x000fe20000000000 */
[----:B-1----:R-:W-:Y:S01]  /*8990*/  IMAD.MOV.U32 R11, RZ, RZ, R8 ;  /* 0x000000ffff0b7224 */ /* 0x002fe200078e0008 */
[----:B------:R-:W-:Y:S01]  /*89a0*/  ISETP.GT.U32.AND P5, PT, R3, R17, PT ;  /* 0x000000110300720c */ /* 0x000fe20003fa4070 */
[----:B------:R-:W-:Y:S01]  /*89b0*/  IMAD.HI.U32 R2, R13, R10, RZ ;  /* 0x0000000a0d027227 */ /* 0x000fe200078e00ff */
[----:B------:R-:W-:-:S03]  /*89c0*/  ISETP.GT.U32.AND P4, PT, R3, R5, PT ;  /* 0x000000050300720c */ /* 0x000fc60003f84070 */
[----:B------:R-:W-:Y:S02]  /*89d0*/  @!P6 IMAD.IADD R12, R12, 0x1, -R3 ;  /* 0x000000010c0ce824 */ /* 0x000fe400078e0a03 */
[----:B------:R-:W-:-:S03]  /*89e0*/  IMAD.HI.U32 R7, R13, R4, RZ ;  /* 0x000000040d077227 */ /* 0x000fc600078e00ff */
[----:B------:R-:W-:Y:S01]  /*89f0*/  ISETP.GT.U32.AND P6, PT, R3, R12, PT ;  /* 0x0000000c0300720c */ /* 0x000fe20003fc4070 */
[----:B------:R-:W-:Y:S02]  /*8a00*/  IMAD.MOV R2, RZ, RZ, -R2 ;  /* 0x000000ffff027224 */ /* 0x000fe400078e0a02 */
[----:B------:R-:W-:Y:S02]  /*8a10*/  IMAD.MOV R7, RZ, RZ, -R7 ;  /* 0x000000ffff077224 */ /* 0x000fe400078e0a07 */
[----:B0-----:R-:W-:Y:S02]  /*8a20*/  VIADD R16, R21, 0xbc ;  /* 0x000000bc15107836 */ /* 0x001fe40000000000 */
[----:B------:R-:W-:Y:S01]  /*8a30*/  @!P1 IMAD.MOV R11, RZ, RZ, -R11 ;  /* 0x000000ffff0b9224 */ /* 0x000fe200078e0a0b */
[----:B------:R-:W-:Y:S01]  /*8a40*/  ISETP.GE.AND P1, PT, R0, RZ, PT ;  /* 0x000000ff0000720c */ /* 0x000fe20003f26270 */
[C---:B------:R-:W-:Y:S02]  /*8a50*/  IMAD R10, R3.reuse, R2, R10 ;  /* 0x00000002030a7224 */ /* 0x040fe400078e020a */
[----:B------:R-:W-:Y:S01]  /*8a60*/  IMAD R0, R3, R7, R4 ;  /* 0x0000000703007224 */ /* 0x000fe200078e0204 */
[----:B------:R-:W-:Y:S01]  /*8a70*/  IABS R7, R16 ;  /* 0x0000001000077213 */ /* 0x000fe20000000000 */
[----:B------:R-:W-:Y:S01]  /*8a80*/  VIADD R2, R21, 0xba ;  /* 0x000000ba15027836 */ /* 0x000fe20000000000 */
[----:B------:R0:W-:Y:S01]  /*8a90*/  STL [R1+0x294], R11 ;  /* 0x0002940b01007387 */ /* 0x0001e20000100800 */
[--C-:B------:R-:W-:Y:S01]  /*8aa0*/  @!P4 IMAD.IADD R5, R5, 0x1, -R3.reuse ;  /* 0x000000010505c824 */ /* 0x100fe200078e0a03 */
[----:B------:R-:W-:Y:S01]  /*8ab0*/  ISETP.GT.U32.AND P4, PT, R3, R0, PT ;  /* 0x000000000300720c */ /* 0x000fe20003f84070 */
[--C-:B------:R-:W-:Y:S01]  /*8ac0*/  @!P5 IMAD.IADD R17, R17, 0x1, -R3.reuse ;  /* 0x000000011111d824 */ /* 0x100fe200078e0a03 */
[----:B------:R-:W-:Y:S01]  /*8ad0*/  IABS R23, R2 ;  /* 0x0000000200177213 */ /* 0x000fe20000000000 */
[----:B------:R-:W-:Y:S01]  /*8ae0*/  @!P6 IMAD.IADD R12, R12, 0x1, -R3 ;  /* 0x000000010c0ce824 */ /* 0x000fe200078e0a03 */
[----:B------:R-:W-:Y:S01]  /*8af0*/  ISETP.GT.U32.AND P6, PT, R3, R10, PT ;  /* 0x0000000a0300720c */ /* 0x000fe20003fc4070 */
[----:B------:R-:W-:Y:S01]  /*8b00*/  VIADD R19, R21, 0xb8 ;  /* 0x000000b815137836 */ /* 0x000fe20000000000 */
[----:B------:R-:W-:Y:S01]  /*8b10*/  ISETP.GT.U32.AND P5, PT, R3, R17, PT ;  /* 0x000000110300720c */ /* 0x000fe20003fa4070 */
[----:B------:R-:W-:-:S03]  /*8b20*/  IMAD.HI.U32 R22, R13, R23, RZ ;  /* 0x000000170d167227 */ /* 0x000fc600078e00ff */
[----:B------:R-:W-:Y:S01]  /*8b30*/  IABS R20, R19 ;  /* 0x0000001300147213 */ /* 0x000fe20000000000 */
[----:B0-----:R-:W-:-:S04]  /*8b40*/  IMAD.HI.U32 R11, R13, R7, RZ ;  /* 0x000000070d0b7227 */ /* 0x001fc800078e00ff */
[----:B------:R-:W-:Y:S02]  /*8b50*/  IMAD.MOV R11, RZ, RZ, -R11 ;  /* 0x000000ffff0b7224 */ /* 0x000fe400078e0a0b */
[----:B------:R-:W-:Y:S02]  /*8b60*/  IMAD.MOV R22, RZ, RZ, -R22 ;  /* 0x000000ffff167224 */ /* 0x000fe400078e0a16 */
[C---:B------:R-:W-:Y:S02]  /*8b70*/  IMAD R7, R3.reuse, R11, R7 ;  /* 0x0000000b03077224 */ /* 0x040fe400078e0207 */
[----:B------:R-:W-:Y:S02]  /*8b80*/  @!P4 IMAD.IADD R0, R0, 0x1, -R3 ;  /* 0x000000010000c824 */ /* 0x000fe400078e0a03 */
[C---:B------:R-:W-:Y:S01]  /*8b90*/  IMAD R22, R3.reuse, R22, R23 ;  /* 0x0000001603167224 */ /* 0x040fe200078e0217 */
[----:B------:R-:W-:Y:S01]  /*8ba0*/  ISETP.GT.U32.AND P4, PT, R3, R7, PT ;  /* 0x000000070300720c */ /* 0x000fe20003f84070 */
[----:B------:R-:W-:-:S02]  /*8bb0*/  @!P6 IMAD.IADD R10, R10, 0x1, -R3 ;  /* 0x000000010a0ae824 */ /* 0x000fc400078e0a03 */
[----:B------:R-:W-:Y:S01]  /*8bc0*/  VIADD R4, R21, 0xb6 ;  /* 0x000000b615047836 */ /* 0x000fe20000000000 */
[----:B------:R-:W-:Y:S01]  /*8bd0*/  ISETP.GT.U32.AND P6, PT, R3, R22, PT ;  /* 0x000000160300720c */ /* 0x000fe20003fc4070 */
[----:B------:R-:W-:-:S04]  /*8be0*/  IMAD.HI.U32 R24, R13, R20, RZ ;  /* 0x000000140d187227 */ /* 0x000fc800078e00ff */
[----:B------:R-:W-:Y:S01]  /*8bf0*/  @!P5 IMAD.IADD R17, R17, 0x1, -R3 ;  /* 0x000000011111d824 */ /* 0x000fe200078e0a03 */
[----:B------:R-:W-:Y:S01]  /*8c00*/  ISETP.GE.AND P5, PT, R6, RZ, PT ;  /* 0x000000ff0600720c */ /* 0x000fe20003fa6270 */
[----:B------:R-:W-:Y:S01]  /*8c10*/  VIADD R9, R21, 0xb4 ;  /* 0x000000b415097836 */ /* 0x000fe20000000000 */
[----:B------:R-:W-:Y:S01]  /*8c20*/  IABS R6, R4 ;  /* 0x0000000400067213 */ /* 0x000fe20000000000 */
[----:B------:R-:W-:Y:S02]  /*8c30*/  IMAD.MOV R24, RZ, RZ, -R24 ;  /* 0x000000ffff187224 */ /* 0x000fe400078e0a18 */
[----:B------:R-:W-:Y:S01]  /*8c40*/  IMAD.MOV.U32 R25, RZ, RZ, R17 ;  /* 0x000000ffff197224 */ /* 0x000fe200078e0011 */
[----:B------:R-:W-:Y:S01]  /*8c50*/  IABS R8, R9 ;  /* 0x0000000900087213 */ /* 0x000fe20000000000 */
[----:B------:R-:W-:Y:S02]  /*8c60*/  IMAD R20, R3, R24, R20 ;  /* 0x0000001803147224 */ /* 0x000fe400078e0214 */
[----:B------:R-:W-:Y:S01]  /*8c70*/  @!P4 IMAD.IADD R7, R7, 0x1, -R3 ;  /* 0x000000010707c824 */ /* 0x000fe200078e0a03 */
[----:B------:R-:W-:Y:S01]  /*8c80*/  ISETP.GT.U32.AND P4, PT, R3, R0, PT ;  /* 0x000000000300720c */ /* 0x000fe20003f84070 */
[----:B------:R-:W-:-:S04]  /*8c90*/  IMAD.HI.U32 R18, R13, R6, RZ ;  /* 0x000000060d127227 */ /* 0x000fc800078e00ff */
[----:B------:R-:W-:Y:S01]  /*8ca0*/  @!P3 IMAD.MOV R25, RZ, RZ, -R25 ;  /* 0x000000ffff19b224 */ /* 0x000fe200078e0a19 */
[C---:B------:R-:W-:Y:S01]  /*8cb0*/  ISETP.GT.U32.AND P3, PT, R3.reuse, R10, PT ;  /* 0x0000000a0300720c */ /* 0x040fe20003f64070 */
[----:B------:R-:W-:Y:S01]  /*8cc0*/  @!P6 IMAD.IADD R22, R22, 0x1, -R3 ;  /* 0x000000011616e824 */ /* 0x000fe200078e0a03 */
[C---:B------:R-:W-:Y:S01]  /*8cd0*/  ISETP.GT.U32.AND P6, PT, R3.reuse, R7, PT ;  /* 0x000000070300720c */ /* 0x040fe20003fc4070 */
[----:B------:R-:W-:Y:S01]  /*8ce0*/  @!P2 IMAD.MOV R12, RZ, RZ, -R12 ;  /* 0x000000ffff0ca224 */ /* 0x000fe200078e0a0c */
[----:B------:R-:W-:Y:S01]  /*8cf0*/  ISETP.GT.U32.AND P2, PT, R3, R20, PT ;  /* 0x000000140300720c */ /* 0x000fe20003f44070 */
[----:B------:R-:W-:Y:S01]  /*8d00*/  IMAD.MOV R18, RZ, RZ, -R18 ;  /* 0x000000ffff127224 */ /* 0x000fe200078e0a12 */
[----:B------:R-:W-:Y:S01]  /*8d10*/  STL [R1+0x24c], R25 ;  /* 0x00024c1901007387 */ /* 0x000fe20000100800 */
[----:B------:R-:W-:-:S04]  /*8d20*/  IMAD.HI.U32 R11, R13, R8, RZ ;  /* 0x000000080d0b7227 */ /* 0x000fc800078e00ff */
[----:B------:R-:W-:Y:S02]  /*8d30*/  IMAD.MOV.U32 R23, RZ, RZ, R5 ;  /* 0x000000ffff177224 */ /* 0x000fe400078e0005 */
[----:B------:R-:W-:Y:S02]  /*8d40*/  IMAD R6, R3, R18, R6 ;  /* 0x0000001203067224 */ /* 0x000fe400078e0206 */
[----:B------:R-:W-:Y:S02]  /*8d50*/  IMAD.MOV R11, RZ, RZ, -R11 ;  /* 0x000000ffff0b7224 */ /* 0x000fe400078e0a0b */
[----:B------:R-:W-:Y:S02]  /*8d60*/  VIADD R18, R21, 0xb2 ;  /* 0x000000b215127836 */ /* 0x000fe40000000000 */
[----:B------:R-:W-:Y:S01]  /*8d70*/  @!P0 IMAD.MOV R23, RZ, RZ, -R23 ;  /* 0x000000ffff178224 */ /* 0x000fe200078e0a17 */
[C---:B------:R-:W-:Y:S01]  /*8d80*/  ISETP.GT.U32.AND P0, PT, R3.reuse, R22, PT ;  /* 0x000000160300720c */ /* 0x040fe20003f04070 */
[----:B------:R-:W-:Y:S01]  /*8d90*/  IMAD R8, R3, R11, R8 ;  /* 0x0000000b03087224 */ /* 0x000fe200078e0208 */
[----:B------:R-:W-:Y:S01]  /*8da0*/  IABS R11, R18 ;  /* 0x00000012000b7213 */ /* 0x000fe20000000000 */
[----:B------:R-:W-:Y:S01]  /*8db0*/  VIADD R17, R21, 0xb0 ;  /* 0x000000b015117836 */ /* 0x000fe20000000000 */
[----:B------:R-:W-:Y:S01]  /*8dc0*/  STL [R1+0x248], R23 ;  /* 0x0002481701007387 */ /* 0x000fe20000100800 */
[--C-:B------:R-:W-:Y:S01]  /*8dd0*/  @!P4 IMAD.IADD R0, R0, 0x1, -R3.reuse ;  /* 0x000000010000c824 */ /* 0x100fe200078e0a03 */
[----:B------:R-:W-:Y:S01]  /*8de0*/  ISETP.GT.U32.AND P4, PT, R3, R6, PT ;  /* 0x000000060300720c */ /* 0x000fe20003f84070 */
[--C-:B------:R-:W-:Y:S01]  /*8df0*/  @!P3 IMAD.IADD R10, R10, 0x1, -R3.reuse ;  /* 0x000000010a0ab824 */ /* 0x100fe200078e0a03 */
[----:B------:R-:W-:Y:S01]  /*8e00*/  IABS R5, R17 ;  /* 0x0000001100057213 */ /* 0x000fe20000000000 */
[--C-:B------:R-:W-:Y:S01]  /*8e10*/  @!P6 IMAD.IADD R7, R7, 0x1, -R3.reuse ;  /* 0x000000010707e824 */ /* 0x100fe200078e0a03 */
[----:B------:R0:W-:Y:S01]  /*8e20*/  STL [R1+0x238], R12 ;  /* 0x0002380c01007387 */ /* 0x0001e20000100800 */
[----:B------:R-:W-:Y:S01]  /*8e30*/  @!P2 IMAD.IADD R20, R20, 0x1, -R3 ;  /* 0x000000011414a824 */ /* 0x000fe200078e0a03 */
[----:B------:R-:W-:Y:S01]  /*8e40*/  ISETP.GE.AND P3, PT, R16, RZ, PT ;  /* 0x000000ff1000720c */ /* 0x000fe20003f66270 */
[----:B------:R-:W-:Y:S01]  /*8e50*/  IMAD.MOV.U32 R24, RZ, RZ, R0 ;  /* 0x000000ffff187224 */ /* 0x000fe200078e0000 */
[----:B------:R-:W-:Y:S01]  /*8e60*/  ISETP.GT.U32.AND P6, PT, R3, R8, PT ;  /* 0x000000080300720c */ /* 0x000fe20003fc4070 */
[----:B------:R-:W-:Y:S01]  /*8e70*/  IMAD.HI.U32 R16, R13, R5, RZ ;  /* 0x000000050d107227 */ /* 0x000fe200078e00ff */
[----:B------:R-:W-:-:S03]  /*8e80*/  ISETP.GE.AND P2, PT, R19, RZ, PT ;  /* 0x000000ff1300720c */ /* 0x000fc60003f46270 */
[----:B------:R-:W-:Y:S01]  /*8e90*/  @!P1 IMAD.MOV R24, RZ, RZ, -R24 ;  /* 0x000000ffff189224 */ /* 0x000fe200078e0a18 */
[----:B------:R-:W-:Y:S01]  /*8ea0*/  ISETP.GT.U32.AND P1, PT, R3, R20, PT ;  /* 0x000000140300720c */ /* 0x000fe20003f24070 */
[----:B0-----:R-:W-:-:S03]  /*8eb0*/  IMAD.HI.U32 R12, R13, R11, RZ ;  /* 0x0000000b0d0c7227 */ /* 0x001fc600078e00ff */
[----:B------:R-:W-:Y:S01]  /*8ec0*/  STL [R1+0x220], R24 ;  /* 0x0002201801007387 */ /* 0x000fe20000100800 */
[----:B------:R-:W-:Y:S02]  /*8ed0*/  IMAD.MOV R12, RZ, RZ, -R12 ;  /* 0x000000ffff0c7224 */ /* 0x000fe400078e0a0c */
[----:B------:R-:W-:Y:S01]  /*8ee0*/  @!P0 IMAD.IADD R22, R22, 0x1, -R3 ;  /* 0x0000000116168824 */ /* 0x000fe200078e0a03 */
[----:B------:R-:W-:Y:S01]  /*8ef0*/  ISETP.GE.AND P0, PT, R2, RZ, PT ;  /* 0x000000ff0200720c */ /* 0x000fe20003f06270 */
[----:B------:R-:W-:Y:S02]  /*8f00*/  IMAD.MOV R16, RZ, RZ, -R16 ;  /* 0x000000ffff107224 */ /* 0x000fe400078e0a10 */
[C---:B------:R-:W-:Y:S02]  /*8f10*/  IMAD R12, R3.reuse, R12, R11 ;  /* 0x0000000c030c7224 */ /* 0x040fe400078e020b */
[----:B------:R-:W-:Y:S02]  /*8f20*/  IMAD.MOV.U32 R23, RZ, RZ, R10 ;  /* 0x000000ffff177224 */ /* 0x000fe400078e000a */
[----:B------:R-:W-:-:S02]  /*8f30*/  IMAD R5, R3, R16, R5 ;  /* 0x0000001003057224 */ /* 0x000fc400078e0205 */
[----:B------:R-:W-:Y:S02]  /*8f40*/  VIADD R0, R21, 0xae ;  /* 0x000000ae15007836 */ /* 0x000fe40000000000 */
[----:B------:R-:W-:Y:S02]  /*8f50*/  @!P6 IMAD.IADD R8, R8, 0x1, -R3 ;  /* 0x000000010808e824 */ /* 0x000fe400078e0a03 */
[----:B------:R-:W-:Y:S01]  /*8f60*/  @!P3 IMAD.MOV R7, RZ, RZ, -R7 ;  /* 0x000000ffff07b224 */ /* 0x000fe200078e0a07 */
[C---:B------:R-:W-:Y:S01]  /*8f70*/  ISETP.GT.U32.AND P3, PT, R3.reuse, R12, PT ;  /* 0x0000000c0300720c */ /* 0x040fe20003f64070 */
[----:B------:R-:W-:Y:S01]  /*8f80*/  @!P4 IMAD.IADD R6, R6, 0x1, -R3 ;  /* 0x000000010606c824 */ /* 0x000fe200078e0a03 */
[----:B------:R-:W-:Y:S01]  /*8f90*/  ISETP.GE.AND P4, PT, R4, RZ, PT ;  /* 0x000000ff0400720c */ /* 0x000fe20003f86270 */
[----:B------:R-:W-:Y:S01]  /*8fa0*/  @!P5 IMAD.MOV R23, RZ, RZ, -R23 ;  /* 0x000000ffff17d224 */ /* 0x000fe200078e0a17 */
[C---:B------:R-:W-:Y:S01]  /*8fb0*/  ISETP.GT.U32.AND P6, PT, R3.reuse, R8, PT ;  /* 0x000000080300720c */ /* 0x040fe20003fc4070 */
[----:B------:R-:W-:Y:S01]  /*8fc0*/  IMAD.MOV.U32 R4, RZ, RZ, R22 ;  /* 0x000000ffff047224 */ /* 0x000fe200078e0016 */
[----:B------:R-:W-:Y:S01]  /*8fd0*/  IABS R11, R0 ;  /* 0x00000000000b7213 */ /* 0x000fe20000000000 */
[--C-:B------:R-:W-:Y:S01]  /*8fe0*/  @!P1 IMAD.IADD R20, R20, 0x1, -R3.reuse ;  /* 0x0000000114149824 */ /* 0x100fe200078e0a03 */
[C---:B------:R-:W-:Y:S01]  /*8ff0*/  ISETP.GT.U32.AND P1, PT, R3.reuse, R5, PT ;  /* 0x000000050300720c */ /* 0x040fe20003f24070 */
[----:B------:R-:W-:Y:S01]  /*9000*/  STL [R1+0x21c], R23 ;  /* 0x00021c1701007387 */ /* 0x000fe20000100800 */
[----:B------:R-:W-:Y:S01]  /*9010*/  ISETP.GT.U32.AND P5, PT, R3, R6, PT ;  /* 0x000000060300720c */ /* 0x000fe20003fa4070 */
[----:B------:R-:W-:Y:S01]  /*9020*/  @!P0 IMAD.MOV R4, RZ, RZ, -R4 ;  /* 0x000000ffff048224 */ /* 0x000fe200078e0a04 */
[----:B------:R-:W-:Y:S01]  /*9030*/  ISETP.GE.AND P0, PT, R9, RZ, PT ;  /* 0x000000ff0900720c */ /* 0x000fe20003f06270 */
[----:B------:R0:W-:Y:S01]  /*9040*/  STL [R1+0x218], R7 ;  /* 0x0002180701007387 */ /* 0x0001e20000100800 */
[--C-:B------:R-:W-:Y:S01]  /*9050*/  @!P3 IMAD.IADD R12, R12, 0x1, -R3.reuse ;  /* 0x000000010c0cb824 */ /* 0x100fe200078e0a03 */
[----:B------:R-:W-:Y:S01]  /*9060*/  ISETP.GE.AND P3, PT, R0, RZ, PT ;  /* 0x000000ff0000720c */ /* 0x000fe20003f66270 */
[----:B------:R-:W-:Y:S01]  /*9070*/  VIADD R2, R21, 0xac ;  /* 0x000000ac15027836 */ /* 0x000fe20000000000 */
[----:B------:R1:W-:Y:S01]  /*9080*/  STL [R1+0x214], R4 ;  /* 0x0002140401007387 */ /* 0x0003e20000100800 */
[----:B------:R-:W-:Y:S01]  /*9090*/  @!P6 IMAD.IADD R8, R8, 0x1, -R3 ;  /* 0x000000010808e824 */ /* 0x000fe200078e0a03 */
[----:B------:R-:W-:Y:S01]  /*90a0*/  ISETP.GE.AND P6, PT, R17, RZ, PT ;  /* 0x000000ff1100720c */ /* 0x000fe20003fc6270 */
[----:B------:R-:W-:-:S02]  /*90b0*/  IMAD.MOV.U32 R16, RZ, RZ, R20 ;  /* 0x000000ffff107224 */ /* 0x000fc400078e0014 */
[----:B------:R-:W-:Y:S01]  /*90c0*/  @!P1 IMAD.IADD R5, R5, 0x1, -R3 ;  /* 0x0000000105059824 */ /* 0x000fe200078e0a03 */
[----:B------:R-:W-:Y:S01]  /*90d0*/  ISETP.GT.U32.AND P1, PT, R3, R12, PT ;  /* 0x0000000c0300720c */ /* 0x000fe20003f24070 */
[----:B0-----:R-:W-:Y:S01]  /*90e0*/  IMAD.HI.U32 R7, R13, R11, RZ ;  /* 0x0000000b0d077227 */ /* 0x001fe200078e00ff */
[----:B-1----:R-:W-:-:S03]  /*90f0*/  IABS R4, R2 ;  /* 0x0000000200047213 */ /* 0x002fc60000000000 */
[----:B------:R-:W-:Y:S02]  /*9100*/  IMAD.MOV R7, RZ, RZ, -R7 ;  /* 0x000000ffff077224 */ /* 0x000fe400078e0a07 */
[----:B------:R-:W-:Y:S01]  /*9110*/  @!P5 IMAD.IADD R6, R6, 0x1, -R3 ;  /* 0x000000010606d824 */ /* 0x000fe200078e0a03 */
[----:B------:R-:W-:Y:S01]  /*9120*/  ISETP.GE.AND P5, PT, R18, RZ, PT ;  /* 0x000000ff1200720c */ /* 0x000fe20003fa6270 */
[C---:B------:R-:W-:Y:S02]  /*9130*/  IMAD R11, R3.reuse, R7, R11 ;  /* 0x00000007030b7224 */ /* 0x040fe400078e020b */
[----:B------:R-:W-:Y:S02]  /*9140*/  @!P0 IMAD.MOV R8, RZ, RZ, -R8 ;  /* 0x000000ffff088224 */ /* 0x000fe400078e0a08 */
[----:B------:R-:W-:Y:S01]  /*9150*/  @!P2 IMAD.MOV R16, RZ, RZ, -R16 ;  /* 0x000000ffff10a224 */ /* 0x000fe200078e0a10 */
[C---:B------:R-:W-:Y:S01]  /*9160*/  ISETP.GT.U32.AND P0, PT, R3.reuse, R11, PT ;  /* 0x0000000b0300720c */ /* 0x040fe20003f04070 */
[----:B------:R-:W-:Y:S01]  /*9170*/  IMAD.MOV.U32 R10, RZ, RZ, R6 ;  /* 0x000000ffff0a7224 */ /* 0x000fe200078e0006 */
[----:B------:R-:W-:Y:S01]  /*9180*/  ISETP.GT.U32.AND P2, PT, R3, R5, PT ;  /* 0x000000050300720c */ /* 0x000fe20003f44070 */
[----:B------:R-:W-:Y:S01]  /*9190*/  IMAD.HI.U32 R0, R13, R4, RZ ;  /* 0x000000040d007227 */ /* 0x000fe200078e00ff */
[----:B------:R-:W-:Y:S03]  /*91a0*/  STL [R1+0x210], R16 ;  /* 0x0002101001007387 */ /* 0x000fe60000100800 */
[----:B------:R-:W-:Y:S01]  /*91b0*/  @!P4 IMAD.MOV R10, RZ, RZ, -R10 ;  /* 0x000000ffff0ac224 */ /* 0x000fe200078e0a0a */
[----:B------:R-:W-:Y:S01]  /*91c0*/  ISETP.GE.AND P4, PT, R2, RZ, PT ;  /* 0x000000ff0200720c */ /* 0x000fe20003f86270 */
[----:B------:R-:W-:-:S02]  /*91d0*/  IMAD.MOV R0, RZ, RZ, -R0 ;  /* 0x000000ffff007224 */ /* 0x000fc400078e0a00 */
[----:B------:R-:W-:Y:S01]  /*91e0*/  VIADD R2, R21, 0xaa ;  /* 0x000000aa15027836 */ /* 0x000fe20000000000 */
[----:B------:R-:W-:Y:S01]  /*91f0*/  STL [R1+0x20c], R10 ;  /* 0x00020c0a01007387 */ /* 0x000fe20000100800 */
[--C-:B------:R-:W-:Y:S02]  /*9200*/  @!P1 IMAD.IADD R12, R12, 0x1, -R3.reuse ;  /* 0x000000010c0c9824 */ /* 0x100fe400078e0a03 */
[----:B------:R-:W-:Y:S01]  /*9210*/  IMAD R17, R3, R0, R4 ;  /* 0x0000000003117224 */ /* 0x000fe200078e0204 */
[----:B------:R-:W-:Y:S01]  /*9220*/  ISETP.GE.AND P1, PT, R2, RZ, PT ;  /* 0x000000ff0200720c */ /* 0x000fe20003f26270 */
[----:B------:R-:W-:Y:S01]  /*9230*/  IMAD.MOV.U32 R7, RZ, RZ, R12 ;  /* 0x000000ffff077224 */ /* 0x000fe200078e000c */
[----:B------:R-:W-:Y:S01]  /*9240*/  IABS R2, R2 ;  /* 0x0000000200027213 */ /* 0x000fe20000000000 */
[--C-:B------:R-:W-:Y:S01]  /*9250*/  @!P0 IMAD.IADD R11, R11, 0x1, -R3.reuse ;  /* 0x000000010b0b8824 */ /* 0x100fe200078e0a03 */
[----:B------:R0:W-:Y:S01]  /*9260*/  STL [R1+0x3c], R8 ;  /* 0x00003c0801007387 */ /* 0x0001e20000100800 */
[----:B------:R-:W-:Y:S01]  /*9270*/  @!P2 IMAD.IADD R5, R5, 0x1, -R3 ;  /* 0x000000010505a824 */ /* 0x000fe200078e0a03 */
[C---:B------:R-:W-:Y:S01]  /*9280*/  ISETP.GT.U32.AND P2, PT, R3.reuse, R17, PT ;  /* 0x000000110300720c */ /* 0x040fe20003f44070 */
[----:B------:R-:W-:Y:S01]  /*9290*/  @!P5 IMAD.MOV R7, RZ, RZ, -R7 ;  /* 0x000000ffff07d224 */ /* 0x000fe200078e0a07 */
[----:B------:R-:W-:Y:S01]  /*92a0*/  ISETP.GT.U32.AND P5, PT, R3, R11, PT ;  /* 0x0000000b0300720c */ /* 0x000fe20003fa4070 */
[----:B------:R-:W-:-:S02]  /*92b0*/  VIADD R6, R21, 0xa8 ;  /* 0x000000a815067836 */ /* 0x000fc40000000000 */
[----:B------:R-:W-:Y:S01]  /*92c0*/  VIADD R0, R21, 0xa6 ;  /* 0x000000a615007836 */ /* 0x000fe20000000000 */
[----:B------:R1:W-:Y:S01]  /*92d0*/  STL [R1+0x2c], R7 ;  /* 0x00002c0701007387 */ /* 0x0003e20000100800 */
[----:B------:R-:W-:Y:S01]  /*92e0*/  @!P6 IMAD.MOV R5, RZ, RZ, -R5 ;  /* 0x000000ffff05e224 */ /* 0x000fe200078e0a05 */
[----:B------:R-:W-:Y:S01]  /*92f0*/  IABS R4, R6 ;  /* 0x0000000600047213 */ /* 0x000fe20000000000 */
[----:B0-----:R-:W-:Y:S01]  /*9300*/  IMAD.HI.U32 R8, R13, R2, RZ ;  /* 0x000000020d087227 */ /* 0x001fe200078e00ff */
[----:B------:R-:W-:Y:S02]  /*9310*/  IABS R10, R0 ;  /* 0x00000000000a7213 */ /* 0x000fe40000000000 */
[----:B------:R-:W-:Y:S01]  /*9320*/  ISETP.GE.AND P0, PT, R6, RZ, PT ;  /* 0x000000ff0600720c */ /* 0x000fe20003f06270 */
[----:B------:R-:W-:Y:S01]  /*9330*/  IMAD.MOV R8, RZ, RZ, -R8 ;  /* 0x000000ffff087224 */ /* 0x000fe200078e0a08 */
[----:B------:R-:W-:Y:S01]  /*9340*/  ISETP.GE.AND P6, PT, R0, RZ, PT ;  /* 0x000000ff0000720c */ /* 0x000fe20003fc6270 */
[----:B------:R-:W-:Y:S01]  /*9350*/  @!P2 IMAD.IADD R17, R17, 0x1, -R3 ;  /* 0x000000011111a824 */ /* 0x000fe200078e0a03 */
[----:B------:R0:W-:Y:S01]  /*9360*/  STL [R1+0x208], R5 ;  /* 0x0002080501007387 */ /* 0x0001e20000100800 */
[----:B------:R-:W-:-:S02]  /*9370*/  IMAD R12, R3, R8, R2 ;  /* 0x00000008030c7224 */ /* 0x000fc400078e0202 */
[----:B------:R-:W-:Y:S01]  /*9380*/  @!P5 IMAD.IADD R11, R11, 0x1, -R3 ;  /* 0x000000010b0bd824 */ /* 0x000fe200078e0a03 */
[----:B------:R-:W-:Y:S01]  /*9390*/  ISETP.GT.U32.AND P2, PT, R3, R17, PT ;  /* 0x000000110300720c */ /* 0x000fe20003f44070 */
[----:B-1----:R-:W-:Y:S01]  /*93a0*/  IMAD.HI.U32 R7, R13, R4, RZ ;  /* 0x000000040d077227 */ /* 0x002fe200078e00ff */
[----:B------:R-:W-:-:S03]  /*93b0*/  ISETP.GT.U32.AND P5, PT, R3, R12, PT ;  /* 0x0000000c0300720c */ /* 0x000fc60003fa4070 */
[----:B------:R-:W-:-:S04]  /*93c0*/  IMAD.HI.U32 R6, R13, R10, RZ ;  /* 0x0000000a0d067227 */ /* 0x000fc800078e00ff */
[----:B------:R-:W-:Y:S02]  /*93d0*/  IMAD.MOV R7, RZ, RZ, -R7 ;  /* 0x000000ffff077224 */ /* 0x000fe400078e0a07 */
[----:B------:R-:W-:Y:S02]  /*93e0*/  VIADD R0, R21, 0xa4 ;  /* 0x000000a415007836 */ /* 0x000fe40000000000 */
[----:B------:R-:W-:Y:S02]  /*93f0*/  IMAD.MOV R6, RZ, RZ, -R6 ;  /* 0x000000ffff067224 */ /* 0x000fe400078e0a06 */
[----:B------:R-:W-:Y:S01]  /*9400*/  IMAD R4, R3, R7, R4 ;  /* 0x0000000703047224 */ /* 0x000fe200078e0204 */
[----:B0-----:R-:W-:Y:S01]  /*9410*/  IABS R5, R0 ;  /* 0x0000000000057213 */ /* 0x001fe20000000000 */
[----:B------:R-:W-:Y:S02]  /*9420*/  IMAD.MOV.U32 R18, RZ, RZ, R11 ;  /* 0x000000ffff127224 */ /* 0x000fe400078e000b */
[----:B------:R-:W-:-:S02]  /*9430*/  @!P5 IMAD.IADD R12, R12, 0x1, -R3 ;  /* 0x000000010c0cd824 */ /* 0x000fc400078e0a03 */
[----:B------:R-:W-:Y:S02]  /*9440*/  IMAD R10, R3, R6, R10 ;  /* 0x00000006030a7224 */ /* 0x000fe400078e020a */
[----:B------:R-:W-:Y:S01]  /*9450*/  @!P2 IMAD.IADD R17, R17, 0x1, -R3 ;  /* 0x000000011111a824 */ /* 0x000fe200078e0a03 */
[C---:B------:R-:W-:Y:S01]  /*9460*/  ISETP.GT.U32.AND P2, PT, R3.reuse, R4, PT ;  /* 0x000000040300720c */ /* 0x040fe20003f44070 */
[----:B------:R-:W-:Y:S01]  /*9470*/  @!P3 IMAD.MOV R18, RZ, RZ, -R18 ;  /* 0x000000ffff12b224 */ /* 0x000fe200078e0a12 */
[----:B------:R-:W-:Y:S01]  /*9480*/  ISETP.GT.U32.AND P3, PT, R3, R12, PT ;  /* 0x0000000c0300720c */ /* 0x000fe20003f64070 */
[----:B------:R-:W-:Y:S01]  /*9490*/  IMAD.HI.U32 R11, R13, R5, RZ ;  /* 0x000000050d0b7227 */ /* 0x000fe200078e00ff */
[----:B------:R-:W-:Y:S02]  /*94a0*/  ISETP.GT.U32.AND P5, PT, R3, R10, PT ;  /* 0x0000000a0300720c */ /* 0x000fe40003fa4070 */
[----:B------:R0:W-:Y:S01]  /*94b0*/  STL [R1+0x28], R18 ;  /* 0x0000281201007387 */ /* 0x0001e20000100800 */
[----:B------:R-:W-:-:S02]  /*94c0*/  IMAD.MOV R11, RZ, RZ, -R11 ;  /* 0x000000ffff0b7224 */ /* 0x000fc400078e0a0b */
[----:B------:R-:W-:Y:S01]  /*94d0*/  @!P4 IMAD.MOV R17, RZ, RZ, -R17 ;  /* 0x000000ffff11c224 */ /* 0x000fe200078e0a11 */
[----:B------:R-:W-:Y:S01]  /*94e0*/  ISETP.GE.AND P4, PT, R0, RZ, PT ;  /* 0x000000ff0000720c */ /* 0x000fe20003f86270 */
[----:B------:R-:W-:Y:S02]  /*94f0*/  IMAD R0, R3, R11, R5 ;  /* 0x0000000b03007224 */ /* 0x000fe400078e0205 */
[--C-:B------:R-:W-:Y:S01]  /*9500*/  @!P2 IMAD.IADD R4, R4, 0x1, -R3.reuse ;  /* 0x000000010404a824 */ /* 0x100fe200078e0a03 */
[----:B------:R1:W-:Y:S01]  /*9510*/  STL [R1+0x204], R17 ;  /* 0x0002041101007387 */ /* 0x0003e20000100800 */
[----:B------:R-:W-:Y:S02]  /*9520*/  VIADD R7, R21, 0xa2 ;  /* 0x000000a215077836 */ /* 0x000fe40000000000 */
[--C-:B------:R-:W-:Y:S01]  /*9530*/  @!P3 IMAD.IADD R12, R12, 0x1, -R3.reuse ;  /* 0x000000010c0cb824 */ /* 0x100fe200078e0a03 */
[----:B------:R-:W-:Y:S01]  /*9540*/  ISETP.GT.U32.AND P3, PT, R3, R0, PT ;  /* 0x000000000300720c */ /* 0x000fe20003f64070 */
[----:B------:R-:W-:Y:S01]  /*9550*/  VIADD R9, R21, 0xa0 ;  /* 0x000000a015097836 */ /* 0x000fe20000000000 */
[----:B------:R-:W-:Y:S01]  /*9560*/  ISETP.GT.U32.AND P2, PT, R3, R4, PT ;  /* 0x000000040300720c */ /* 0x000fe20003f44070 */
[----:B------:R-:W-:Y:S01]  /*9570*/  @!P5 IMAD.IADD R10, R10, 0x1, -R3 ;  /* 0x000000010a0ad824 */ /* 0x000fe200078e0a03 */
[----:B------:R-:W-:Y:S01]  /*9580*/  IABS R16, R7 ;  /* 0x0000000700107213 */ /* 0x000fe20000000000 */
[----:B------:R-:W-:Y:S01]  /*9590*/  VIADD R2, R21, 0x9e ;  /* 0x0000009e15027836 */ /* 0x000fe20000000000 */
[----:B------:R-:W-:Y:S01]  /*95a0*/  IABS R8, R9 ;  /* 0x0000000900087213 */ /* 0x000fe20000000000 */
[----:B0-----:R-:W-:Y:S01]  /*95b0*/  IMAD.MOV.U32 R18, RZ, RZ, R12 ;  /* 0x000000ffff127224 */ /* 0x001fe200078e000c */
[----:B------:R-:W-:Y:S01]  /*95c0*/  ISETP.GT.U32.AND P5, PT, R3, R10, PT ;  /* 0x0000000a0300720c */ /* 0x000fe20003fa4070 */
[----:B-1----:R-:W-:Y:S01]  /*95d0*/  IMAD.HI.U32 R17, R13, R16, RZ ;  /* 0x000000100d117227 */ /* 0x002fe200078e00ff */
[----:B------:R-:W-:-:S03]  /*95e0*/  IABS R6, R2 ;  /* 0x0000000200067213 */ /* 0x000fc60000000000 */
[----:B------:R-:W-:-:S04]  /*95f0*/  IMAD.HI.U32 R5, R13, R8, RZ ;  /* 0x000000080d057227 */ /* 0x000fc800078e00ff */
[----:B------:R-:W-:Y:S02]  /*9600*/  IMAD.MOV R17, RZ, RZ, -R17 ;  /* 0x000000ffff117224 */ /* 0x000fe400078e0a11 */
[----:B------:R-:W-:Y:S02]  /*9610*/  @!P3 IMAD.IADD R0, R0, 0x1, -R3 ;  /* 0x000000010000b824 */ /* 0x000fe400078e0a03 */
[----:B------:R-:W-:-:S04]  /*9620*/  IMAD.HI.U32 R11, R13, R6, RZ ;  /* 0x000000060d0b7227 */ /* 0x000fc800078e00ff */
[----:B------:R-:W-:Y:S02]  /*9630*/  IMAD.MOV R5, RZ, RZ, -R5 ;  /* 0x000000ffff057224 */ /* 0x000fe400078e0a05 */
[----:B------:R-:W-:Y:S01]  /*9640*/  @!P2 IMAD.IADD R4, R4, 0x1, -R3 ;  /* 0x000000010404a824 */ /* 0x000fe200078e0a03 */
[----:B------:R-:W-:Y:S01]  /*9650*/  ISETP.GE.AND P2, PT, R7, RZ, PT ;  /* 0x000000ff0700720c */ /* 0x000fe20003f46270 */
[C---:B------:R-:W-:Y:S02]  /*9660*/  IMAD R7, R3.reuse, R17, R16 ;  /* 0x0000001103077224 */ /* 0x040fe400078e0210 */
[----:B------:R-:W-:Y:S01]  /*9670*/  @!P1 IMAD.MOV R18, RZ, RZ, -R18 ;  /* 0x000000ffff129224 */ /* 0x000fe200078e0a12 */
[C---:B------:R-:W-:Y:S01]  /*9680*/  ISETP.GT.U32.AND P1, PT, R3.reuse, R0, PT ;  /* 0x000000000300720c */ /* 0x040fe20003f24070 */
[----:B------:R-:W-:Y:S01]  /*9690*/  IMAD.MOV R11, RZ, RZ, -R11 ;  /* 0x000000ffff0b7224 */ /* 0x000fe200078e0a0b */
[C---:B------:R-:W-:Y:S01]  /*96a0*/  ISETP.GT.U32.AND P3, PT, R3.reuse, R7, PT ;  /* 0x000000070300720c */ /* 0x040fe20003f64070 */
[----:B------:R-:W-:Y:S01]  /*96b0*/  IMAD R8, R3, R5, R8 ;  /* 0x0000000503087224 */ /* 0x000fe200078e0208 */
[----:B------:R-:W-:Y:S01]  /*96c0*/  STL [R1+0x154], R18 ;  /* 0x0001541201007387 */ /* 0x000fe20000100800 */
[----:B------:R-:W-:-:S02]  /*96d0*/  @!P5 IMAD.IADD R10, R10, 0x1, -R3 ;  /* 0x000000010a0ad824 */ /* 0x000fc400078e0a03 */
[----:B------:R-:W-:Y:S01]  /*96e0*/  VIADD R5, R21, 0x9c ;  /* 0x0000009c15057836 */ /* 0x000fe20000000000 */
[C---:B------:R-:W-:Y:S01]  /*96f0*/  ISETP.GT.U32.AND P5, PT, R3.reuse, R8, PT ;  /* 0x000000080300720c */ /* 0x040fe20003fa4070 */
[----:B------:R-:W-:Y:S02]  /*9700*/  IMAD R6, R3, R11, R6 ;  /* 0x0000000b03067224 */ /* 0x000fe400078e0206 */
[----:B------:R-:W-:Y:S01]  /*9710*/  IMAD.MOV.U32 R16, RZ, RZ, R4 ;  /* 0x000000ffff107224 */ /* 0x000fe200078e0004 */
[----:B------:R-:W-:Y:S01]  /*9720*/  IABS R11, R5 ;  /* 0x00000005000b7213 */ /* 0x000fe20000000000 */
[----:B------:R-:W-:Y:S02]  /*9730*/  IMAD.MOV.U32 R12, RZ, RZ, R10 ;  /* 0x000000ffff0c7224 */ /* 0x000fe400078e000a */
        /* <DEDUP_REMOVED lines=9> */
[----:B------:R-:W-:Y:S01]  /*97d0*/  IMAD.HI.U32 R10, R13, R4, RZ ;  /* 0x000000040d0a7227 */ /* 0x000fe200078e00ff */
[----:B------:R-:W-:Y:S01]  /*97e0*/  IABS R2, R9 ;  /* 0x0000000900027213 */ /* 0x000fe20000000000 */
[----:B------:R0:W-:Y:S02]  /*97f0*/  STL [R1+0x1d0], R12 ;  /* 0x0001d00c01007387 */ /* 0x0001e40000100800 */
[--C-:B------:R-:W-:Y:S01]  /*9800*/  @!P3 IMAD.IADD R7, R7, 0x1, -R3.reuse ;  /* 0x000000010707b824 */ /* 0x100fe200078e0a03 */
[----:B------:R-:W-:Y:S01]  /*9810*/  ISETP.GE.AND P3, PT, R5, RZ, PT ;  /* 0x000000ff0500720c */ /* 0x000fe20003f66270 */
[----:B------:R-:W-:Y:S02]  /*9820*/  @!P5 IMAD.IADD R8, R8, 0x1, -R3 ;  /* 0x000000010808d824 */ /* 0x000fe400078e0a03 */
[----:B------:R-:W-:Y:S01]  /*9830*/  IMAD.MOV R5, RZ, RZ, -R10 ;  /* 0x000000ffff057224 */ /* 0x000fe200078e0a0a */
[----:B------:R-:W-:Y:S01]  /*9840*/  ISETP.GT.U32.AND P5, PT, R3, R7, PT ;  /* 0x000000070300720c */ /* 0x000fe20003fa4070 */
[----:B------:R-:W-:-:S02]  /*9850*/  IMAD.MOV.U32 R10, RZ, RZ, R2 ;  /* 0x000000ffff0a7224 */ /* 0x000fc400078e0002 */
[----:B------:R-:W-:Y:S01]  /*9860*/  @!P6 IMAD.IADD R6, R6, 0x1, -R3 ;  /* 0x000000010606e824 */ /* 0x000fe200078e0a03 */
[----:B------:R-:W-:Y:S01]  /*9870*/  ISETP.GT.U32.AND P6, PT, R3, R8, PT ;  /* 0x000000080300720c */ /* 0x000fe20003fc4070 */
[----:B------:R-:W-:-:S04]  /*9880*/  IMAD.HI.U32 R11, R13, R10, RZ ;  /* 0x0000000a0d0b7227 */ /* 0x000fc800078e00ff */
[----:B------:R-:W-:Y:S02]  /*9890*/  IMAD.MOV R11, RZ, RZ, -R11 ;  /* 0x000000ffff0b7224 */ /* 0x000fe400078e0a0b */
[----:B0-----:R-:W-:Y:S02]  /*98a0*/  IMAD.MOV.U32 R12, RZ, RZ, R0 ;  /* 0x000000ffff0c7224 */ /* 0x001fe400078e0000 */
[C---:B------:R-:W-:Y:S02]  /*98b0*/  IMAD R10, R3.reuse, R11, R10 ;  /* 0x0000000b030a7224 */ /* 0x040fe400078e020a */
[C---:B------:R-:W-:Y:S02]  /*98c0*/  IMAD R4, R3.reuse, R5, R4 ;  /* 0x0000000503047224 */ /* 0x040fe400078e0204 */
[----:B------:R-:W-:Y:S01]  /*98d0*/  @!P4 IMAD.MOV R12, RZ, RZ, -R12 ;  /* 0x000000ffff0cc224 */ /* 0x000fe200078e0a0c */
[C---:B------:R-:W-:Y:S01]  /*98e0*/  ISETP.GT.U32.AND P4, PT, R3.reuse, R6, PT ;  /* 0x000000060300720c */ /* 0x040fe20003f84070 */
[--C-:B------:R-:W-:Y:S01]  /*98f0*/  @!P6 IMAD.IADD R8, R8, 0x1, -R3.reuse ;  /* 0x000000010808e824 */ /* 0x100fe200078e0a03 */
[----:B------:R-:W-:Y:S01]  /*9900*/  ISETP.GT.U32.AND P6, PT, R3, R10, PT ;  /* 0x0000000a0300720c */ /* 0x000fe20003fc4070 */
[----:B------:R-:W-:Y:S01]  /*9910*/  @!P5 IMAD.IADD R7, R7, 0x1, -R3 ;  /* 0x000000010707d824 */ /* 0x000fe200078e0a03 */
[----:B------:R-:W-:Y:S01]  /*9920*/  ISETP.GT.U32.AND P5, PT, R3, R4, PT ;  /* 0x000000040300720c */ /* 0x000fe20003fa4070 */
[C---:B------:R-:W-:Y:S01]  /*9930*/  VIADD R0, R21.reuse, 0x96 ;  /* 0x0000009615007836 */ /* 0x040fe20000000000 */
[----:B------:R0:W-:Y:S01]  /*9940*/  STL [R1+0x1dc], R12 ;  /* 0x0001dc0c01007387 */ /* 0x0001e20000100800 */
[----:B------:R-:W-:-:S02]  /*9950*/  VIADD R2, R21, 0x94 ;  /* 0x0000009415027836 */ /* 0x000fc40000000000 */
[----:B------:R-:W-:Y:S01]  /*9960*/  VIADD R5, R21, 0x98 ;  /* 0x0000009815057836 */ /* 0x000fe20000000000 */
[----:B------:R-:W-:Y:S01]  /*9970*/  IABS R11, R0 ;  /* 0x00000000000b7213 */ /* 0x000fe20000000000 */
[----:B------:R-:W-:Y:S01]  /*9980*/  IMAD.MOV.U32 R18, RZ, RZ, R7 ;  /* 0x000000ffff127224 */ /* 0x000fe200078e0007 */
[----:B------:R-:W-:Y:S01]  /*9990*/  IABS R16, R2 ;  /* 0x0000000200107213 */ /* 0x000fe20000000000 */
[--C-:B------:R-:W-:Y:S01]  /*99a0*/  @!P4 IMAD.IADD R6, R6, 0x1, -R3.reuse ;  /* 0x000000010606c824 */ /* 0x100fe200078e0a03 */
[----:B------:R-:W-:Y:S01]  /*99b0*/  ISETP.GE.AND P4, PT, R9, RZ, PT ;  /* 0x000000ff0900720c */ /* 0x000fe20003f86270 */
[----:B------:R-:W-:Y:S01]  /*99c0*/  @!P6 IMAD.IADD R10, R10, 0x1, -R3 ;  /* 0x000000010a0ae824 */ /* 0x000fe200078e0a03 */
[----:B0-----:R-:W-:Y:S01]  /*99d0*/  IABS R12, R5 ;  /* 0x00000005000c7213 */ /* 0x001fe20000000000 */
[----:B------:R-:W-:Y:S02]  /*99e0*/  IMAD.MOV.U32 R9, RZ, RZ, R16 ;  /* 0x000000ffff097224 */ /* 0x000fe400078e0010 */
[----:B------:R-:W-:Y:S01]  /*99f0*/  IMAD.HI.U32 R17, R13, R11, RZ ;  /* 0x0000000b0d117227 */ /* 0x000fe200078e00ff */
[----:B------:R-:W-:-:S03]  /*9a00*/  ISETP.GT.U32.AND P6, PT, R3, R10, PT ;  /* 0x0000000a0300720c */ /* 0x000fc60003fc4070 */
[----:B------:R-:W-:-:S04]  /*9a10*/  IMAD.HI.U32 R16, R13, R12, RZ ;  /* 0x0000000c0d107227 */ /* 0x000fc800078e00ff */
[----:B------:R-:W-:Y:S01]  /*9a20*/  @!P5 IMAD.IADD R4, R4, 0x1, -R3 ;  /* 0x000000010404d824 */ /* 0x000fe200078e0a03 */
[----:B------:R-:W-:Y:S01]  /*9a30*/  ISETP.GE.AND P5, PT, R5, RZ, PT ;  /* 0x000000ff0500720c */ /* 0x000fe20003fa6270 */
[----:B------:R-:W-:-:S04]  /*9a40*/  IMAD.HI.U32 R5, R13, R9, RZ ;  /* 0x000000090d057227 */ /* 0x000fc800078e00ff */
[----:B------:R-:W-:Y:S02]  /*9a50*/  IMAD.MOV R7, RZ, RZ, -R17 ;  /* 0x000000ffff077224 */ /* 0x000fe400078e0a11 */
[----:B------:R-:W-:Y:S02]  /*9a60*/  IMAD.MOV R16, RZ, RZ, -R16 ;  /* 0x000000ffff107224 */ /* 0x000fe400078e0a10 */
[----:B------:R-:W-:Y:S02]  /*9a70*/  IMAD.MOV R5, RZ, RZ, -R5 ;  /* 0x000000ffff057224 */ /* 0x000fe400078e0a05 */
[C---:B------:R-:W-:Y:S02]  /*9a80*/  IMAD R11, R3.reuse, R7, R11 ;  /* 0x00000007030b7224 */ /* 0x040fe400078e020b */
[C---:B------:R-:W-:Y:S02]  /*9a90*/  IMAD R12, R3.reuse, R16, R12 ;  /* 0x00000010030c7224 */ /* 0x040fe400078e020c */
[----:B------:R-:W-:Y:S01]  /*9aa0*/  @!P2 IMAD.MOV R18, RZ, RZ, -R18 ;  /* 0x000000ffff12a224 */ /* 0x000fe200078e0a12 */
[C---:B------:R-:W-:Y:S01]  /*9ab0*/  ISETP.GT.U32.AND P2, PT, R3.reuse, R4, PT ;  /* 0x000000040300720c */ /* 0x040fe20003f44070 */
[----:B------:R-:W-:-:S02]  /*9ac0*/  IMAD R9, R3, R5, R9 ;  /* 0x0000000503097224 */ /* 0x000fc400078e0209 */
[----:B------:R-:W-:Y:S01]  /*9ad0*/  @!P1 IMAD.MOV R6, RZ, RZ, -R6 ;  /* 0x000000ffff069224 */ /* 0x000fe200078e0a06 */
[C---:B------:R-:W-:Y:S01]  /*9ae0*/  ISETP.GT.U32.AND P1, PT, R3.reuse, R11, PT ;  /* 0x0000000b0300720c */ /* 0x040fe20003f24070 */
[----:B------:R-:W-:Y:S01]  /*9af0*/  @!P0 IMAD.MOV R8, RZ, RZ, -R8 ;  /* 0x000000ffff088224 */ /* 0x000fe200078e0a08 */
[C---:B------:R-:W-:Y:S01]  /*9b00*/  ISETP.GT.U32.AND P0, PT, R3.reuse, R12, PT ;  /* 0x0000000c0300720c */ /* 0x040fe20003f04070 */
[--C-:B------:R-:W-:Y:S01]  /*9b10*/  @!P6 IMAD.IADD R10, R10, 0x1, -R3.reuse ;  /* 0x000000010a0ae824 */ /* 0x100fe200078e0a03 */
[----:B------:R-:W-:Y:S01]  /*9b20*/  ISETP.GT.U32.AND P6, PT, R3, R9, PT ;  /* 0x000000090300720c */ /* 0x000fe20003fc4070 */
[C---:B------:R-:W-:Y:S01]  /*9b30*/  VIADD R5, R21.reuse, 0x90 ;  /* 0x0000009015057836 */ /* 0x040fe20000000000 */
[----:B------:R-:W-:Y:S01]  /*9b40*/  STL [R1+0x158], R18 ;  /* 0x0001581201007387 */ /* 0x000fe20000100800 */
[----:B------:R-:W-:Y:S02]  /*9b50*/  VIADD R16, R21, 0x92 ;  /* 0x0000009215107836 */ /* 0x000fe40000000000 */
[--C-:B------:R-:W-:Y:S01]  /*9b60*/  @!P2 IMAD.IADD R4, R4, 0x1, -R3.reuse ;  /* 0x000000010404a824 */ /* 0x100fe200078e0a03 */
[----:B------:R-:W-:Y:S01]  /*9b70*/  ISETP.GE.AND P2, PT, R0, RZ, PT ;  /* 0x000000ff0000720c */ /* 0x000fe20003f46270 */
[----:B------:R0:W-:Y:S01]  /*9b80*/  STL [R1+0x148], R8 ;  /* 0x0001480801007387 */ /* 0x0001e20000100800 */
[----:B------:R-:W-:Y:S01]  /*9b90*/  IABS R0, R5 ;  /* 0x0000000500007213 */ /* 0x000fe20000000000 */
[----:B------:R-:W-:-:S02]  /*9ba0*/  @!P1 IMAD.IADD R11, R11, 0x1, -R3 ;  /* 0x000000010b0b9824 */ /* 0x000fc400078e0a03 */
[----:B------:R1:W-:Y:S01]  /*9bb0*/  STL [R1+0x14c], R6 ;  /* 0x00014c0601007387 */ /* 0x0003e20000100800 */
[--C-:B------:R-:W-:Y:S01]  /*9bc0*/  @!P0 IMAD.IADD R12, R12, 0x1, -R3.reuse ;  /* 0x000000010c0c8824 */ /* 0x100fe200078e0a03 */
[----:B------:R-:W-:Y:S01]  /*9bd0*/  ISETP.GE.AND P0, PT, R2, RZ, PT ;  /* 0x000000ff0200720c */ /* 0x000fe20003f06270 */
[----:B------:R-:W-:Y:S01]  /*9be0*/  @!P6 IMAD.IADD R9, R9, 0x1, -R3 ;  /* 0x000000010909e824 */ /* 0x000fe200078e0a03 */
[----:B------:R-:W-:Y:S01]  /*9bf0*/  ISETP.GT.U32.AND P6, PT, R3, R11, PT ;  /* 0x0000000b0300720c */ /* 0x000fe20003fc4070 */
[----:B------:R-:W-:Y:S01]  /*9c00*/  VIADD R2, R21, 0x8e ;  /* 0x0000008e15027836 */ /* 0x000fe20000000000 */
[----:B------:R-:W-:Y:S01]  /*9c10*/  ISETP.GT.U32.AND P1, PT, R3, R12, PT ;  /* 0x0000000c0300720c */ /* 0x000fe20003f24070 */
[----:B0-----:R-:W-:Y:S02]  /*9c20*/  IMAD.MOV.U32 R8, RZ, RZ, R4 ;  /* 0x000000ffff087224 */ /* 0x001fe400078e0004 */
[----:B------:R-:W-:Y:S01]  /*9c30*/  IMAD.HI.U32 R4, R13, R0, RZ ;  /* 0x000000000d047227 */ /* 0x000fe200078e00ff */
[----:B-1----:R-:W-:-:S02]  /*9c40*/  IABS R6, R16 ;  /* 0x0000001000067213 */ /* 0x002fc40000000000 */
[----:B------:R-:W-:Y:S01]  /*9c50*/  IABS R18, R2 ;  /* 0x0000000200127213 */ /* 0x000fe20000000000 */
[----:B------:R-:W-:Y:S02]  /*9c60*/  IMAD.MOV R4, RZ, RZ, -R4 ;  /* 0x000000ffff047224 */ /* 0x000fe400078e0a04 */
[----:B------:R-:W-:-:S04]  /*9c70*/  IMAD.HI.U32 R7, R13, R6, RZ ;  /* 0x000000060d077227 */ /* 0x000fc800078e00ff */
[----:B------:R-:W-:Y:S02]  /*9c80*/  IMAD.MOV R7, RZ, RZ, -R7 ;  /* 0x000000ffff077224 */ /* 0x000fe400078e0a07 */
[C---:B------:R-:W-:Y:S02]  /*9c90*/  IMAD R0, R3.reuse, R4, R0 ;  /* 0x0000000403007224 */ /* 0x040fe400078e0200 */
[----:B------:R-:W-:Y:S02]  /*9ca0*/  IMAD R6, R3, R7, R6 ;  /* 0x0000000703067224 */ /* 0x000fe400078e0206 */
[--C-:B------:R-:W-:Y:S01]  /*9cb0*/  @!P6 IMAD.IADD R11, R11, 0x1, -R3.reuse ;  /* 0x000000010b0be824 */ /* 0x100fe200078e0a03 */
[C---:B------:R-:W-:Y:S01]  /*9cc0*/  ISETP.GT.U32.AND P6, PT, R3.reuse, R0, PT ;  /* 0x000000000300720c */ /* 0x040fe20003fc4070 */
[----:B------:R-:W-:Y:S01]  /*9cd0*/  @!P1 IMAD.IADD R12, R12, 0x1, -R3 ;  /* 0x000000010c0c9824 */ /* 0x000fe200078e0a03 */
[C---:B------:R-:W-:Y:S01]  /*9ce0*/  ISETP.GT.U32.AND P1, PT, R3.reuse, R6, PT ;  /* 0x000000060300720c */ /* 0x040fe20003f24070 */
[----:B------:R-:W-:Y:S01]  /*9cf0*/  @!P3 IMAD.MOV R8, RZ, RZ, -R8 ;  /* 0x000000ffff08b224 */ /* 0x000fe200078e0a08 */
[----:B------:R-:W-:Y:S01]  /*9d00*/  ISETP.GT.U32.AND P3, PT, R3, R9, PT ;  /* 0x000000090300720c */ /* 0x000fe20003f64070 */
[----:B------:R-:W-:-:S02]  /*9d10*/  VIADD R7, R21, 0x8c ;  /* 0x0000008c15077836 */ /* 0x000fc40000000000 */
[----:B------:R-:W-:Y:S01]  /*9d20*/  IMAD.HI.U32 R19, R13, R18, RZ ;  /* 0x000000120d137227 */ /* 0x000fe200078e00ff */
[----:B------:R0:W-:Y:S03]  /*9d30*/  STL [R1+0x150], R8 ;  /* 0x0001500801007387 */ /* 0x0001e60000100800 */
[----:B------:R-:W-:Y:S02]  /*9d40*/  IMAD.MOV R19, RZ, RZ, -R19 ;  /* 0x000000ffff137224 */ /* 0x000fe400078e0a13 */
[--C-:B------:R-:W-:Y:S02]  /*9d50*/  @!P6 IMAD.IADD R0, R0, 0x1, -R3.reuse ;  /* 0x000000010000e824 */ /* 0x100fe400078e0a03 */
[----:B------:R-:W-:Y:S01]  /*9d60*/  @!P1 IMAD.IADD R6, R6, 0x1, -R3 ;  /* 0x0000000106069824 */ /* 0x000fe200078e0a03 */
[----:B------:R-:W-:Y:S01]  /*9d70*/  ISETP.GE.AND P1, PT, R5, RZ, PT ;  /* 0x000000ff0500720c */ /* 0x000fe20003f26270 */
[----:B------:R-:W-:Y:S01]  /*9d80*/  @!P4 IMAD.MOV R10, RZ, RZ, -R10 ;  /* 0x000000ffff0ac224 */ /* 0x000fe200078e0a0a */
[----:B0-----:R-:W-:Y:S01]  /*9d90*/  IABS R8, R7 ;  /* 0x0000000700087213 */ /* 0x001fe20000000000 */
[C---:B------:R-:W-:Y:S01]  /*9da0*/  IMAD R5, R3.reuse, R19, R18 ;  /* 0x0000001303057224 */ /* 0x040fe200078e0212 */
[----:B------:R-:W-:Y:S01]  /*9db0*/  ISETP.GT.U32.AND P4, PT, R3, R0, PT ;  /* 0x000000000300720c */ /* 0x000fe20003f84070 */
[----:B------:R-:W-:Y:S01]  /*9dc0*/  @!P5 IMAD.MOV R12, RZ, RZ, -R12 ;  /* 0x000000ffff0cd224 */ /* 0x000fe200078e0a0c */
[----:B------:R0:W-:Y:S01]  /*9dd0*/  STL [R1+0x140], R10 ;  /* 0x0001400a01007387 */ /* 0x0001e20000100800 */
[----:B------:R-:W-:Y:S01]  /*9de0*/  IMAD.HI.U32 R17, R13, R8, RZ ;  /* 0x000000080d117227 */ /* 0x000fe200078e00ff */
[----:B------:R-:W-:-:S02]  /*9df0*/  ISETP.GT.U32.AND P5, PT, R3, R5, PT ;  /* 0x000000050300720c */ /* 0x000fc40003fa4070 */
[----:B------:R-:W-:Y:S01]  /*9e00*/  ISETP.GT.U32.AND P6, PT, R3, R6, PT ;  /* 0x000000060300720c */ /* 0x000fe20003fc4070 */
[----:B------:R-:W-:Y:S01]  /*9e10*/  VIADD R4, R21, 0x8a ;  /* 0x0000008a15047836 */ /* 0x000fe20000000000 */
[----:B------:R-:W-:Y:S01]  /*9e20*/  STL [R1+0x134], R12 ;  /* 0x0001340c01007387 */ /* 0x000fe20000100800 */
[----:B------:R-:W-:Y:S01]  /*9e30*/  @!P3 IMAD.IADD R9, R9, 0x1, -R3 ;  /* 0x000000010909b824 */ /* 0x000fe200078e0a03 */
[----:B------:R-:W-:Y:S01]  /*9e40*/  ISETP.GE.AND P3, PT, R16, RZ, PT ;  /* 0x000000ff1000720c */ /* 0x000fe20003f66270 */
[----:B------:R-:W-:Y:S01]  /*9e50*/  IMAD.MOV R17, RZ, RZ, -R17 ;  /* 0x000000ffff117224 */ /* 0x000fe200078e0a11 */
[----:B------:R-:W-:Y:S01]  /*9e60*/  IABS R16, R4 ;  /* 0x0000000400107213 */ /* 0x000fe20000000000 */
[----:B0-----:R-:W-:Y:S02]  /*9e70*/  IMAD.MOV.U32 R10, RZ, RZ, R11 ;  /* 0x000000ffff0a7224 */ /* 0x001fe400078e000b */
[----:B------:R-:W-:Y:S01]  /*9e80*/  @!P0 IMAD.MOV R9, RZ, RZ, -R9 ;  /* 0x000000ffff098224 */ /* 0x000fe200078e0a09 */
[----:B------:R-:W-:Y:S01]  /*9e90*/  ISETP.GE.AND P0, PT, R7, RZ, PT ;  /* 0x000000ff0700720c */ /* 0x000fe20003f06270 */
[----:B------:R-:W-:Y:S01]  /*9ea0*/  @!P2 IMAD.MOV R10, RZ, RZ, -R10 ;  /* 0x000000ffff0aa224 */ /* 0x000fe200078e0a0a */
[----:B------:R-:W-:Y:S01]  /*9eb0*/  ISETP.GE.AND P2, PT, R2, RZ, PT ;  /* 0x000000ff0200720c */ /* 0x000fe20003f46270 */
[----:B------:R-:W-:-:S02]  /*9ec0*/  IMAD R2, R3, R17, R8 ;  /* 0x0000001103027224 */ /* 0x000fc400078e0208 */
[--C-:B------:R-:W-:Y:S01]  /*9ed0*/  @!P4 IMAD.IADD R0, R0, 0x1, -R3.reuse ;  /* 0x000000010000c824 */ /* 0x100fe200078e0a03 */
[----:B------:R0:W-:Y:S01]  /*9ee0*/  STL [R1+0x20], R10 ;  /* 0x0000200a01007387 */ /* 0x0001e20000100800 */
[--C-:B------:R-:W-:Y:S01]  /*9ef0*/  @!P5 IMAD.IADD R5, R5, 0x1, -R3.reuse ;  /* 0x000000010505d824 */ /* 0x100fe200078e0a03 */
[----:B------:R-:W-:Y:S01]  /*9f00*/  ISETP.GT.U32.AND P4, PT, R3, R2, PT ;  /* 0x000000020300720c */ /* 0x000fe20003f84070 */
[----:B------:R-:W-:Y:S01]  /*9f10*/  VIADD R7, R21, 0x88 ;  /* 0x0000008815077836 */ /* 0x000fe20000000000 */
[----:B------:R1:W-:Y:S01]  /*9f20*/  STL [R1+0x1c], R9 ;  /* 0x00001c0901007387 */ /* 0x0003e20000100800 */
[----:B------:R-:W-:Y:S01]  /*9f30*/  @!P6 IMAD.IADD R6, R6, 0x1, -R3 ;  /* 0x000000010606e824 */ /* 0x000fe200078e0a03 */
[----:B------:R-:W-:Y:S02]  /*9f40*/  ISETP.GE.AND P6, PT, R4, RZ, PT ;  /* 0x000000ff0400720c */ /* 0x000fe40003fc6270 */
[----:B------:R-:W-:Y:S01]  /*9f50*/  ISETP.GT.U32.AND P5, PT, R3, R5, PT ;  /* 0x000000050300720c */ /* 0x000fe20003fa4070 */
[----:B------:R-:W-:Y:S01]  /*9f60*/  IMAD.MOV.U32 R11, RZ, RZ, R6 ;  /* 0x000000ffff0b7224 */ /* 0x000fe200078e0006 */
[----:B------:R-:W-:Y:S01]  /*9f70*/  IABS R8, R7 ;  /* 0x0000000700087213 */ /* 0x000fe20000000000 */
[----:B0-----:R-:W-:-:S02]  /*9f80*/  IMAD.MOV.U32 R10, RZ, RZ, R0 ;  /* 0x000000ffff0a7224 */ /* 0x001fc400078e0000 */
[----:B------:R-:W-:Y:S01]  /*9f90*/  @!P3 IMAD.MOV R11, RZ, RZ, -R11 ;  /* 0x000000ffff0bb224 */ /* 0x000fe200078e0a0b */
[----:B------:R-:W-:Y:S01]  /*9fa0*/  ISETP.GE.AND P3, PT, R7, RZ, PT ;  /* 0x000000ff0700720c */ /* 0x000fe20003f66270 */
[----:B-1----:R-:W-:-:S03]  /*9fb0*/  IMAD.HI.U32 R9, R13, R16, RZ ;  /* 0x000000100d097227 */ /* 0x002fc600078e00ff */
[----:B------:R-:W-:Y:S01]  /*9fc0*/  STL [R1+0x14], R11 ;  /* 0x0000140b01007387 */ /* 0x000fe20000100800 */
[----:B------:R-:W-:Y:S02]  /*9fd0*/  IMAD.MOV R9, RZ, RZ, -R9 ;  /* 0x000000ffff097224 */ /* 0x000fe400078e0a09 */
[----:B------:R-:W-:Y:S02]  /*9fe0*/  @!P1 IMAD.MOV R10, RZ, RZ, -R10 ;  /* 0x000000ffff0a9224 */ /* 0x000fe400078e0a0a */
[C---:B------:R-:W-:Y:S02]  /*9ff0*/  IMAD R4, R3.reuse, R9, R16 ;  /* 0x0000000903047224 */ /* 0x040fe400078e0210 */
[----:B------:R-:W-:Y:S01]  /*a000*/  @!P4 IMAD.IADD R2, R2, 0x1, -R3 ;  /* 0x000000010202c824 */ /* 0x000fe200078e0a03 */
[----:B------:R0:W-:Y:S01]  /*a010*/  STL [R1+0x10], R10 ;  /* 0x0000100a01007387 */ /* 0x0001e20000100800 */
[----:B------:R-:W-:Y:S01]  /*a020*/  IMAD.MOV.U32 R16, RZ, RZ, R8 ;  /* 0x000000ffff107224 */ /* 0x000fe200078e0008 */
[----:B------:R-:W-:Y:S01]  /*a030*/  ISETP.GT.U32.AND P1, PT, R3, R4, PT ;  /* 0x000000040300720c */ /* 0x000fe20003f24070 */
[----:B------:R-:W-:Y:S01]  /*a040*/  VIADD R0, R21, 0x86 ;  /* 0x0000008615007836 */ /* 0x000fe20000000000 */
[----:B------:R-:W-:Y:S01]  /*a050*/  ISETP.GT.U32.AND P4, PT, R3, R2, PT ;  /* 0x000000020300720c */ /* 0x000fe20003f84070 */
[----:B------:R-:W-:-:S03]  /*a060*/  IMAD.HI.U32 R7, R13, R16, RZ ;  /* 0x000000100d077227 */ /* 0x000fc600078e00ff */
[----:B------:R-:W-:Y:S01]  /*a070*/  IABS R9, R0 ;  /* 0x0000000000097213 */ /* 0x000fe20000000000 */
[----:B------:R-:W-:Y:S01]  /*a080*/  @!P5 IMAD.IADD R5, R5, 0x1, -R3 ;  /* 0x000000010505d824 */ /* 0x000fe200078e0a03 */
[----:B------:R-:W-:Y:S01]  /*a090*/  ISETP.GE.AND P5, PT, R0, RZ, PT ;  /* 0x000000ff0000720c */ /* 0x000fe20003fa6270 */
[----:B------:R-:W-:Y:S02]  /*a0a0*/  IMAD.MOV R7, RZ, RZ, -R7 ;  /* 0x000000ffff077224 */ /* 0x000fe400078e0a07 */
[----:B0-----:R-:W-:Y:S02]  /*a0b0*/  IMAD.MOV.U32 R10, RZ, RZ, R5 ;  /* 0x000000ffff0a7224 */ /* 0x001fe400078e0005 */
[----:B------:R-:W-:Y:S02]  /*a0c0*/  IMAD R16, R3, R7, R16 ;  /* 0x0000000703107224 */ /* 0x000fe400078e0210 */
[----:B------:R-:W-:-:S04]  /*a0d0*/  IMAD.HI.U32 R7, R13, R9, RZ ;  /* 0x000000090d077227 */ /* 0x000fc800078e00ff */
[----:B------:R-:W-:Y:S02]  /*a0e0*/  @!P1 IMAD.IADD R4, R4, 0x1, -R3 ;  /* 0x0000000104049824 */ /* 0x000fe400078e0a03 */
[----:B------:R-:W-:Y:S01]  /*a0f0*/  @!P2 IMAD.MOV R10, RZ, RZ, -R10 ;  /* 0x000000ffff0aa224 */ /* 0x000fe200078e0a0a */
[C---:B------:R-:W-:Y:S01]  /*a100*/  ISETP.GT.U32.AND P2, PT, R3.reuse, R16, PT ;  /* 0x000000100300720c */ /* 0x040fe20003f44070 */
[----:B------:R-:W-:Y:S01]  /*a110*/  IMAD.MOV R7, RZ, RZ, -R7 ;  /* 0x000000ffff077224 */ /* 0x000fe200078e0a07 */
[----:B------:R-:W-:Y:S01]  /*a120*/  ISETP.GT.U32.AND P1, PT, R3, R4, PT ;  /* 0x000000040300720c */ /* 0x000fe20003f24070 */
[----:B------:R-:W-:Y:S01]  /*a130*/  @!P4 IMAD.IADD R2, R2, 0x1, -R3 ;  /* 0x000000010202c824 */ /* 0x000fe200078e0a03 */
[----:B------:R0:W-:Y:S01]  /*a140*/  STL [R1+0xa8], R10 ;  /* 0x0000a80a01007387 */ /* 0x0001e20000100800 */
[----:B------:R-:W-:Y:S02]  /*a150*/  VIADD R6, R21, 0x84 ;  /* 0x0000008415067836 */ /* 0x000fe40000000000 */
[----:B------:R-:W-:-:S02]  /*a160*/  IMAD R9, R3, R7, R9 ;  /* 0x0000000703097224 */ /* 0x000fc400078e0209 */
[C---:B------:R-:W-:Y:S01]  /*a170*/  VIADD R0, R21.reuse, 0x82 ;  /* 0x0000008215007836 */ /* 0x040fe20000000000 */
[----:B------:R-:W-:Y:S01]  /*a180*/  IABS R8, R6 ;  /* 0x0000000600087213 */ /* 0x000fe20000000000 */
[----:B------:R-:W-:Y:S01]  /*a190*/  VIADD R7, R21, 0x7e ;  /* 0x0000007e15077836 */ /* 0x000fe20000000000 */
[----:B------:R-:W-:Y:S01]  /*a1a0*/  ISETP.GE.AND P4, PT, R6, RZ, PT ;  /* 0x000000ff0600720c */ /* 0x000fe20003f86270 */
[----:B------:R-:W-:Y:S01]  /*a1b0*/  @!P2 IMAD.IADD R16, R16, 0x1, -R3 ;  /* 0x000000011010a824 */ /* 0x000fe200078e0a03 */
[----:B------:R-:W-:Y:S01]  /*a1c0*/  IABS R6, R0 ;  /* 0x0000000000067213 */ /* 0x000fe20000000000 */
[----:B0-----:R-:W-:Y:S01]  /*a1d0*/  IMAD.MOV.U32 R10, RZ, RZ, R2 ;  /* 0x000000ffff0a7224 */ /* 0x001fe200078e0002 */
[----:B------:R-:W-:Y:S01]  /*a1e0*/  IABS R11, R7 ;  /* 0x00000007000b7213 */ /* 0x000fe20000000000 */
[----:B------:R-:W-:Y:S01]  /*a1f0*/  IMAD.HI.U32 R5, R13, R8, RZ ;  /* 0x000000080d057227 */ /* 0x000fe200078e00ff */
[----:B------:R-:W-:-:S03]  /*a200*/  ISETP.GT.U32.AND P2, PT, R3, R16, PT ;  /* 0x000000100300720c */ /* 0x000fc60003f44070 */
[----:B------:R-:W-:Y:S01]  /*a210*/  @!P0 IMAD.MOV R10, RZ, RZ, -R10 ;  /* 0x000000ffff0a8224 */ /* 0x000fe200078e0a0a */
[----:B------:R-:W-:Y:S01]  /*a220*/  ISETP.GT.U32.AND P0, PT, R3, R9, PT ;  /* 0x000000090300720c */ /* 0x000fe20003f04070 */
[----:B------:R-:W-:Y:S01]  /*a230*/  @!P1 IMAD.IADD R4, R4, 0x1, -R3 ;  /* 0x0000000104049824 */ /* 0x000fe200078e0a03 */
[----:B------:R-:W-:Y:S01]  /*a240*/  ISETP.GE.AND P1, PT, R0, RZ, PT ;  /* 0x000000ff0000720c */ /* 0x000fe20003f26270 */
[----:B------:R-:W-:Y:S01]  /*a250*/  VIADD R2, R21, 0x80 ;  /* 0x0000008015027836 */ /* 0x000fe20000000000 */
[----:B------:R0:W-:Y:S01]  /*a260*/  STL [R1+0x128], R10 ;  /* 0x0001280a01007387 */ /* 0x0001e20000100800 */
[----:B------:R-:W-:Y:S02]  /*a270*/  IMAD.MOV R5, RZ, RZ, -R5 ;  /* 0x000000ffff057224 */ /* 0x000fe400078e0a05 */
[----:B------:R-:W-:-:S04]  /*a280*/  IMAD.HI.U32 R0, R13, R6, RZ ;  /* 0x000000060d007227 */ /* 0x000fc800078e00ff */
[----:B------:R-:W-:Y:S01]  /*a290*/  IMAD R8, R3, R5, R8 ;  /* 0x0000000503087224 */ /* 0x000fe200078e0208 */
[----:B------:R-:W-:Y:S01]  /*a2a0*/  IABS R5, R2 ;  /* 0x0000000200057213 */ /* 0x000fe20000000000 */
[----:B------:R-:W-:Y:S02]  /*a2b0*/  @!P0 IMAD.IADD R9, R9, 0x1, -R3 ;  /* 0x0000000109098824 */ /* 0x000fe400078e0a03 */
[----:B0-----:R-:W-:Y:S02]  /*a2c0*/  IMAD.MOV.U32 R10, RZ, RZ, R4 ;  /* 0x000000ffff0a7224 */ /* 0x001fe400078e0004 */
[----:B------:R-:W-:Y:S01]  /*a2d0*/  IMAD.MOV R0, RZ, RZ, -R0 ;  /* 0x000000ffff007224 */ /* 0x000fe200078e0a00 */
[C---:B------:R-:W-:Y:S01]  /*a2e0*/  ISETP.GT.U32.AND P0, PT, R3.reuse, R9, PT ;  /* 0x000000090300720c */ /* 0x040fe20003f04070 */
[----:B------:R-:W-:Y:S01]  /*a2f0*/  @!P6 IMAD.MOV R10, RZ, RZ, -R10 ;  /* 0x000000ffff0ae224 */ /* 0x000fe200078e0a0a */
[C---:B------:R-:W-:Y:S01]  /*a300*/  ISETP.GT.U32.AND P6, PT, R3.reuse, R8, PT ;  /* 0x000000080300720c */ /* 0x040fe20003fc4070 */
[----:B------:R-:W-:-:S02]  /*a310*/  IMAD R6, R3, R0, R6 ;  /* 0x0000000003067224 */ /* 0x000fc400078e0206 */
[----:B------:R-:W-:Y:S01]  /*a320*/  @!P2 IMAD.IADD R16, R16, 0x1, -R3 ;  /* 0x000000011010a824 */ /* 0x000fe200078e0a03 */
[----:B------:R0:W-:Y:S01]  /*a330*/  STL [R1+0x12c], R10 ;  /* 0x00012c0a01007387 */ /* 0x0001e20000100800 */
[----:B------:R-:W-:Y:S01]  /*a340*/  VIADD R4, R21, 0x7c ;  /* 0x0000007c15047836 */ /* 0x000fe20000000000 */
[----:B------:R-:W-:Y:S01]  /*a350*/  ISETP.GT.U32.AND P2, PT, R3, R6, PT ;  /* 0x000000060300720c */ /* 0x000fe20003f44070 */
[----:B------:R-:W-:-:S03]  /*a360*/  IMAD.HI.U32 R12, R13, R11, RZ ;  /* 0x0000000b0d0c7227 */ /* 0x000fc600078e00ff */
[----:B------:R-:W-:Y:S01]  /*a370*/  IABS R29, R4 ;  /* 0x00000004001d7213 */ /* 0x000fe20000000000 */
[--C-:B------:R-:W-:Y:S02]  /*a380*/  @!P0 IMAD.IADD R9, R9, 0x1, -R3.reuse ;  /* 0x0000000109098824 */ /* 0x100fe400078e0a03 */
[----:B------:R-:W-:Y:S02]  /*a390*/  @!P6 IMAD.IADD R8, R8, 0x1, -R3 ;  /* 0x000000010808e824 */ /* 0x000fe400078e0a03 */
[----:B0-----:R-:W-:-:S03]  /*a3a0*/  IMAD.HI.U32 R10, R13, R5, RZ ;  /* 0x000000050d0a7227 */ /* 0x001fc600078e00ff */
[C---:B------:R-:W-:Y:S01]  /*a3b0*/  ISETP.GT.U32.AND P6, PT, R3.reuse, R8, PT ;  /* 0x000000080300720c */ /* 0x040fe20003fc4070 */
[----:B------:R-:W-:Y:S02]  /*a3c0*/  IMAD.MOV R10, RZ, RZ, -R10 ;  /* 0x000000ffff0a7224 */ /* 0x000fe400078e0a0a */
[----:B------:R-:W-:Y:S02]  /*a3d0*/  IMAD.MOV.U32 R17, RZ, RZ, R16 ;  /* 0x000000ffff117224 */ /* 0x000fe400078e0010 */
[----:B------:R-:W-:Y:S02]  /*a3e0*/  IMAD R5, R3, R10, R5 ;  /* 0x0000000a03057224 */ /* 0x000fe400078e0205 */
[----:B------:R-:W-:Y:S02]  /*a3f0*/  VIADD R0, R21, 0x7a ;  /* 0x0000007a15007836 */ /* 0x000fe40000000000 */
[----:B------:R-:W-:Y:S01]  /*a400*/  IMAD.MOV R12, RZ, RZ, -R12 ;  /* 0x000000ffff0c7224 */ /* 0x000fe200078e0a0c */
[----:B------:R-:W-:Y:S01]  /*a410*/  ISETP.GT.U32.AND P0, PT, R3, R5, PT ;  /* 0x000000050300720c */ /* 0x000fe20003f04070 */
[----:B------:R-:W-:Y:S01]  /*a420*/  @!P3 IMAD.MOV R17, RZ, RZ, -R17 ;  /* 0x000000ffff11b224 */ /* 0x000fe200078e0a11 */
[----:B------:R-:W-:Y:S01]  /*a430*/  ISETP.GE.AND P3, PT, R2, RZ, PT ;  /* 0x000000ff0200720c */ /* 0x000fe20003f66270 */
[----:B------:R-:W-:Y:S01]  /*a440*/  IMAD.HI.U32 R2, R13, R29, RZ ;  /* 0x0000001d0d027227 */ /* 0x000fe200078e00ff */
[----:B------:R-:W-:-:S02]  /*a450*/  IABS R10, R0 ;  /* 0x00000000000a7213 */ /* 0x000fc40000000000 */
[----:B------:R-:W-:Y:S01]  /*a460*/  STL [R1+0xac], R17 ;  /* 0x0000ac1101007387 */ /* 0x000fe20000100800 */
[----:B------:R-:W-:Y:S02]  /*a470*/  @!P2 IMAD.IADD R6, R6, 0x1, -R3 ;  /* 0x000000010606a824 */ /* 0x000fe400078e0a03 */
[C---:B------:R-:W-:Y:S02]  /*a480*/  IMAD R11, R3.reuse, R12, R11 ;  /* 0x0000000c030b7224 */ /* 0x040fe400078e020b */
[----:B------:R-:W-:Y:S01]  /*a490*/  IMAD.MOV R2, RZ, RZ, -R2 ;  /* 0x000000ffff027224 */ /* 0x000fe200078e0a02 */
[----:B------:R-:W-:Y:S01]  /*a4a0*/  ISETP.GT.U32.AND P2, PT, R3, R6, PT ;  /* 0x000000060300720c */ /* 0x000fe20003f44070 */
[--C-:B------:R-:W-:Y:S02]  /*a4b0*/  @!P0 IMAD.IADD R5, R5, 0x1, -R3.reuse ;  /* 0x0000000105058824 */ /* 0x100fe400078e0a03 */
[----:B------:R-:W-:Y:S01]  /*a4c0*/  @!P6 IMAD.IADD R8, R8, 0x1, -R3 ;  /* 0x000000010808e824 */ /* 0x000fe200078e0a03 */
[C---:B------:R-:W-:Y:S01]  /*a4d0*/  ISETP.GT.U32.AND P6, PT, R3.reuse, R11, PT ;  /* 0x0000000b0300720c */ /* 0x040fe20003fc4070 */
[----:B------:R-:W-:Y:S01]  /*a4e0*/  @!P5 IMAD.MOV R9, RZ, RZ, -R9 ;  /* 0x000000ffff09d224 */ /* 0x000fe200078e0a09 */
[C---:B------:R-:W-:Y:S01]  /*a4f0*/  ISETP.GT.U32.AND P0, PT, R3.reuse, R5, PT ;  /* 0x000000050300720c */ /* 0x040fe20003f04070 */
[----:B------:R-:W-:Y:S01]  /*a500*/  IMAD R29, R3, R2, R29 ;  /* 0x00000002031d7224 */ /* 0x000fe200078e021d */
[----:B------:R-:W-:Y:S01]  /*a510*/  ISETP.GE.AND P5, PT, R7, RZ, PT ;  /* 0x000000ff0700720c */ /* 0x000fe20003fa6270 */
[----:B------:R-:W-:Y:S01]  /*a520*/  IMAD.HI.U32 R7, R13, R10, RZ ;  /* 0x0000000a0d077227 */ /* 0x000fe200078e00ff */
[----:B------:R0:W-:Y:S03]  /*a530*/  STL [R1+0x104], R9 ;  /* 0x0001040901007387 */ /* 0x0001e60000100800 */
[----:B------:R-:W-:-:S02]  /*a540*/  IMAD.MOV R7, RZ, RZ, -R7 ;  /* 0x000000ffff077224 */ /* 0x000fc400078e0a07 */
[--C-:B------:R-:W-:Y:S01]  /*a550*/  @!P2 IMAD.IADD R6, R6, 0x1, -R3.reuse ;  /* 0x000000010606a824 */ /* 0x100fe200078e0a03 */
[----:B------:R-:W-:Y:S01]  /*a560*/  ISETP.GE.AND P2, PT, R4, RZ, PT ;  /* 0x000000ff0400720c */ /* 0x000fe20003f46270 */
[----:B------:R-:W-:Y:S02]  /*a570*/  IMAD R10, R3, R7, R10 ;  /* 0x00000007030a7224 */ /* 0x000fe400078e020a */
[--C-:B------:R-:W-:Y:S01]  /*a580*/  @!P0 IMAD.IADD R5, R5, 0x1, -R3.reuse ;  /* 0x0000000105058824 */ /* 0x100fe200078e0a03 */
[----:B------:R-:W-:Y:S01]  /*a590*/  ISETP.GT.U32.AND P0, PT, R3, R29, PT ;  /* 0x0000001d0300720c */ /* 0x000fe20003f04070 */
[--C-:B------:R-:W-:Y:S02]  /*a5a0*/  @!P6 IMAD.IADD R11, R11, 0x1, -R3.reuse ;  /* 0x000000010b0be824 */ /* 0x100fe400078e0a03 */
[----:B------:R-:W-:Y:S01]  /*a5b0*/  @!P4 IMAD.MOV R8, RZ, RZ, -R8 ;  /* 0x000000ffff08c224 */ /* 0x000fe200078e0a08 */
[----:B------:R-:W-:Y:S01]  /*a5c0*/  ISETP.GT.U32.AND P4, PT, R3, R10, PT ;  /* 0x0000000a0300720c */ /* 0x000fe20003f84070 */
[----:B------:R-:W-:Y:S01]  /*a5d0*/  VIADD R4, R21, 0x78 ;  /* 0x0000007815047836 */ /* 0x000fe20000000000 */
[----:B------:R-:W-:Y:S01]  /*a5e0*/  ISETP.GT.U32.AND P6, PT, R3, R11, PT ;  /* 0x0000000b0300720c */ /* 0x000fe20003fc4070 */
[----:B------:R-:W-:Y:S01]  /*a5f0*/  IMAD.MOV.U32 R16, RZ, RZ, R6 ;  /* 0x000000ffff107224 */ /* 0x000fe200078e0006 */
[----:B------:R1:W-:Y:S01]  /*a600*/  STL [R1+0x108], R8 ;  /* 0x0001080801007387 */ /* 0x0003e20000100800 */
[----:B------:R-:W-:Y:S01]  /*a610*/  VIADD R2, R21, 0x76 ;  /* 0x0000007615027836 */ /* 0x000fe20000000000 */
[----:B0-----:R-:W-:Y:S01]  /*a620*/  IABS R9, R4 ;  /* 0x0000000400097213 */ /* 0x001fe20000000000 */
[----:B------:R-:W-:Y:S01]  /*a630*/  @!P1 IMAD.MOV R16, RZ, RZ, -R16 ;  /* 0x000000ffff109224 */ /* 0x000fe200078e0a10 */
[----:B------:R-:W-:Y:S01]  /*a640*/  ISETP.GE.AND P1, PT, R0, RZ, PT ;  /* 0x000000ff0000720c */ /* 0x000fe20003f26270 */
[--C-:B------:R-:W-:Y:S01]  /*a650*/  @!P0 IMAD.IADD R29, R29, 0x1, -R3.reuse ;  /* 0x000000011d1d8824 */ /* 0x100fe200078e0a03 */
[----:B------:R-:W-:Y:S01]  /*a660*/  IABS R7, R2 ;  /* 0x0000000200077213 */ /* 0x000fe20000000000 */
[----:B------:R-:W-:Y:S01]  /*a670*/  IMAD.HI.U32 R0, R13, R9, RZ ;  /* 0x000000090d007227 */ /* 0x000fe200078e00ff */
[----:B------:R-:W-:Y:S02]  /*a680*/  STL [R1+0x10c], R16 ;  /* 0x00010c1001007387 */ /* 0x000fe40000100800 */
[----:B------:R-:W-:Y:S01]  /*a690*/  ISETP.GT.U32.AND P0, PT, R3, R29, PT ;  /* 0x0000001d0300720c */ /* 0x000fe20003f04070 */
[----:B------:R-:W-:-:S02]  /*a6a0*/  @!P4 IMAD.IADD R10, R10, 0x1, -R3 ;  /* 0x000000010a0ac824 */ /* 0x000fc400078e0a03 */
[----:B------:R-:W-:Y:S02]  /*a6b0*/  IMAD.MOV.U32 R12, RZ, RZ, R5 ;  /* 0x000000ffff0c7224 */ /* 0x000fe400078e0005 */
[----:B------:R-:W-:Y:S01]  /*a6c0*/  IMAD.MOV R0, RZ, RZ, -R0 ;  /* 0x000000ffff007224 */ /* 0x000fe200078e0a00 */
[----:B------:R-:W-:Y:S01]  /*a6d0*/  ISETP.GT.U32.AND P4, PT, R3, R10, PT ;  /* 0x0000000a0300720c */ /* 0x000fe20003f84070 */
[----:B------:R-:W-:Y:S01]  /*a6e0*/  @!P6 IMAD.IADD R11, R11, 0x1, -R3 ;  /* 0x000000010b0be824 */ /* 0x000fe200078e0a03 */
[----:B------:R-:W-:Y:S01]  /*a6f0*/  ISETP.GE.AND P6, PT, R2, RZ, PT ;  /* 0x000000ff0200720c */ /* 0x000fe20003fc6270 */
[----:B------:R-:W-:Y:S01]  /*a700*/  @!P3 IMAD.MOV R12, RZ, RZ, -R12 ;  /* 0x000000ffff0cb224 */ /* 0x000fe200078e0a0c */
[----:B------:R-:W-:Y:S01]  /*a710*/  ISETP.GE.AND P3, PT, R4, RZ, PT ;  /* 0x000000ff0400720c */ /* 0x000fe20003f66270 */
[----:B------:R-:W-:-:S03]  /*a720*/  IMAD.HI.U32 R2, R13, R7, RZ ;  /* 0x000000070d027227 */ /* 0x000fc600078e00ff */
[----:B------:R0:W-:Y:S01]  /*a730*/  STL [R1+0x120], R12 ;  /* 0x0001200c01007387 */ /* 0x0001e20000100800 */
[----:B------:R-:W-:Y:S02]  /*a740*/  IMAD R9, R3, R0, R9 ;  /* 0x0000000003097224 */ /* 0x000fe400078e0209 */
[----:B------:R-:W-:Y:S02]  /*a750*/  VIADD R4, R21, 0x74 ;  /* 0x0000007415047836 */ /* 0x000fe40000000000 */
[----:B------:R-:W-:Y:S02]  /*a760*/  IMAD.MOV R2, RZ, RZ, -R2 ;  /* 0x000000ffff027224 */ /* 0x000fe400078e0a02 */
[----:B------:R-:W-:Y:S01]  /*a770*/  @!P0 IMAD.IADD R29, R29, 0x1, -R3 ;  /* 0x000000011d1d8824 */ /* 0x000fe200078e0a03 */
[C---:B------:R-:W-:Y:S01]  /*a780*/  ISETP.GT.U32.AND P0, PT, R3.reuse, R9, PT ;  /* 0x000000090300720c */ /* 0x040fe20003f04070 */
[----:B------:R-:W-:Y:S01]  /*a790*/  IMAD R7, R3, R2, R7 ;  /* 0x0000000203077224 */ /* 0x000fe200078e0207 */
[----:B------:R-:W-:Y:S01]  /*a7a0*/  IABS R6, R4 ;  /* 0x0000000400067213 */ /* 0x000fe20000000000 */
[----:B------:R-:W-:-:S02]  /*a7b0*/  @!P4 IMAD.IADD R10, R10, 0x1, -R3 ;  /* 0x000000010a0ac824 */ /* 0x000fc400078e0a03 */
[----:B------:R-:W-:Y:S01]  /*a7c0*/  VIADD R0, R21, 0x72 ;  /* 0x0000007215007836 */ /* 0x000fe20000000000 */
[----:B------:R-:W-:Y:S01]  /*a7d0*/  ISETP.GT.U32.AND P4, PT, R3, R7, PT ;  /* 0x000000070300720c */ /* 0x000fe20003f84070 */
[----:B------:R-:W-:-:S03]  /*a7e0*/  IMAD.HI.U32 R5, R13, R6, RZ ;  /* 0x000000060d057227 */ /* 0x000fc600078e00ff */
[----:B------:R-:W-:Y:S01]  /*a7f0*/  IABS R18, R0 ;  /* 0x0000000000127213 */ /* 0x000fe20000000000 */
[----:B------:R-:W-:Y:S02]  /*a800*/  IMAD.MOV R5, RZ, RZ, -R5 ;  /* 0x000000ffff057224 */ /* 0x000fe400078e0a05 */
[----:B-1----:R-:W-:Y:S02]  /*a810*/  VIADD R8, R21, 0x70 ;  /* 0x0000007015087836 */ /* 0x002fe40000000000 */
[----:B------:R-:W-:Y:S02]  /*a820*/  @!P0 IMAD.IADD R9, R9, 0x1, -R3 ;  /* 0x0000000109098824 */ /* 0x000fe400078e0a03 */
[----:B------:R-:W-:Y:S01]  /*a830*/  IMAD.MOV.U32 R20, RZ, RZ, R11 ;  /* 0x000000ffff147224 */ /* 0x000fe200078e000b */
[----:B------:R-:W-:Y:S01]  /*a840*/  IABS R17, R8 ;  /* 0x0000000800117213 */ /* 0x000fe20000000000 */
[----:B------:R-:W-:Y:S02]  /*a850*/  IMAD R6, R3, R5, R6 ;  /* 0x0000000503067224 */ /* 0x000fe400078e0206 */
[----:B------:R-:W-:-:S02]  /*a860*/  VIADD R2, R21, 0x6e ;  /* 0x0000006e15027836 */ /* 0x000fc40000000000 */
[----:B------:R-:W-:Y:S01]  /*a870*/  @!P5 IMAD.MOV R20, RZ, RZ, -R20 ;  /* 0x000000ffff14d224 */ /* 0x000fe200078e0a14 */
[----:B------:R-:W-:Y:S01]  /*a880*/  ISETP.GT.U32.AND P5, PT, R3, R9, PT ;  /* 0x000000090300720c */ /* 0x000fe20003fa4070 */
[----:B------:R-:W-:Y:S01]  /*a890*/  IMAD.HI.U32 R19, R13, R18, RZ ;  /* 0x000000120d137227 */ /* 0x000fe200078e00ff */
[----:B------:R-:W-:Y:S02]  /*a8a0*/  ISETP.GT.U32.AND P0, PT, R3, R6, PT ;  /* 0x000000060300720c */ /* 0x000fe40003f04070 */
[----:B0-----:R-:W-:Y:S01]  /*a8b0*/  IABS R12, R2 ;  /* 0x00000002000c7213 */ /* 0x001fe20000000000 */
[----:B------:R-:W-:Y:S01]  /*a8c0*/  @!P4 IMAD.IADD R7, R7, 0x1, -R3 ;  /* 0x000000010707c824 */ /* 0x000fe200078e0a03 */
[----:B------:R-:W-:Y:S01]  /*a8d0*/  ISETP.GE.AND P4, PT, R4, RZ, PT ;  /* 0x000000ff0400720c */ /* 0x000fe20003f86270 */
[----:B------:R-:W-:Y:S01]  /*a8e0*/  IMAD.HI.U32 R16, R13, R17, RZ ;  /* 0x000000110d107227 */ /* 0x000fe200078e00ff */
[----:B------:R0:W-:Y:S03]  /*a8f0*/  STL [R1+0x100], R20 ;  /* 0x0001001401007387 */ /* 0x0001e60000100800 */
[----:B------:R-:W-:-:S02]  /*a900*/  IMAD.MOV R19, RZ, RZ, -R19 ;  /* 0x000000ffff137224 */ /* 0x000fc400078e0a13 */
[----:B------:R-:W-:Y:S01]  /*a910*/  @!P2 IMAD.MOV R29, RZ, RZ, -R29 ;  /* 0x000000ffff1da224 */ /* 0x000fe200078e0a1d */
[C---:B------:R-:W-:Y:S01]  /*a920*/  ISETP.GT.U32.AND P2, PT, R3.reuse, R7, PT ;  /* 0x000000070300720c */ /* 0x040fe20003f44070 */
[----:B------:R-:W-:Y:S02]  /*a930*/  IMAD.MOV R16, RZ, RZ, -R16 ;  /* 0x000000ffff107224 */ /* 0x000fe400078e0a10 */
[----:B------:R-:W-:Y:S01]  /*a940*/  IMAD R18, R3, R19, R18 ;  /* 0x0000001303127224 */ /* 0x000fe200078e0212 */
[----:B------:R-:W-:Y:S01]  /*a950*/  STL [R1+0xf4c], R29 ;  /* 0x000f4c1d01007387 */ /* 0x000fe20000100800 */
[----:B------:R-:W-:-:S04]  /*a960*/  IMAD.HI.U32 R11, R13, R12, RZ ;  /* 0x0000000c0d0b7227 */ /* 0x000fc800078e00ff */
[----:B------:R-:W-:Y:S02]  /*a970*/  IMAD R17, R3, R16, R17 ;  /* 0x0000001003117224 */ /* 0x000fe400078e0211 */
[----:B------:R-:W-:Y:S02]  /*a980*/  IMAD.MOV R11, RZ, RZ, -R11 ;  /* 0x000000ffff0b7224 */ /* 0x000fe400078e0a0b */
[--C-:B------:R-:W-:Y:S01]  /*a990*/  @!P5 IMAD.IADD R9, R9, 0x1, -R3.reuse ;  /* 0x000000010909d824 */ /* 0x100fe200078e0a03 */
[C---:B------:R-:W-:Y:S01]  /*a9a0*/  ISETP.GT.U32.AND P5, PT, R3.reuse, R18, PT ;  /* 0x000000120300720c */ /* 0x040fe20003fa4070 */
[--C-:B------:R-:W-:Y:S02]  /*a9b0*/  @!P0 IMAD.IADD R6, R6, 0x1, -R3.reuse ;  /* 0x0000000106068824 */ /* 0x100fe400078e0a03 */
[C---:B------:R-:W-:Y:S02]  /*a9c0*/  IMAD R12, R3.reuse, R11, R12 ;  /* 0x0000000b030c7224 */ /* 0x040fe400078e020c */
[----:B------:R-:W-:Y:S01]  /*a9d0*/  @!P1 IMAD.MOV R10, RZ, RZ, -R10 ;  /* 0x000000ffff0a9224 */ /* 0x000fe200078e0a0a */
[----:B------:R-:W-:Y:S01]  /*a9e0*/  ISETP.GT.U32.AND P1, PT, R3, R17, PT ;  /* 0x000000110300720c */ /* 0x000fe20003f24070 */
[----:B------:R-:W-:Y:S01]  /*a9f0*/  VIADD R5, R21, 0x6c ;  /* 0x0000006c15057836 */ /* 0x000fe20000000000 */
[----:B------:R-:W-:Y:S01]  /*aa00*/  ISETP.GT.U32.AND P0, PT, R3, R6, PT ;  /* 0x000000060300720c */ /* 0x000fe20003f04070 */
[----:B------:R-:W-:Y:S01]  /*aa10*/  @!P2 IMAD.IADD R7, R7, 0x1, -R3 ;  /* 0x000000010707a824 */ /* 0x000fe200078e0a03 */
[----:B------:R-:W-:Y:S01]  /*aa20*/  ISETP.GT.U32.AND P2, PT, R3, R12, PT ;  /* 0x0000000c0300720c */ /* 0x000fe20003f44070 */
[----:B0-----:R-:W-:Y:S01]  /*aa30*/  IMAD.MOV.U32 R20, RZ, RZ, R9 ;  /* 0x000000ffff147224 */ /* 0x001fe200078e0009 */
[----:B------:R-:W-:Y:S01]  /*aa40*/  IABS R4, R5 ;  /* 0x0000000500047213 */ /* 0x000fe20000000000 */
[----:B------:R-:W-:Y:S01]  /*aa50*/  @!P5 IMAD.IADD R18, R18, 0x1, -R3 ;  /* 0x000000011212d824 */ /* 0x000fe200078e0a03 */
[----:B------:R0:W-:Y:S01]  /*aa60*/  STL [R1+0x84], R10 ;  /* 0x0000840a01007387 */ /* 0x0001e20000100800 */
[----:B------:R-:W-:Y:S01]  /*aa70*/  @!P3 IMAD.MOV R20, RZ, RZ, -R20 ;  /* 0x000000ffff14b224 */ /* 0x000fe200078e0a14 */
[----:B------:R-:W-:Y:S01]  /*aa80*/  ISETP.GE.AND P3, PT, R0, RZ, PT ;  /* 0x000000ff0000720c */ /* 0x000fe20003f66270 */
[----:B------:R-:W-:Y:S01]  /*aa90*/  IMAD.HI.U32 R9, R13, R4, RZ ;  /* 0x000000040d097227 */ /* 0x000fe200078e00ff */
[----:B------:R-:W-:-:S02]  /*aaa0*/  ISETP.GE.AND P5, PT, R2, RZ, PT ;  /* 0x000000ff0200720c */ /* 0x000fc40003fa6270 */
[----:B------:R-:W-:Y:S01]  /*aab0*/  STL [R1+0x88], R20 ;  /* 0x0000881401007387 */ /* 0x000fe20000100800 */
[----:B------:R-:W-:Y:S02]  /*aac0*/  VIADD R0, R21, 0x6a ;  /* 0x0000006a15007836 */ /* 0x000fe40000000000 */
[----:B------:R-:W-:Y:S01]  /*aad0*/  @!P1 IMAD.IADD R17, R17, 0x1, -R3 ;  /* 0x0000000111119824 */ /* 0x000fe200078e0a03 */
[----:B------:R-:W-:Y:S01]  /*aae0*/  ISETP.GT.U32.AND P1, PT, R3, R18, PT ;  /* 0x000000120300720c */ /* 0x000fe20003f24070 */
[----:B------:R-:W-:Y:S02]  /*aaf0*/  IMAD.MOV R9, RZ, RZ, -R9 ;  /* 0x000000ffff097224 */ /* 0x000fe400078e0a09 */
[----:B------:R-:W-:Y:S01]  /*ab00*/  @!P0 IMAD.IADD R6, R6, 0x1, -R3 ;  /* 0x0000000106068824 */ /* 0x000fe200078e0a03 */
[----:B------:R-:W-:Y:S01]  /*ab10*/  ISETP.GE.AND P0, PT, R8, RZ, PT ;  /* 0x000000ff0800720c */ /* 0x000fe20003f06270 */
[----:B0-----:R-:W-:Y:S01]  /*ab20*/  IMAD.MOV.U32 R10, RZ, RZ, R7 ;  /* 0x000000ffff0a7224 */ /* 0x001fe200078e0007 */
[----:B------:R-:W-:Y:S01]  /*ab30*/  IABS R8, R0 ;  /* 0x0000000000087213 */ /* 0x000fe20000000000 */
[----:B------:R-:W-:-:S02]  /*ab40*/  @!P2 IMAD.IADD R12, R12, 0x1, -R3 ;  /* 0x000000010c0ca824 */ /* 0x000fc400078e0a03 */
[----:B------:R-:W-:Y:S02]  /*ab50*/  IMAD R4, R3, R9, R4 ;  /* 0x0000000903047224 */ /* 0x000fe400078e0204 */
[----:B------:R-:W-:Y:S01]  /*ab60*/  VIADD R2, R21, 0x68 ;  /* 0x0000006815027836 */ /* 0x000fe20000000000 */
[C---:B------:R-:W-:Y:S01]  /*ab70*/  ISETP.GT.U32.AND P2, PT, R3.reuse, R12, PT ;  /* 0x0000000c0300720c */ /* 0x040fe20003f44070 */
[----:B------:R-:W-:Y:S01]  /*ab80*/  @!P6 IMAD.MOV R10, RZ, RZ, -R10 ;  /* 0x000000ffff0ae224 */ /* 0x000fe200078e0a0a */
[----:B------:R-:W-:Y:S01]  /*ab90*/  ISETP.GT.U32.AND P6, PT, R3, R17, PT ;  /* 0x000000110300720c */ /* 0x000fe20003fc4070 */
[----:B------:R-:W-:Y:S01]  /*aba0*/  IMAD.MOV.U32 R9, RZ, RZ, R6 ;  /* 0x000000ffff097224 */ /* 0x000fe200078e0006 */
[----:B------:R-:W-:Y:S01]  /*abb0*/  IABS R7, R2 ;  /* 0x0000000200077213 */ /* 0x000fe20000000000 */
[----:B------:R-:W-:Y:S01]  /*abc0*/  IMAD.HI.U32 R6, R13, R8, RZ ;  /* 0x000000080d067227 */ /* 0x000fe200078e00ff */
[----:B------:R0:W-:Y:S03]  /*abd0*/  STL [R1+0x94], R10 ;  /* 0x0000940a01007387 */ /* 0x0001e60000100800 */
[----:B------:R-:W-:Y:S01]  /*abe0*/  @!P4 IMAD.MOV R9, RZ, RZ, -R9 ;  /* 0x000000ffff09c224 */ /* 0x000fe200078e0a09 */
[----:B------:R-:W-:Y:S01]  /*abf0*/  ISETP.GT.U32.AND P4, PT, R3, R4, PT ;  /* 0x000000040300720c */ /* 0x000fe20003f84070 */
[----:B------:R-:W-:-:S02]  /*ac00*/  IMAD.MOV R6, RZ, RZ, -R6 ;  /* 0x000000ffff067224 */ /* 0x000fc400078e0a06 */
[--C-:B------:R-:W-:Y:S01]  /*ac10*/  @!P1 IMAD.IADD R18, R18, 0x1, -R3.reuse ;  /* 0x0000000112129824 */ /* 0x100fe200078e0a03 */
[----:B------:R-:W-:Y:S01]  /*ac20*/  ISETP.GE.AND P1, PT, R5, RZ, PT ;  /* 0x000000ff0500720c */ /* 0x000fe20003f26270 */
[----:B------:R-:W-:Y:S01]  /*ac30*/  IMAD.HI.U32 R5, R13, R7, RZ ;  /* 0x000000070d057227 */ /* 0x000fe200078e00ff */
[----:B------:R-:W-:Y:S03]  /*ac40*/  STL [R1+0xa4], R9 ;  /* 0x0000a40901007387 */ /* 0x000fe60000100800 */
[----:B------:R-:W-:Y:S02]  /*ac50*/  IMAD R8, R3, R6, R8 ;  /* 0x0000000603087224 */ /* 0x000fe400078e0208 */
[----:B0-----:R-:W-:Y:S02]  /*ac60*/  VIADD R10, R21, 0x66 ;  /* 0x00000066150a7836 */ /* 0x001fe40000000000 */
[----:B------:R-:W-:Y:S01]  /*ac70*/  @!P6 IMAD.IADD R17, R17, 0x1, -R3 ;  /* 0x000000011111e824 */ /* 0x000fe200078e0a03 */
[----:B------:R-:W-:Y:S01]  /*ac80*/  ISETP.GE.AND P6, PT, R0, RZ, PT ;  /* 0x000000ff0000720c */ /* 0x000fe20003fc6270 */
[----:B------:R-:W-:Y:S01]  /*ac90*/  IMAD.MOV R5, RZ, RZ, -R5 ;  /* 0x000000ffff057224 */ /* 0x000fe200078e0a05 */
[----:B------:R-:W-:Y:S01]  /*aca0*/  IABS R16, R10 ;  /* 0x0000000a00107213 */ /* 0x000fe20000000000 */
[--C-:B------:R-:W-:Y:S01]  /*acb0*/  @!P2 IMAD.IADD R12, R12, 0x1, -R3.reuse ;  /* 0x000000010c0ca824 */ /* 0x100fe200078e0a03 */
[C---:B------:R-:W-:Y:S01]  /*acc0*/  ISETP.GT.U32.AND P2, PT, R3.reuse, R8, PT ;  /* 0x000000080300720c */ /* 0x040fe20003f44070 */
[----:B------:R-:W-:Y:S01]  /*acd0*/  @!P4 IMAD.IADD R4, R4, 0x1, -R3 ;  /* 0x000000010404c824 */ /* 0x000fe200078e0a03 */
[----:B------:R-:W-:Y:S01]  /*ace0*/  ISETP.GE.AND P4, PT, R2, RZ, PT ;  /* 0x000000ff0200720c */ /* 0x000fe20003f86270 */
[----:B------:R-:W-:-:S02]  /*acf0*/  IMAD R7, R3, R5, R7 ;  /* 0x0000000503077224 */ /* 0x000fc400078e0207 */
[----:B------:R-:W-:Y:S02]  /*ad00*/  IMAD.MOV.U32 R22, RZ, RZ, R18 ;  /* 0x000000ffff167224 */ /* 0x000fe400078e0012 */
[----:B------:R-:W-:Y:S02]  /*ad10*/  IMAD.MOV.U32 R20, RZ, RZ, R17 ;  /* 0x000000ffff147224 */ /* 0x000fe400078e0011 */
[----:B------:R-:W-:Y:S02]  /*ad20*/  VIADD R0, R21, 0x64 ;  /* 0x0000006415007836 */ /* 0x000fe40000000000 */
[----:B------:R-:W-:Y:S01]  /*ad30*/  @!P3 IMAD.MOV R22, RZ, RZ, -R22 ;  /* 0x000000ffff16b224 */ /* 0x000fe200078e0a16 */
[C---:B------:R-:W-:Y:S01]  /*ad40*/  ISETP.GT.U32.AND P3, PT, R3.reuse, R4, PT ;  /* 0x000000040300720c */ /* 0x040fe20003f64070 */
[----:B------:R-:W-:Y:S01]  /*ad50*/  @!P0 IMAD.MOV R20, RZ, RZ, -R20 ;  /* 0x000000ffff148224 */ /* 0x000fe200078e0a14 */
[----:B------:R-:W-:Y:S01]  /*ad60*/  ISETP.GT.U32.AND P0, PT, R3, R7, PT ;  /* 0x000000070300720c */ /* 0x000fe20003f04070 */
[----:B------:R-:W-:Y:S01]  /*ad70*/  IMAD.HI.U32 R19, R13, R16, RZ ;  /* 0x000000100d137227 */ /* 0x000fe200078e00ff */
[----:B------:R-:W-:Y:S01]  /*ad80*/  IABS R5, R0 ;  /* 0x0000000000057213 */ /* 0x000fe20000000000 */
[----:B------:R0:W-:Y:S02]  /*ad90*/  STL [R1+0xa0], R22 ;  /* 0x0000a01601007387 */ /* 0x0001e40000100800 */
[----:B------:R-:W-:-:S02]  /*ada0*/  IMAD.MOV R19, RZ, RZ, -R19 ;  /* 0x000000ffff137224 */ /* 0x000fc400078e0a13 */
[----:B------:R-:W-:Y:S01]  /*adb0*/  @!P2 IMAD.IADD R8, R8, 0x1, -R3 ;  /* 0x000000010808a824 */ /* 0x000fe200078e0a03 */
[----:B------:R-:W-:Y:S01]  /*adc0*/  STL [R1+0x90], R20 ;  /* 0x0000901401007387 */ /* 0x000fe20000100800 */
[----:B------:R-:W-:Y:S02]  /*add0*/  IMAD.MOV.U32 R17, RZ, RZ, R12 ;  /* 0x000000ffff117224 */ /* 0x000fe400078e000c */
[----:B------:R-:W-:Y:S01]  /*ade0*/  IMAD.MOV.U32 R12, RZ, RZ, R5 ;  /* 0x000000ffff0c7224 */ /* 0x000fe200078e0005 */
[C---:B------:R-:W-:Y:S01]  /*adf0*/  ISETP.GT.U32.AND P2, PT, R3.reuse, R8, PT ;  /* 0x000000080300720c */ /* 0x040fe20003f44070 */
[----:B------:R-:W-:Y:S01]  /*ae00*/  IMAD R5, R3, R19, R16 ;  /* 0x0000001303057224 */ /* 0x000fe200078e0210 */
[----:B0-----:R-:W-:Y:S01]  /*ae10*/  IABS R22, R28 ;  /* 0x0000001c00167213 */ /* 0x001fe20000000000 */
[C---:B------:R-:W-:Y:S02]  /*ae20*/  VIADD R6, R21.reuse, 0x62 ;  /* 0x0000006215067836 */ /* 0x040fe40000000000 */
[----:B------:R-:W-:-:S02]  /*ae30*/  VIADD R2, R21, 0x60 ;  /* 0x0000006015027836 */ /* 0x000fc40000000000 */
[--C-:B------:R-:W-:Y:S01]  /*ae40*/  @!P3 IMAD.IADD R4, R4, 0x1, -R3.reuse ;  /* 0x000000010404b824 */ /* 0x100fe200078e0a03 */
[----:B------:R-:W-:Y:S01]  /*ae50*/  ISETP.GT.U32.AND P3, PT, R3, R5, PT ;  /* 0x000000050300720c */ /* 0x000fe20003f64070 */
[----:B------:R-:W-:Y:S01]  /*ae60*/  @!P0 IMAD.IADD R7, R7, 0x1, -R3 ;  /* 0x0000000107078824 */ /* 0x000fe200078e0a03 */
[----:B------:R-:W-:Y:S01]  /*ae70*/  IABS R11, R6 ;  /* 0x00000006000b7213 */ /* 0x000fe20000000000 */
[----:B------:R-:W-:Y:S01]  /*ae80*/  @!P5 IMAD.MOV R17, RZ, RZ, -R17 ;  /* 0x000000ffff11d224 */ /* 0x000fe200078e0a11 */
[----:B------:R-:W-:Y:S01]  /*ae90*/  IABS R9, R2 ;  /* 0x0000000200097213 */ /* 0x000fe20000000000 */
[----:B------:R-:W-:Y:S01]  /*aea0*/  IMAD.HI.U32 R16, R13, R12, RZ ;  /* 0x0000000c0d107227 */ /* 0x000fe200078e00ff */
[----:B------:R-:W-:Y:S02]  /*aeb0*/  ISETP.GT.U32.AND P0, PT, R3, R7, PT ;  /* 0x000000070300720c */ /* 0x000fe40003f04070 */
[----:B------:R-:W-:Y:S01]  /*aec0*/  ISETP.GE.AND P5, PT, R10, RZ, PT ;  /* 0x000000ff0a00720c */ /* 0x000fe20003fa6270 */
[----:B------:R0:W-:Y:S01]  /*aed0*/  STL [R1+0x8c], R17 ;  /* 0x00008c1101007387 */ /* 0x0001e20000100800 */
[----:B------:R-:W-:-:S04]  /*aee0*/  IMAD.HI.U32 R10, R13, R11, RZ ;  /* 0x0000000b0d0a7227 */ /* 0x000fc800078e00ff */
[----:B------:R-:W-:Y:S02]  /*aef0*/  IMAD.MOV R16, RZ, RZ, -R16 ;  /* 0x000000ffff107224 */ /* 0x000fe400078e0a10 */
[----:B------:R-:W-:Y:S01]  /*af00*/  @!P2 IMAD.IADD R8, R8, 0x1, -R3 ;  /* 0x000000010808a824 */ /* 0x000fe200078e0a03 */
[----:B------:R-:W-:Y:S01]  /*af10*/  ISETP.GE.AND P2, PT, R0, RZ, PT ;  /* 0x000000ff0000720c */ /* 0x000fe20003f46270 */
[----:B------:R-:W-:Y:S02]  /*af20*/  IMAD.MOV R10, RZ, RZ, -R10 ;  /* 0x000000ffff0a7224 */ /* 0x000fe400078e0a0a */
[----:B0-----:R-:W-:Y:S02]  /*af30*/  IMAD.MOV.U32 R17, RZ, RZ, R9 ;  /* 0x000000ffff117224 */ /* 0x001fe400078e0009 */
[----:B------:R-:W-:Y:S02]  /*af40*/  IMAD R16, R3, R16, R12 ;  /* 0x0000001003107224 */ /* 0x000fe400078e020c */
[----:B------:R-:W-:-:S04]  /*af50*/  IMAD.HI.U32 R0, R13, R17, RZ ;  /* 0x000000110d007227 */ /* 0x000fc800078e00ff */
[----:B------:R-:W-:Y:S02]  /*af60*/  @!P3 IMAD.IADD R5, R5, 0x1, -R3 ;  /* 0x000000010505b824 */ /* 0x000fe400078e0a03 */
[----:B------:R-:W-:Y:S02]  /*af70*/  IMAD.MOV R0, RZ, RZ, -R0 ;  /* 0x000000ffff007224 */ /* 0x000fe400078e0a00 */
[C---:B------:R-:W-:Y:S01]  /*af80*/  IMAD R10, R3.reuse, R10, R11 ;  /* 0x0000000a030a7224 */ /* 0x040fe200078e020b */
[C---:B------:R-:W-:Y:S01]  /*af90*/  ISETP.GT.U32.AND P3, PT, R3.reuse, R5, PT ;  /* 0x000000050300720c */ /* 0x040fe20003f64070 */
[----:B------:R-:W-:Y:S01]  /*afa0*/  @!P1 IMAD.MOV R4, RZ, RZ, -R4 ;  /* 0x000000ffff049224 */ /* 0x000fe200078e0a04 */
[----:B------:R-:W-:Y:S01]  /*afb0*/  ISETP.GT.U32.AND P1, PT, R3, R16, PT ;  /* 0x000000100300720c */ /* 0x000fe20003f24070 */
[----:B------:R-:W-:Y:S01]  /*afc0*/  @!P0 IMAD.IADD R7, R7, 0x1, -R3 ;  /* 0x0000000107078824 */ /* 0x000fe200078e0a03 */
[C---:B------:R-:W-:Y:S01]  /*afd0*/  ISETP.GT.U32.AND P0, PT, R3.reuse, R10, PT ;  /* 0x0000000a0300720c */ /* 0x040fe20003f04070 */
[----:B------:R-:W-:Y:S01]  /*afe0*/  IMAD R0, R3, R0, R17 ;  /* 0x0000000003007224 */ /* 0x000fe200078e0211 */
[----:B------:R0:W-:Y:S01]  /*aff0*/  STL [R1+0xf50], R4 ;  /* 0x000f500401007387 */ /* 0x0001e20000100800 */
[----:B------:R-:W-:-:S02]  /*b000*/  IMAD.MOV.U32 R18, RZ, RZ, R7 ;  /* 0x000000ffff127224 */ /* 0x000fc400078e0007 */
[----:B------:R-:W-:Y:S02]  /*b010*/  VIADD R9, R21, 0x5e ;  /* 0x0000005e15097836 */ /* 0x000fe40000000000 */
[----:B------:R-:W-:Y:S01]  /*b020*/  @!P4 IMAD.MOV R18, RZ, RZ, -R18 ;  /* 0x000000ffff12c224 */ /* 0x000fe200078e0a12 */
[----:B------:R-:W-:Y:S01]  /*b030*/  ISETP.GT.U32.AND P4, PT, R3, R0, PT ;  /* 0x000000000300720c */ /* 0x000fe20003f84070 */
[--C-:B------:R-:W-:Y:S01]  /*b040*/  @!P3 IMAD.IADD R5, R5, 0x1, -R3.reuse ;  /* 0x000000010505b824 */ /* 0x100fe200078e0a03 */
[----:B------:R-:W-:Y:S01]  /*b050*/  IABS R12, R9 ;  /* 0x00000009000c7213 */ /* 0x000fe20000000000 */
[----:B------:R-:W-:Y:S01]  /*b060*/  @!P1 IMAD.IADD R16, R16, 0x1, -R3 ;  /* 0x0000000110109824 */ /* 0x000fe200078e0a03 */
[----:B------:R-:W-:Y:S01]  /*b070*/  ISETP.GE.AND P3, PT, R2, RZ, PT ;  /* 0x000000ff0200720c */ /* 0x000fe20003f66270 */
[----:B------:R-:W-:Y:S01]  /*b080*/  IMAD.MOV.U32 R20, RZ, RZ, R8 ;  /* 0x000000ffff147224 */ /* 0x000fe200078e0008 */
[----:B------:R-:W-:Y:S01]  /*b090*/  ISETP.GE.AND P1, PT, R9, RZ, PT ;  /* 0x000000ff0900720c */ /* 0x000fe20003f26270 */
[----:B------:R-:W-:-:S02]  /*b0a0*/  VIADD R11, R21, 0x5c ;  /* 0x0000005c150b7836 */ /* 0x000fc40000000000 */
[----:B------:R-:W-:-:S03]  /*b0b0*/  IMAD.HI.U32 R8, R13, R12, RZ ;  /* 0x0000000c0d087227 */ /* 0x000fc600078e00ff */
[----:B------:R-:W-:Y:S01]  /*b0c0*/  IABS R2, R11 ;  /* 0x0000000b00027213 */ /* 0x000fe20000000000 */
[----:B------:R-:W-:Y:S01]  /*b0d0*/  @!P0 IMAD.IADD R10, R10, 0x1, -R3 ;  /* 0x000000010a0a8824 */ /* 0x000fe200078e0a03 */
[C---:B------:R-:W-:Y:S01]  /*b0e0*/  ISETP.GT.U32.AND P0, PT, R3.reuse, R16, PT ;  /* 0x000000100300720c */ /* 0x040fe20003f04070 */
[----:B0-----:R-:W-:Y:S02]  /*b0f0*/  IMAD.MOV.U32 R4, RZ, RZ, R5 ;  /* 0x000000ffff047224 */ /* 0x001fe400078e0005 */
[----:B------:R-:W-:Y:S02]  /*b100*/  IMAD.MOV R8, RZ, RZ, -R8 ;  /* 0x000000ffff087224 */ /* 0x000fe400078e0a08 */
[----:B------:R-:W-:Y:S02]  /*b110*/  @!P4 IMAD.IADD R0, R0, 0x1, -R3 ;  /* 0x000000010000c824 */ /* 0x000fe400078e0a03 */
[----:B------:R-:W-:Y:S01]  /*b120*/  @!P5 IMAD.MOV R4, RZ, RZ, -R4 ;  /* 0x000000ffff04d224 */ /* 0x000fe200078e0a04 */
[C---:B------:R-:W-:Y:S01]  /*b130*/  ISETP.GT.U32.AND P5, PT, R3.reuse, R10, PT ;  /* 0x0000000a0300720c */ /* 0x040fe20003fa4070 */
[C---:B------:R-:W-:Y:S01]  /*b140*/  IMAD R7, R3.reuse, R8, R12 ;  /* 0x0000000803077224 */ /* 0x040fe200078e020c */
[----:B------:R-:W-:Y:S01]  /*b150*/  ISETP.GT.U32.AND P4, PT, R3, R0, PT ;  /* 0x000000000300720c */ /* 0x000fe20003f84070 */
[----:B------:R-:W-:-:S04]  /*b160*/  IMAD.HI.U32 R12, R13, R2, RZ ;  /* 0x000000020d0c7227 */ /* 0x000fc800078e00ff */
[----:B------:R-:W-:Y:S02]  /*b170*/  IMAD.MOV R12, RZ, RZ, -R12 ;  /* 0x000000ffff0c7224 */ /* 0x000fe400078e0a0c */
[----:B------:R-:W-:Y:S01]  /*b180*/  @!P6 IMAD.MOV R20, RZ, RZ, -R20 ;  /* 0x000000ffff14e224 */ /* 0x000fe200078e0a14 */
[----:B------:R-:W-:Y:S01]  /*b190*/  ISETP.GE.AND P6, PT, R6, RZ, PT ;  /* 0x000000ff0600720c */ /* 0x000fe20003fc6270 */
[----:B------:R-:W-:Y:S02]  /*b1a0*/  VIADD R9, R21, 0x58 ;  /* 0x0000005815097836 */ /* 0x000fe40000000000 */
[--C-:B------:R-:W-:Y:S01]  /*b1b0*/  @!P0 IMAD.IADD R16, R16, 0x1, -R3.reuse ;  /* 0x0000000110108824 */ /* 0x100fe200078e0a03 */
[C---:B------:R-:W-:Y:S01]  /*b1c0*/  ISETP.GT.U32.AND P0, PT, R3.reuse, R7, PT ;  /* 0x000000070300720c */ /* 0x040fe20003f04070 */
[----:B------:R-:W-:Y:S01]  /*b1d0*/  IMAD R2, R3, R12, R2 ;  /* 0x0000000c03027224 */ /* 0x000fe200078e0202 */
[----:B------:R-:W-:Y:S01]  /*b1e0*/  STL [R1+0x48], R20 ;  /* 0x0000481401007387 */ /* 0x000fe20000100800 */
[----:B------:R-:W-:Y:S01]  /*b1f0*/  VIADD R5, R21, 0x5a ;  /* 0x0000005a15057836 */ /* 0x000fe20000000000 */
[----:B------:R-:W-:Y:S01]  /*b200*/  IABS R17, R9 ;  /* 0x0000000900117213 */ /* 0x000fe20000000000 */
[--C-:B------:R-:W-:Y:S01]  /*b210*/  @!P5 IMAD.IADD R10, R10, 0x1, -R3.reuse ;  /* 0x000000010a0ad824 */ /* 0x100fe200078e0a03 */
[----:B------:R-:W-:Y:S01]  /*b220*/  STL [R1+0x7c], R18 ;  /* 0x00007c1201007387 */ /* 0x000fe20000100800 */
[----:B------:R-:W-:Y:S01]  /*b230*/  ISETP.GT.U32.AND P5, PT, R3, R2, PT ;  /* 0x000000020300720c */ /* 0x000fe20003fa4070 */
[----:B------:R-:W-:Y:S01]  /*b240*/  IMAD.MOV.U32 R19, RZ, RZ, R16 ;  /* 0x000000ffff137224 */ /* 0x000fe200078e0010 */
[----:B------:R-:W-:Y:S01]  /*b250*/  IABS R6, R5 ;  /* 0x0000000500067213 */ /* 0x000fe20000000000 */
[----:B------:R0:W-:Y:S01]  /*b260*/  STL [R1+0x80], R4 ;  /* 0x0000800401007387 */ /* 0x0001e20000100800 */
[----:B------:R-:W-:Y:S01]  /*b270*/  @!P4 IMAD.IADD R0, R0, 0x1, -R3 ;  /* 0x000000010000c824 */ /* 0x000fe200078e0a03 */
[----:B------:R-:W-:Y:S01]  /*b280*/  ISETP.GE.AND P4, PT, R11, RZ, PT ;  /* 0x000000ff0b00720c */ /* 0x000fe20003f86270 */
[----:B------:R-:W-:-:S04]  /*b290*/  IMAD.HI.U32 R11, R13, R17, RZ ;  /* 0x000000110d0b7227 */ /* 0x000fc800078e00ff */
[----:B------:R-:W-:Y:S02]  /*b2a0*/  @!P2 IMAD.MOV R19, RZ, RZ, -R19 ;  /* 0x000000ffff13a224 */ /* 0x000fe400078e0a13 */
[----:B------:R-:W-:Y:S02]  /*b2b0*/  VIADD R8, R21, 0x56 ;  /* 0x0000005615087836 */ /* 0x000fe40000000000 */
[----:B0-----:R-:W-:Y:S01]  /*b2c0*/  IMAD.MOV.U32 R4, RZ, RZ, R10 ;  /* 0x000000ffff047224 */ /* 0x001fe200078e000a */
[----:B------:R-:W-:Y:S01]  /*b2d0*/  STL [R1+0x70], R19 ;  /* 0x0000701301007387 */ /* 0x000fe20000100800 */
[----:B------:R-:W-:Y:S01]  /*b2e0*/  IMAD.HI.U32 R18, R13, R6, RZ ;  /* 0x000000060d127227 */ /* 0x000fe200078e00ff */
[----:B------:R-:W-:-:S03]  /*b2f0*/  IABS R12, R8 ;  /* 0x00000008000c7213 */ /* 0x000fc60000000000 */
[----:B------:R-:W-:Y:S02]  /*b300*/  @!P6 IMAD.MOV R4, RZ, RZ, -R4 ;  /* 0x000000ffff04e224 */ /* 0x000fe400078e0a04 */
[----:B------:R-:W-:Y:S01]  /*b310*/  @!P0 IMAD.IADD R7, R7, 0x1, -R3 ;  /* 0x0000000107078824 */ /* 0x000fe200078e0a03 */
[----:B------:R-:W-:Y:S01]  /*b320*/  ISETP.GE.AND P0, PT, R5, RZ, PT ;  /* 0x000000ff0500720c */ /* 0x000fe20003f06270 */
[----:B------:R-:W-:Y:S01]  /*b330*/  IMAD.MOV R11, RZ, RZ, -R11 ;  /* 0x000000ffff0b7224 */ /* 0x000fe200078e0a0b */
[----:B------:R0:W-:Y:S01]  /*b340*/  STL [R1+0x74], R4 ;  /* 0x0000740401007387 */ /* 0x0001e20000100800 */
[----:B------:R-:W-:Y:S01]  /*b350*/  IMAD.MOV R18, RZ, RZ, -R18 ;  /* 0x000000ffff127224 */ /* 0x000fe200078e0a12 */
[C---:B------:R-:W-:Y:S01]  /*b360*/  ISETP.GT.U32.AND P2, PT, R3.reuse, R7, PT ;  /* 0x000000070300720c */ /* 0x040fe20003f44070 */
[----:B------:R-:W-:Y:S02]  /*b370*/  IMAD R17, R3, R11, R17 ;  /* 0x0000000b03117224 */ /* 0x000fe400078e0211 */
[----:B------:R-:W-:-:S02]  /*b380*/  @!P5 IMAD.IADD R2, R2, 0x1, -R3 ;  /* 0x000000010202d824 */ /* 0x000fc400078e0a03 */
[----:B------:R-:W-:Y:S02]  /*b390*/  IMAD R5, R3, R18, R6 ;  /* 0x0000001203057224 */ /* 0x000fe400078e0206 */
[----:B------:R-:W-:Y:S01]  /*b3a0*/  IMAD.HI.U32 R6, R13, R12, RZ ;  /* 0x0000000c0d067227 */ /* 0x000fe200078e00ff */
[C---:B------:R-:W-:Y:S02]  /*b3b0*/  ISETP.GT.U32.AND P6, PT, R3.reuse, R2, PT ;  /* 0x000000020300720c */ /* 0x040fe40003fc4070 */
[C---:B------:R-:W-:Y:S01]  /*b3c0*/  ISETP.GT.U32.AND P5, PT, R3.reuse, R5, PT ;  /* 0x000000050300720c */ /* 0x040fe20003fa4070 */
[----:B0-----:R-:W-:Y:S02]  /*b3d0*/  IMAD.MOV.U32 R4, RZ, RZ, R0 ;  /* 0x000000ffff047224 */ /* 0x001fe400078e0000 */
[----:B------:R-:W-:Y:S02]  /*b3e0*/  IMAD.MOV R6, RZ, RZ, -R6 ;  /* 0x000000ffff067224 */ /* 0x000fe400078e0a06 */
[----:B------:R-:W-:Y:S01]  /*b3f0*/  @!P3 IMAD.MOV R4, RZ, RZ, -R4 ;  /* 0x000000ffff04b224 */ /* 0x000fe200078e0a04 */
[C---:B------:R-:W-:Y:S01]  /*b400*/  ISETP.GT.U32.AND P3, PT, R3.reuse, R17, PT ;  /* 0x000000110300720c */ /* 0x040fe20003f64070 */
[----:B------:R-:W-:-:S02]  /*b410*/  IMAD R12, R3, R6, R12 ;  /* 0x00000006030c7224 */ /* 0x000fc400078e020c */
[----:B------:R-:W-:Y:S01]  /*b420*/  VIADD R6, R21, 0x54 ;  /* 0x0000005415067836 */ /* 0x000fe20000000000 */
[----:B------:R0:W-:Y:S01]  /*b430*/  STL [R1+0x78], R4 ;  /* 0x0000780401007387 */ /* 0x0001e20000100800 */
[--C-:B------:R-:W-:Y:S01]  /*b440*/  @!P2 IMAD.IADD R7, R7, 0x1, -R3.reuse ;  /* 0x000000010707a824 */ /* 0x100fe200078e0a03 */
[----:B------:R-:W-:Y:S01]  /*b450*/  ISETP.GE.AND P2, PT, R9, RZ, PT ;  /* 0x000000ff0900720c */ /* 0x000fe20003f46270 */
[--C-:B------:R-:W-:Y:S01]  /*b460*/  @!P6 IMAD.IADD R2, R2, 0x1, -R3.reuse ;  /* 0x000000010202e824 */ /* 0x100fe200078e0a03 */
[----:B------:R-:W-:Y:S01]  /*b470*/  IABS R10, R6 ;  /* 0x00000006000a7213 */ /* 0x000fe20000000000 */
[--C-:B------:R-:W-:Y:S01]  /*b480*/  @!P5 IMAD.IADD R5, R5, 0x1, -R3.reuse ;  /* 0x000000010505d824 */ /* 0x100fe200078e0a03 */
[----:B------:R-:W-:Y:S01]  /*b490*/  ISETP.GT.U32.AND P6, PT, R3, R12, PT ;  /* 0x0000000c0300720c */ /* 0x000fe20003fc4070 */
[----:B------:R-:W-:Y:S01]  /*b4a0*/  VIADD R0, R21, 0x52 ;  /* 0x0000005215007836 */ /* 0x000fe20000000000 */
[----:B------:R-:W-:Y:S01]  /*b4b0*/  ISETP.GE.AND P5, PT, R8, RZ, PT ;  /* 0x000000ff0800720c */ /* 0x000fe20003fa6270 */
[----:B------:R-:W-:Y:S01]  /*b4c0*/  @!P3 IMAD.IADD R17, R17, 0x1, -R3 ;  /* 0x000000011111b824 */ /* 0x000fe200078e0a03 */
[----:B------:R-:W-:Y:S01]  /*b4d0*/  ISETP.GT.U32.AND P3, PT, R3, R5, PT ;  /* 0x000000050300720c */ /* 0x000fe20003f64070 */
[----:B0-----:R-:W-:Y:S01]  /*b4e0*/  IMAD.MOV.U32 R4, RZ, RZ, R7 ;  /* 0x000000ffff047224 */ /* 0x001fe200078e0007 */
[----:B------:R-:W-:Y:S01]  /*b4f0*/  IABS R11, R0 ;  /* 0x00000000000b7213 */ /* 0x000fe20000000000 */
[----:B------:R-:W-:-:S04]  /*b500*/  IMAD.HI.U32 R7, R13, R10, RZ ;  /* 0x0000000a0d077227 */ /* 0x000fc800078e00ff */
[----:B------:R-:W-:Y:S01]  /*b510*/  @!P1 IMAD.MOV R4, RZ, RZ, -R4 ;  /* 0x000000ffff049224 */ /* 0x000fe200078e0a04 */
[----:B------:R-:W-:Y:S01]  /*b520*/  ISETP.GT.U32.AND P1, PT, R3, R17, PT ;  /* 0x000000110300720c */ /* 0x000fe20003f24070 */
[----:B------:R-:W-:Y:S02]  /*b530*/  IMAD.MOV R7, RZ, RZ, -R7 ;  /* 0x000000ffff077224 */ /* 0x000fe400078e0a07 */
[----:B------:R-:W-:Y:S01]  /*b540*/  VIADD R16, R21, 0x50 ;  /* 0x0000005015107836 */ /* 0x000fe20000000000 */
[----:B------:R0:W-:Y:S01]  /*b550*/  STL [R1+0x198], R4 ;  /* 0x0001980401007387 */ /* 0x0001e20000100800 */
[----:B------:R-:W-:Y:S02]  /*b560*/  IMAD R10, R3, R7, R10 ;  /* 0x00000007030a7224 */ /* 0x000fe400078e020a */
[--C-:B------:R-:W-:Y:S01]  /*b570*/  @!P6 IMAD.IADD R12, R12, 0x1, -R3.reuse ;  /* 0x000000010c0ce824 */ /* 0x100fe200078e0a03 */
[----:B------:R-:W-:Y:S01]  /*b580*/  ISETP.GE.AND P6, PT, R6, RZ, PT ;  /* 0x000000ff0600720c */ /* 0x000fe20003fc6270 */
[--C-:B------:R-:W-:Y:S01]  /*b590*/  @!P3 IMAD.IADD R5, R5, 0x1, -R3.reuse ;  /* 0x000000010505b824 */ /* 0x100fe200078e0a03 */
[----:B------:R-:W-:Y:S01]  /*b5a0*/  IABS R6, R16 ;  /* 0x0000001000067213 */ /* 0x000fe20000000000 */
[----:B------:R-:W-:Y:S01]  /*b5b0*/  VIADD R8, R21, 0x4a ;  /* 0x0000004a15087836 */ /* 0x000fe20000000000 */
[----:B------:R-:W-:Y:S01]  /*b5c0*/  ISETP.GE.AND P3, PT, R0, RZ, PT ;  /* 0x000000ff0000720c */ /* 0x000fe20003f66270 */
[----:B------:R-:W-:Y:S01]  /*b5d0*/  @!P1 IMAD.IADD R17, R17, 0x1, -R3 ;  /* 0x0000000111119824 */ /* 0x000fe200078e0a03 */
[----:B------:R-:W-:Y:S01]  /*b5e0*/  ISETP.GT.U32.AND P1, PT, R3, R10, PT ;  /* 0x0000000a0300720c */ /* 0x000fe20003f24070 */
[----:B0-----:R-:W-:-:S02]  /*b5f0*/  IMAD.MOV.U32 R4, RZ, RZ, R2 ;  /* 0x000000ffff047224 */ /* 0x001fc400078e0002 */
[----:B------:R-:W-:-:S04]  /*b600*/  IMAD.HI.U32 R2, R13, R11, RZ ;  /* 0x0000000b0d027227 */ /* 0x000fc800078e00ff */
[----:B------:R-:W-:Y:S01]  /*b610*/  @!P4 IMAD.MOV R4, RZ, RZ, -R4 ;  /* 0x000000ffff04c224 */ /* 0x000fe200078e0a04 */
[----:B------:R-:W-:Y:S01]  /*b620*/  ISETP.GT.U32.AND P4, PT, R3, R12, PT ;  /* 0x0000000c0300720c */ /* 0x000fe20003f84070 */
[----:B------:R-:W-:-:S03]  /*b630*/  IMAD.HI.U32 R7, R13, R6, RZ ;  /* 0x000000060d077227 */ /* 0x000fc600078e00ff */
[----:B------:R0:W-:Y:S01]  /*b640*/  STL [R1+0x194], R4 ;  /* 0x0001940401007387 */ /* 0x0001e20000100800 */
[----:B------:R-:W-:Y:S02]  /*b650*/  IMAD.MOV R2, RZ, RZ, -R2 ;  /* 0x000000ffff027224 */ /* 0x000fe400078e0a02 */
[----:B------:R-:W-:Y:S02]  /*b660*/  VIADD R0, R21, 0x4c ;  /* 0x0000004c15007836 */ /* 0x000fe40000000000 */
[----:B------:R-:W-:Y:S02]  /*b670*/  IMAD.MOV R7, RZ, RZ, -R7 ;  /* 0x000000ffff077224 */ /* 0x000fe400078e0a07 */
[----:B------:R-:W-:Y:S01]  /*b680*/  IMAD R11, R3, R2, R11 ;  /* 0x00000002030b7224 */ /* 0x000fe200078e020b */
[----:B------:R-:W-:Y:S01]  /*b690*/  IABS R18, R0 ;  /* 0x0000000000127213 */ /* 0x000fe20000000000 */
[----:B------:R-:W-:Y:S02]  /*b6a0*/  VIADD R2, R21, 0x4e ;  /* 0x0000004e15027836 */ /* 0x000fe40000000000 */
[----:B------:R-:W-:-:S02]  /*b6b0*/  IMAD R6, R3, R7, R6 ;  /* 0x0000000703067224 */ /* 0x000fc400078e0206 */
[----:B0-----:R-:W-:Y:S01]  /*b6c0*/  IMAD.MOV.U32 R4, RZ, RZ, R17 ;  /* 0x000000ffff047224 */ /* 0x001fe200078e0011 */
[----:B------:R-:W-:Y:S01]  /*b6d0*/  IABS R9, R2 ;  /* 0x0000000200097213 */ /* 0x000fe20000000000 */
[----:B------:R-:W-:Y:S01]  /*b6e0*/  @!P1 IMAD.IADD R10, R10, 0x1, -R3 ;  /* 0x000000010a0a9824 */ /* 0x000fe200078e0a03 */
[----:B------:R-:W-:Y:S01]  /*b6f0*/  ISETP.GE.AND P1, PT, R16, RZ, PT ;  /* 0x000000ff1000720c */ /* 0x000fe20003f26270 */
[----:B------:R-:W-:Y:S01]  /*b700*/  IMAD.MOV.U32 R19, RZ, RZ, R5 ;  /* 0x000000ffff137224 */ /* 0x000fe200078e0005 */
[----:B------:R-:W-:Y:S01]  /*b710*/  IABS R16, R8 ;  /* 0x0000000800107213 */ /* 0x000fe20000000000 */
[----:B------:R-:W-:Y:S01]  /*b720*/  @!P2 IMAD.MOV R4, RZ, RZ, -R4 ;  /* 0x000000ffff04a224 */ /* 0x000fe200078e0a04 */
[C---:B------:R-:W-:Y:S01]  /*b730*/  ISETP.GT.U32.AND P2, PT, R3.reuse, R6, PT ;  /* 0x000000060300720c */ /* 0x040fe20003f44070 */
[----:B------:R-:W-:Y:S01]  /*b740*/  @!P4 IMAD.IADD R12, R12, 0x1, -R3 ;  /* 0x000000010c0cc824 */ /* 0x000fe200078e0a03 */
[----:B------:R-:W-:Y:S01]  /*b750*/  ISETP.GT.U32.AND P4, PT, R3, R11, PT ;  /* 0x0000000b0300720c */ /* 0x000fe20003f84070 */
[----:B------:R-:W-:-:S04]  /*b760*/  IMAD.HI.U32 R5, R13, R18, RZ ;  /* 0x000000120d057227 */ /* 0x000fc800078e00ff */
[----:B------:R-:W-:Y:S01]  /*b770*/  @!P0 IMAD.MOV R19, RZ, RZ, -R19 ;  /* 0x000000ffff138224 */ /* 0x000fe200078e0a13 */
[----:B------:R-:W-:Y:S01]  /*b780*/  ISETP.GT.U32.AND P0, PT, R3, R10, PT ;  /* 0x0000000a0300720c */ /* 0x000fe20003f04070 */
[----:B------:R-:W-:-:S03]  /*b790*/  IMAD.HI.U32 R7, R13, R9, RZ ;  /* 0x000000090d077227 */ /* 0x000fc600078e00ff */
[----:B------:R-:W-:Y:S01]  /*b7a0*/  STL [R1+0x68], R19 ;  /* 0x0000681301007387 */ /* 0x000fe20000100800 */
[----:B------:R-:W-:Y:S02]  /*b7b0*/  IMAD.MOV R5, RZ, RZ, -R5 ;  /* 0x000000ffff057224 */ /* 0x000fe400078e0a05 */
[----:B------:R-:W-:Y:S01]  /*b7c0*/  IMAD.MOV R7, RZ, RZ, -R7 ;  /* 0x000000ffff077224 */ /* 0x000fe200078e0a07 */
[----:B------:R0:W-:Y:S01]  /*b7d0*/  STL [R1+0x60], R4 ;  /* 0x0000600401007387 */ /* 0x0001e20000100800 */
[C---:B------:R-:W-:Y:S02]  /*b7e0*/  IMAD R18, R3.reuse, R5, R18 ;  /* 0x0000000503127224 */ /* 0x040fe400078e0212 */
[C---:B------:R-:W-:Y:S02]  /*b7f0*/  IMAD R9, R3.reuse, R7, R9 ;  /* 0x0000000703097224 */ /* 0x040fe400078e0209 */
[--C-:B------:R-:W-:Y:S01]  /*b800*/  @!P2 IMAD.IADD R6, R6, 0x1, -R3.reuse ;  /* 0x000000010606a824 */ /* 0x100fe200078e0a03 */
[----:B------:R-:W-:Y:S01]  /*b810*/  ISETP.GT.U32.AND P2, PT, R3, R18, PT ;  /* 0x000000120300720c */ /* 0x000fe20003f44070 */
[----:B------:R-:W-:-:S02]  /*b820*/  @!P4 IMAD.IADD R11, R11, 0x1, -R3 ;  /* 0x000000010b0bc824 */ /* 0x000fc400078e0a03 */
[--C-:B------:R-:W-:Y:S01]  /*b830*/  @!P0 IMAD.IADD R10, R10, 0x1, -R3.reuse ;  /* 0x000000010a0a8824 */ /* 0x100fe200078e0a03 */
[C---:B------:R-:W-:Y:S01]  /*b840*/  ISETP.GT.U32.AND P0, PT, R3.reuse, R9, PT ;  /* 0x000000090300720c */ /* 0x040fe20003f04070 */
[----:B0-----:R-:W-:Y:S01]  /*b850*/  IMAD.MOV.U32 R4, RZ, RZ, R12 ;  /* 0x000000ffff047224 */ /* 0x001fe200078e000c */
[----:B------:R-:W-:Y:S01]  /*b860*/  ISETP.GT.U32.AND P4, PT, R3, R11, PT ;  /* 0x0000000b0300720c */ /* 0x000fe20003f84070 */
[----:B------:R-:W-:Y:S02]  /*b870*/  VIADD R5, R21, 0x48 ;  /* 0x0000004815057836 */ /* 0x000fe40000000000 */
[----:B------:R-:W-:Y:S01]  /*b880*/  @!P5 IMAD.MOV R4, RZ, RZ, -R4 ;  /* 0x000000ffff04d224 */ /* 0x000fe200078e0a04 */
[----:B------:R-:W-:Y:S01]  /*b890*/  ISETP.GE.AND P5, PT, R2, RZ, PT ;  /* 0x000000ff0200720c */ /* 0x000fe20003fa6270 */
[----:B------:R-:W-:Y:S01]  /*b8a0*/  IMAD.HI.U32 R2, R13, R16, RZ ;  /* 0x000000100d027227 */ /* 0x000fe200078e00ff */
[----:B------:R-:W-:Y:S02]  /*b8b0*/  IABS R12, R5 ;  /* 0x00000005000c7213 */ /* 0x000fe40000000000 */
[----:B------:R0:W-:Y:S01]  /*b8c0*/  STL [R1+0x64], R4 ;  /* 0x0000640401007387 */ /* 0x0001e20000100800 */
[----:B------:R-:W-:-:S02]  /*b8d0*/  @!P2 IMAD.IADD R18, R18, 0x1, -R3 ;  /* 0x000000011212a824 */ /* 0x000fc400078e0a03 */
[--C-:B------:R-:W-:Y:S01]  /*b8e0*/  @!P0 IMAD.IADD R9, R9, 0x1, -R3.reuse ;  /* 0x0000000109098824 */ /* 0x100fe200078e0a03 */
[----:B------:R-:W-:Y:S01]  /*b8f0*/  ISETP.GT.U32.AND P0, PT, R3, R6, PT ;  /* 0x000000060300720c */ /* 0x000fe20003f04070 */
[----:B------:R-:W-:Y:S01]  /*b900*/  @!P4 IMAD.IADD R11, R11, 0x1, -R3 ;  /* 0x000000010b0bc824 */ /* 0x000fe200078e0a03 */
[----:B------:R-:W-:Y:S01]  /*b910*/  ISETP.GE.AND P4, PT, R0, RZ, PT ;  /* 0x000000ff0000720c */ /* 0x000fe20003f86270 */
[----:B------:R-:W-:Y:S01]  /*b920*/  VIADD R7, R21, 0x46 ;  /* 0x0000004615077836 */ /* 0x000fe20000000000 */
[----:B------:R-:W-:Y:S01]  /*b930*/  ISETP.GT.U32.AND P2, PT, R3, R9, PT ;  /* 0x000000090300720c */ /* 0x000fe20003f44070 */
[----:B------:R-:W-:Y:S02]  /*b940*/  IMAD.MOV R2, RZ, RZ, -R2 ;  /* 0x000000ffff027224 */ /* 0x000fe400078e0a02 */
[----:B0-----:R-:W-:Y:S01]  /*b950*/  IMAD.MOV.U32 R4, RZ, RZ, R10 ;  /* 0x000000ffff047224 */ /* 0x001fe200078e000a */
[----:B------:R-:W-:Y:S01]  /*b960*/  IABS R17, R7 ;  /* 0x0000000700117213 */ /* 0x000fe20000000000 */
[----:B------:R-:W-:-:S02]  /*b970*/  IMAD.MOV.U32 R10, RZ, RZ, R12 ;  /* 0x000000ffff0a7224 */ /* 0x000fc400078e000c */
[----:B------:R-:W-:Y:S01]  /*b980*/  @!P6 IMAD.MOV R4, RZ, RZ, -R4 ;  /* 0x000000ffff04e224 */ /* 0x000fe200078e0a04 */
[----:B------:R-:W-:Y:S01]  /*b990*/  ISETP.GT.U32.AND P6, PT, R3, R18, PT ;  /* 0x000000120300720c */ /* 0x000fe20003fc4070 */
[----:B------:R-:W-:-:S03]  /*b9a0*/  IMAD.HI.U32 R12, R13, R10, RZ ;  /* 0x0000000a0d0c7227 */ /* 0x000fc600078e00ff */
[----:B------:R0:W-:Y:S01]  /*b9b0*/  STL [R1+0x174], R4 ;  /* 0x0001740401007387 */ /* 0x0001e20000100800 */
[----:B------:R-:W-:Y:S02]  /*b9c0*/  IMAD.MOV R12, RZ, RZ, -R12 ;  /* 0x000000ffff0c7224 */ /* 0x000fe400078e0a0c */
[----:B------:R-:W-:Y:S02]  /*b9d0*/  VIADD R0, R21, 0x44 ;  /* 0x0000004415007836 */ /* 0x000fe40000000000 */
[C---:B------:R-:W-:Y:S02]  /*b9e0*/  IMAD R10, R3.reuse, R12, R10 ;  /* 0x0000000c030a7224 */ /* 0x040fe400078e020a */
[----:B------:R-:W-:Y:S01]  /*b9f0*/  IMAD R16, R3, R2, R16 ;  /* 0x0000000203107224 */ /* 0x000fe200078e0210 */
[----:B------:R-:W-:Y:S01]  /*ba00*/  IABS R2, R0 ;  /* 0x0000000000027213 */ /* 0x000fe20000000000 */
[----:B------:R-:W-:Y:S01]  /*ba10*/  @!P0 IMAD.IADD R6, R6, 0x1, -R3 ;  /* 0x0000000106068824 */ /* 0x000fe200078e0a03 */
[----:B------:R-:W-:Y:S01]  /*ba20*/  ISETP.GE.AND P0, PT, R8, RZ, PT ;  /* 0x000000ff0800720c */ /* 0x000fe20003f06270 */
[----:B0-----:R-:W-:-:S02]  /*ba30*/  IMAD.MOV.U32 R4, RZ, RZ, R11 ;  /* 0x000000ffff047224 */ /* 0x001fc400078e000b */
[----:B------:R-:W-:-:S04]  /*ba40*/  IMAD.HI.U32 R8, R13, R17, RZ ;  /* 0x000000110d087227 */ /* 0x000fc800078e00ff */
[----:B------:R-:W-:Y:S01]  /*ba50*/  @!P3 IMAD.MOV R4, RZ, RZ, -R4 ;  /* 0x000000ffff04b224 */ /* 0x000fe200078e0a04 */
[C---:B------:R-:W-:Y:S01]  /*ba60*/  ISETP.GT.U32.AND P3, PT, R3.reuse, R16, PT ;  /* 0x000000100300720c */ /* 0x040fe20003f64070 */
[--C-:B------:R-:W-:Y:S01]  /*ba70*/  @!P6 IMAD.IADD R18, R18, 0x1, -R3.reuse ;  /* 0x000000011212e824 */ /* 0x100fe200078e0a03 */
[----:B------:R-:W-:Y:S01]  /*ba80*/  ISETP.GT.U32.AND P6, PT, R3, R10, PT ;  /* 0x0000000a0300720c */ /* 0x000fe20003fc4070 */
[----:B------:R-:W-:Y:S01]  /*ba90*/  IMAD.HI.U32 R11, R13, R2, RZ ;  /* 0x000000020d0b7227 */ /* 0x000fe200078e00ff */
[----:B------:R0:W-:Y:S03]  /*baa0*/  STL [R1+0x5c], R4 ;  /* 0x00005c0401007387 */ /* 0x0001e60000100800 */
[----:B------:R-:W-:Y:S01]  /*bab0*/  @!P2 IMAD.IADD R9, R9, 0x1, -R3 ;  /* 0x000000010909a824 */ /* 0x000fe200078e0a03 */
[----:B------:R-:W-:Y:S01]  /*bac0*/  ISETP.GE.AND P2, PT, R5, RZ, PT ;  /* 0x000000ff0500720c */ /* 0x000fe20003f46270 */
[----:B------:R-:W-:-:S02]  /*bad0*/  IMAD.MOV R8, RZ, RZ, -R8 ;  /* 0x000000ffff087224 */ /* 0x000fc400078e0a08 */
[----:B------:R-:W-:Y:S02]  /*bae0*/  IMAD.MOV R11, RZ, RZ, -R11 ;  /* 0x000000ffff0b7224 */ /* 0x000fe400078e0a0b */
[----:B------:R-:W-:Y:S02]  /*baf0*/  IMAD R17, R3, R8, R17 ;  /* 0x0000000803117224 */ /* 0x000fe400078e0211 */
[----:B0-----:R-:W-:Y:S02]  /*bb00*/  IMAD.MOV.U32 R4, RZ, RZ, R6 ;  /* 0x000000ffff047224 */ /* 0x001fe400078e0006 */
[----:B------:R-:W-:Y:S02]  /*bb10*/  IMAD.MOV.U32 R19, RZ, RZ, R9 ;  /* 0x000000ffff137224 */ /* 0x000fe400078e0009 */
[----:B------:R-:W-:Y:S02]  /*bb20*/  @!P1 IMAD.MOV R4, RZ, RZ, -R4 ;  /* 0x000000ffff049224 */ /* 0x000fe400078e0a04 */
[----:B------:R-:W-:-:S02]  /*bb30*/  VIADD R8, R21, 0x42 ;  /* 0x0000004215087836 */ /* 0x000fc40000000000 */
[C---:B------:R-:W-:Y:S01]  /*bb40*/  IMAD R2, R3.reuse, R11, R2 ;  /* 0x0000000b03027224 */ /* 0x040fe200078e0202 */
[----:B------:R0:W-:Y:S01]  /*bb50*/  STL [R1+0x58], R4 ;  /* 0x0000580401007387 */ /* 0x0001e20000100800 */
[----:B------:R-:W-:Y:S01]  /*bb60*/  @!P5 IMAD.MOV R19, RZ, RZ, -R19 ;  /* 0x000000ffff13d224 */ /* 0x000fe200078e0a13 */
[----:B------:R-:W-:Y:S01]  /*bb70*/  ISETP.GT.U32.AND P5, PT, R3, R17, PT ;  /* 0x000000110300720c */ /* 0x000fe20003fa4070 */
[--C-:B------:R-:W-:Y:S01]  /*bb80*/  @!P6 IMAD.IADD R10, R10, 0x1, -R3.reuse ;  /* 0x000000010a0ae824 */ /* 0x100fe200078e0a03 */
[----:B------:R-:W-:Y:S01]  /*bb90*/  IABS R12, R8 ;  /* 0x00000008000c7213 */ /* 0x000fe20000000000 */
[----:B------:R-:W-:Y:S01]  /*bba0*/  @!P3 IMAD.IADD R16, R16, 0x1, -R3 ;  /* 0x000000011010b824 */ /* 0x000fe200078e0a03 */
[----:B------:R-:W-:Y:S01]  /*bbb0*/  ISETP.GE.AND P3, PT, R7, RZ, PT ;  /* 0x000000ff0700720c */ /* 0x000fe20003f66270 */
[----:B------:R-:W-:Y:S01]  /*bbc0*/  VIADD R7, R21, 0x40 ;  /* 0x0000004015077836 */ /* 0x000fe20000000000 */
[----:B------:R-:W-:Y:S01]  /*bbd0*/  ISETP.GT.U32.AND P6, PT, R3, R10, PT ;  /* 0x0000000a0300720c */ /* 0x000fe20003fc4070 */
[----:B------:R-:W-:Y:S01]  /*bbe0*/  IMAD.HI.U32 R9, R13, R12, RZ ;  /* 0x0000000c0d097227 */ /* 0x000fe200078e00ff */
[----:B------:R-:W-:Y:S01]  /*bbf0*/  ISETP.GT.U32.AND P1, PT, R3, R16, PT ;  /* 0x000000100300720c */ /* 0x000fe20003f24070 */
[----:B------:R-:W-:Y:S01]  /*bc00*/  STL [R1+0x54], R19 ;  /* 0x0000541301007387 */ /* 0x000fe20000100800 */
[----:B------:R-:W-:Y:S01]  /*bc10*/  IABS R11, R7 ;  /* 0x00000007000b7213 */ /* 0x000fe20000000000 */
[----:B0-----:R-:W-:-:S02]  /*bc20*/  IMAD.MOV.U32 R4, RZ, RZ, R18 ;  /* 0x000000ffff047224 */ /* 0x001fc400078e0012 */
[----:B------:R-:W-:Y:S02]  /*bc30*/  IMAD.MOV R9, RZ, RZ, -R9 ;  /* 0x000000ffff097224 */ /* 0x000fe400078e0a09 */
[----:B------:R-:W-:Y:S01]  /*bc40*/  @!P4 IMAD.MOV R4, RZ, RZ, -R4 ;  /* 0x000000ffff04c224 */ /* 0x000fe200078e0a04 */
[----:B------:R-:W-:Y:S01]  /*bc50*/  ISETP.GT.U32.AND P4, PT, R3, R2, PT ;  /* 0x000000020300720c */ /* 0x000fe20003f84070 */
[--C-:B------:R-:W-:Y:S01]  /*bc60*/  @!P5 IMAD.IADD R17, R17, 0x1, -R3.reuse ;  /* 0x000000011111d824 */ /* 0x100fe200078e0a03 */
[----:B------:R-:W-:Y:S01]  /*bc70*/  ISETP.GE.AND P5, PT, R8, RZ, PT ;  /* 0x000000ff0800720c */ /* 0x000fe20003fa6270 */
[----:B------:R-:W-:Y:S01]  /*bc80*/  IMAD R12, R3, R9, R12 ;  /* 0x00000009030c7224 */ /* 0x000fe200078e020c */
[----:B------:R0:W-:Y:S01]  /*bc90*/  STL [R1+0x50], R4 ;  /* 0x0000500401007387 */ /* 0x0001e20000100800 */
[----:B------:R-:W-:Y:S02]  /*bca0*/  VIADD R5, R21, 0x3e ;  /* 0x0000003e15057836 */ /* 0x000fe40000000000 */
[--C-:B------:R-:W-:Y:S01]  /*bcb0*/  @!P6 IMAD.IADD R10, R10, 0x1, -R3.reuse ;  /* 0x000000010a0ae824 */ /* 0x100fe200078e0a03 */
[----:B------:R-:W-:Y:S01]  /*bcc0*/  ISETP.GT.U32.AND P6, PT, R3, R12, PT ;  /* 0x0000000c0300720c */ /* 0x000fe20003fc4070 */
[----:B------:R-:W-:Y:S01]  /*bcd0*/  @!P1 IMAD.IADD R16, R16, 0x1, -R3 ;  /* 0x0000000110109824 */ /* 0x000fe200078e0a03 */
[----:B------:R-:W-:Y:S01]  /*bce0*/  IABS R6, R5 ;  /* 0x0000000500067213 */ /* 0x000fe20000000000 */
[----:B------:R-:W-:Y:S01]  /*bcf0*/  IMAD.HI.U32 R9, R13, R11, RZ ;  /* 0x0000000b0d097227 */ /* 0x000fe200078e00ff */
[----:B------:R-:W-:-:S03]  /*bd00*/  ISETP.GE.AND P1, PT, R0, RZ, PT ;  /* 0x000000ff0000720c */ /* 0x000fc60003f26270 */
[----:B------:R-:W-:Y:S01]  /*bd10*/  @!P4 IMAD.IADD R2, R2, 0x1, -R3 ;  /* 0x000000010202c824 */ /* 0x000fe200078e0a03 */
[----:B------:R-:W-:Y:S01]  /*bd20*/  ISETP.GT.U32.AND P4, PT, R3, R17, PT ;  /* 0x000000110300720c */ /* 0x000fe20003f84070 */
[----:B0-----:R-:W-:Y:S02]  /*bd30*/  IMAD.MOV.U32 R4, RZ, RZ, R16 ;  /* 0x000000ffff047224 */ /* 0x001fe400078e0010 */
[----:B------:R-:W-:-:S04]  /*bd40*/  IMAD.HI.U32 R0, R13, R6, RZ ;  /* 0x000000060d007227 */ /* 0x000fc800078e00ff */
[----:B------:R-:W-:Y:S02]  /*bd50*/  IMAD.MOV R9, RZ, RZ, -R9 ;  /* 0x000000ffff097224 */ /* 0x000fe400078e0a09 */
[----:B------:R-:W-:Y:S02]  /*bd60*/  @!P0 IMAD.MOV R4, RZ, RZ, -R4 ;  /* 0x000000ffff048224 */ /* 0x000fe400078e0a04 */
[----:B------:R-:W-:Y:S02]  /*bd70*/  IMAD.MOV R8, RZ, RZ, -R0 ;  /* 0x000000ffff087224 */ /* 0x000fe400078e0a00 */
[----:B------:R-:W-:Y:S01]  /*bd80*/  VIADD R0, R21, 0x3c ;  /* 0x0000003c15007836 */ /* 0x000fe20000000000 */
[----:B------:R0:W-:Y:S01]  /*bd90*/  STL [R1+0x144], R4 ;  /* 0x0001440401007387 */ /* 0x0001e20000100800 */
[----:B------:R-:W-:Y:S02]  /*bda0*/  IMAD R11, R3, R9, R11 ;  /* 0x00000009030b7224 */ /* 0x000fe400078e020b */
[----:B------:R-:W-:-:S02]  /*bdb0*/  @!P4 IMAD.IADD R17, R17, 0x1, -R3 ;  /* 0x000000011111c824 */ /* 0x000fc400078e0a03 */
[----:B------:R-:W-:Y:S01]  /*bdc0*/  @!P6 IMAD.IADD R12, R12, 0x1, -R3 ;  /* 0x000000010c0ce824 */ /* 0x000fe200078e0a03 */
[C---:B------:R-:W-:Y:S01]  /*bdd0*/  ISETP.GT.U32.AND P6, PT, R3.reuse, R2, PT ;  /* 0x000000020300720c */ /* 0x040fe20003fc4070 */
[C---:B------:R-:W-:Y:S01]  /*bde0*/  IMAD R6, R3.reuse, R8, R6 ;  /* 0x0000000803067224 */ /* 0x040fe200078e0206 */
[----:B------:R-:W-:Y:S01]  /*bdf0*/  IABS R8, R0 ;  /* 0x0000000000087213 */ /* 0x000fe20000000000 */
[----:B------:R-:W-:Y:S01]  /*be00*/  IMAD.MOV.U32 R18, RZ, RZ, R10 ;  /* 0x000000ffff127224 */ /* 0x000fe200078e000a */
[C---:B------:R-:W-:Y:S01]  /*be10*/  ISETP.GT.U32.AND P4, PT, R3.reuse, R11, PT ;  /* 0x0000000b0300720c */ /* 0x040fe20003f84070 */
[----:B0-----:R-:W-:Y:S01]  /*be20*/  IMAD.MOV.U32 R4, RZ, RZ, R17 ;  /* 0x000000ffff047224 */ /* 0x001fe200078e0011 */
[----:B------:R-:W-:Y:S01]  /*be30*/  ISETP.GT.U32.AND P0, PT, R3, R12, PT ;  /* 0x0000000c0300720c */ /* 0x000fe20003f04070 */
[----:B------:R-:W-:Y:S02]  /*be40*/  VIADD R9, R21, 0x3a ;  /* 0x0000003a15097836 */ /* 0x000fe40000000000 */
[----:B------:R-:W-:Y:S01]  /*be50*/  @!P3 IMAD.MOV R4, RZ, RZ, -R4 ;  /* 0x000000ffff04b224 */ /* 0x000fe200078e0a04 */
[----:B------:R-:W-:Y:S01]  /*be60*/  ISETP.GT.U32.AND P3, PT, R3, R6, PT ;  /* 0x000000060300720c */ /* 0x000fe20003f64070 */
[----:B------:R-:W-:Y:S01]  /*be70*/  IMAD.HI.U32 R10, R13, R8, RZ ;  /* 0x000000080d0a7227 */ /* 0x000fe200078e00ff */
[----:B------:R-:W-:-:S03]  /*be80*/  IABS R16, R9 ;  /* 0x0000000900107213 */ /* 0x000fc60000000000 */
[----:B------:R-:W-:Y:S02]  /*be90*/  IMAD.MOV R10, RZ, RZ, -R10 ;  /* 0x000000ffff0a7224 */ /* 0x000fe400078e0a0a */
[--C-:B------:R-:W-:Y:S01]  /*bea0*/  @!P6 IMAD.IADD R2, R2, 0x1, -R3.reuse ;  /* 0x000000010202e824 */ /* 0x100fe200078e0a03 */
[----:B------:R-:W-:Y:S01]  /*beb0*/  ISETP.GE.AND P6, PT, R5, RZ, PT ;  /* 0x000000ff0500720c */ /* 0x000fe20003fc6270 */
[----:B------:R-:W-:Y:S01]  /*bec0*/  @!P2 IMAD.MOV R18, RZ, RZ, -R18 ;  /* 0x000000ffff12a224 */ /* 0x000fe200078e0a12 */
[----:B------:R-:W-:Y:S01]  /*bed0*/  ISETP.GE.AND P2, PT, R7, RZ, PT ;  /* 0x000000ff0700720c */ /* 0x000fe20003f46270 */
[----:B------:R-:W-:Y:S02]  /*bee0*/  IMAD R5, R3, R10, R8 ;  /* 0x0000000a03057224 */ /* 0x000fe400078e0208 */
[--C-:B------:R-:W-:Y:S01]  /*bef0*/  @!P4 IMAD.IADD R11, R11, 0x1, -R3.reuse ;  /* 0x000000010b0bc824 */ /* 0x100fe200078e0a03 */
[----:B------:R-:W-:Y:S01]  /*bf00*/  STL [R1+0x13c], R18 ;  /* 0x00013c1201007387 */ /* 0x000fe20000100800 */
[----:B------:R-:W-:Y:S01]  /*bf10*/  IMAD.MOV.U32 R7, RZ, RZ, R16 ;  /* 0x000000ffff077224 */ /* 0x000fe200078e0010 */
[C---:B------:R-:W-:Y:S01]  /*bf20*/  ISETP.GT.U32.AND P4, PT, R3.reuse, R5, PT ;  /* 0x000000050300720c */ /* 0x040fe20003f84070 */
[----:B------:R-:W-:Y:S01]  /*bf30*/  @!P3 IMAD.IADD R6, R6, 0x1, -R3 ;  /* 0x000000010606b824 */ /* 0x000fe200078e0a03 */
[----:B------:R0:W-:Y:S01]  /*bf40*/  STL [R1+0xe4], R4 ;  /* 0x0000e40401007387 */ /* 0x0001e20000100800 */
[----:B------:R-:W-:Y:S01]  /*bf50*/  ISETP.GT.U32.AND P3, PT, R3, R11, PT ;  /* 0x0000000b0300720c */ /* 0x000fe20003f64070 */
[----:B------:R-:W-:-:S04]  /*bf60*/  IMAD.HI.U32 R8, R13, R7, RZ ;  /* 0x000000070d087227 */ /* 0x000fc800078e00ff */
[----:B------:R-:W-:Y:S02]  /*bf70*/  VIADD R10, R21, 0x36 ;  /* 0x00000036150a7836 */ /* 0x000fe40000000000 */
[----:B------:R-:W-:Y:S01]  /*bf80*/  @!P0 IMAD.IADD R12, R12, 0x1, -R3 ;  /* 0x000000010c0c8824 */ /* 0x000fe200078e0a03 */
[----:B------:R-:W-:Y:S01]  /*bf90*/  ISETP.GE.AND P0, PT, R0, RZ, PT ;  /* 0x000000ff0000720c */ /* 0x000fe20003f06270 */
[----:B0-----:R-:W-:Y:S02]  /*bfa0*/  IMAD.MOV.U32 R4, RZ, RZ, R2 ;  /* 0x000000ffff047224 */ /* 0x001fe400078e0002 */
[----:B------:R-:W-:Y:S02]  /*bfb0*/  IMAD.MOV R2, RZ, RZ, -R8 ;  /* 0x000000ffff027224 */ /* 0x000fe400078e0a08 */
[----:B------:R-:W-:Y:S01]  /*bfc0*/  @!P1 IMAD.MOV R4, RZ, RZ, -R4 ;  /* 0x000000ffff049224 */ /* 0x000fe200078e0a04 */
[----:B------:R-:W-:Y:S01]  /*bfd0*/  ISETP.GT.U32.AND P1, PT, R3, R6, PT ;  /* 0x000000060300720c */ /* 0x000fe20003f24070 */
[----:B------:R-:W-:-:S02]  /*bfe0*/  VIADD R0, R21, 0x38 ;  /* 0x0000003815007836 */ /* 0x000fc40000000000 */
[----:B------:R-:W-:Y:S01]  /*bff0*/  IMAD R7, R3, R2, R7 ;  /* 0x0000000203077224 */ /* 0x000fe200078e0207 */
[----:B------:R-:W-:Y:S01]  /*c000*/  IABS R2, R10 ;  /* 0x0000000a00027213 */ /* 0x000fe20000000000 */
[----:B------:R0:W-:Y:S01]  /*c010*/  STL [R1+0xf0], R4 ;  /* 0x0000f00401007387 */ /* 0x0001e20000100800 */
[--C-:B------:R-:W-:Y:S01]  /*c020*/  @!P4 IMAD.IADD R5, R5, 0x1, -R3.reuse ;  /* 0x000000010505c824 */ /* 0x100fe200078e0a03 */
[----:B------:R-:W-:Y:S01]  /*c030*/  IABS R8, R0 ;  /* 0x0000000000087213 */ /* 0x000fe20000000000 */
[----:B------:R-:W-:Y:S01]  /*c040*/  @!P3 IMAD.IADD R11, R11, 0x1, -R3 ;  /* 0x000000010b0bb824 */ /* 0x000fe200078e0a03 */
[----:B------:R-:W-:Y:S01]  /*c050*/  ISETP.GE.AND P3, PT, R9, RZ, PT ;  /* 0x000000ff0900720c */ /* 0x000fe20003f66270 */
[----:B------:R-:W-:Y:S01]  /*c060*/  IMAD.HI.U32 R9, R13, R2, RZ ;  /* 0x000000020d097227 */ /* 0x000fe200078e00ff */
[----:B------:R-:W-:-:S03]  /*c070*/  ISETP.GT.U32.AND P4, PT, R3, R5, PT ;  /* 0x000000050300720c */ /* 0x000fc60003f84070 */
[----:B------:R-:W-:Y:S01]  /*c080*/  @!P1 IMAD.IADD R6, R6, 0x1, -R3 ;  /* 0x0000000106069824 */ /* 0x000fe200078e0a03 */
[----:B------:R-:W-:Y:S01]  /*c090*/  ISETP.GE.AND P1, PT, R0, RZ, PT ;  /* 0x000000ff0000720c */ /* 0x000fe20003f26270 */
[----:B0-----:R-:W-:Y:S02]  /*c0a0*/  IMAD.MOV.U32 R4, RZ, RZ, R12 ;  /* 0x000000ffff047224 */ /* 0x001fe400078e000c */
[----:B------:R-:W-:-:S04]  /*c0b0*/  IMAD.HI.U32 R12, R13, R8, RZ ;  /* 0x000000080d0c7227 */ /* 0x000fc800078e00ff */
[----:B------:R-:W-:Y:S01]  /*c0c0*/  @!P5 IMAD.MOV R4, RZ, RZ, -R4 ;  /* 0x000000ffff04d224 */ /* 0x000fe200078e0a04 */
[C---:B------:R-:W-:Y:S01]  /*c0d0*/  ISETP.GT.U32.AND P5, PT, R3.reuse, R7, PT ;  /* 0x000000070300720c */ /* 0x040fe20003fa4070 */
[----:B------:R-:W-:Y:S02]  /*c0e0*/  IMAD.MOV R9, RZ, RZ, -R9 ;  /* 0x000000ffff097224 */ /* 0x000fe400078e0a09 */
[----:B------:R-:W-:Y:S01]  /*c0f0*/  IMAD.MOV R12, RZ, RZ, -R12 ;  /* 0x000000ffff0c7224 */ /* 0x000fe200078e0a0c */
[----:B------:R0:W-:Y:S01]  /*c100*/  STL [R1+0x124], R4 ;  /* 0x0001240401007387 */ /* 0x0001e20000100800 */
[C---:B------:R-:W-:Y:S02]  /*c110*/  IMAD R2, R3.reuse, R9, R2 ;  /* 0x0000000903027224 */ /* 0x040fe400078e0202 */
[----:B------:R-:W-:Y:S02]  /*c120*/  IMAD R0, R3, R12, R8 ;  /* 0x0000000c03007224 */ /* 0x000fe400078e0208 */
[----:B------:R-:W-:-:S02]  /*c130*/  @!P4 IMAD.IADD R5, R5, 0x1, -R3 ;  /* 0x000000010505c824 */ /* 0x000fc400078e0a03 */
[----:B------:R-:W-:Y:S01]  /*c140*/  VIADD R8, R21, 0x34 ;  /* 0x0000003415087836 */ /* 0x000fe20000000000 */
[----:B------:R-:W-:Y:S01]  /*c150*/  ISETP.GT.U32.AND P4, PT, R3, R0, PT ;  /* 0x000000000300720c */ /* 0x000fe20003f84070 */
[----:B------:R-:W-:Y:S01]  /*c160*/  @!P5 IMAD.IADD R7, R7, 0x1, -R3 ;  /* 0x000000010707d824 */ /* 0x000fe200078e0a03 */
[----:B------:R-:W-:Y:S01]  /*c170*/  ISETP.GE.AND P5, PT, R10, RZ, PT ;  /* 0x000000ff0a00720c */ /* 0x000fe20003fa6270 */
[----:B0-----:R-:W-:Y:S01]  /*c180*/  IMAD.MOV.U32 R4, RZ, RZ, R11 ;  /* 0x000000ffff047224 */ /* 0x001fe200078e000b */
[----:B------:R-:W-:Y:S01]  /*c190*/  IABS R12, R8 ;  /* 0x00000008000c7213 */ /* 0x000fe20000000000 */
[----:B------:R-:W-:Y:S02]  /*c1a0*/  IMAD.MOV.U32 R11, RZ, RZ, R6 ;  /* 0x000000ffff0b7224 */ /* 0x000fe400078e0006 */
[----:B------:R-:W-:Y:S02]  /*c1b0*/  VIADD R6, R21, 0x32 ;  /* 0x0000003215067836 */ /* 0x000fe40000000000 */
[----:B------:R-:W-:Y:S01]  /*c1c0*/  @!P6 IMAD.MOV R11, RZ, RZ, -R11 ;  /* 0x000000ffff0be224 */ /* 0x000fe200078e0a0b */
[C---:B------:R-:W-:Y:S01]  /*c1d0*/  ISETP.GT.U32.AND P6, PT, R3.reuse, R2, PT ;  /* 0x000000020300720c */ /* 0x040fe20003fc4070 */
[----:B------:R-:W-:Y:S01]  /*c1e0*/  @!P2 IMAD.MOV R4, RZ, RZ, -R4 ;  /* 0x000000ffff04a224 */ /* 0x000fe200078e0a04 */
[----:B------:R-:W-:Y:S01]  /*c1f0*/  IABS R9, R6 ;  /* 0x0000000600097213 */ /* 0x000fe20000000000 */
[----:B------:R-:W-:Y:S01]  /*c200*/  @!P4 IMAD.IADD R0, R0, 0x1, -R3 ;  /* 0x000000010000c824 */ /* 0x000fe200078e0a03 */
[----:B------:R-:W-:Y:S01]  /*c210*/  ISETP.GT.U32.AND P2, PT, R3, R7, PT ;  /* 0x000000070300720c */ /* 0x000fe20003f44070 */
[C---:B------:R-:W-:Y:S01]  /*c220*/  VIADD R10, R21.reuse, 0x2c ;  /* 0x0000002c150a7836 */ /* 0x040fe20000000000 */
[----:B------:R0:W-:Y:S01]  /*c230*/  STL [R1+0xf4], R4 ;  /* 0x0000f40401007387 */ /* 0x0001e20000100800 */
[----:B------:R-:W-:Y:S01]  /*c240*/  ISETP.GE.AND P4, PT, R8, RZ, PT ;  /* 0x000000ff0800720c */ /* 0x000fe20003f86270 */
[----:B------:R-:W-:-:S02]  /*c250*/  VIADD R8, R21, 0x30 ;  /* 0x0000003015087836 */ /* 0x000fc40000000000 */
[----:B------:R1:W-:Y:S01]  /*c260*/  STL [R1+0xf8], R11 ;  /* 0x0000f80b01007387 */ /* 0x0003e20000100800 */
[----:B------:R-:W-:Y:S01]  /*c270*/  IABS R20, R10 ;  /* 0x0000000a00147213 */ /* 0x000fe20000000000 */
[----:B------:R-:W-:Y:S02]  /*c280*/  VIADD R29, R21, 0x10 ;  /* 0x00000010151d7836 */ /* 0x000fe40000000000 */
[----:B------:R-:W-:Y:S02]  /*c290*/  @!P6 IMAD.IADD R2, R2, 0x1, -R3 ;  /* 0x000000010202e824 */ /* 0x000fe400078e0a03 */
[----:B0-----:R-:W-:Y:S02]  /*c2a0*/  IMAD.MOV.U32 R4, RZ, RZ, R5 ;  /* 0x000000ffff047224 */ /* 0x001fe400078e0005 */
[----:B------:R-:W-:Y:S01]  /*c2b0*/  IMAD.HI.U32 R5, R13, R12, RZ ;  /* 0x0000000c0d057227 */ /* 0x000fe200078e00ff */
[----:B------:R-:W-:-:S03]  /*c2c0*/  ISETP.GT.U32.AND P6, PT, R3, R2, PT ;  /* 0x000000020300720c */ /* 0x000fc60003fc4070 */
[----:B-1----:R-:W-:-:S04]  /*c2d0*/  IMAD.HI.U32 R11, R13, R9, RZ ;  /* 0x000000090d0b7227 */ /* 0x002fc800078e00ff */
[----:B------:R-:W-:Y:S01]  /*c2e0*/  @!P0 IMAD.MOV R4, RZ, RZ, -R4 ;  /* 0x000000ffff048224 */ /* 0x000fe200078e0a04 */
[C---:B------:R-:W-:Y:S01]  /*c2f0*/  ISETP.GT.U32.AND P0, PT, R3.reuse, R0, PT ;  /* 0x000000000300720c */ /* 0x040fe20003f04070 */
[----:B------:R-:W-:Y:S02]  /*c300*/  IMAD.MOV R11, RZ, RZ, -R11 ;  /* 0x000000ffff0b7224 */ /* 0x000fe400078e0a0b */
[----:B------:R-:W-:Y:S01]  /*c310*/  IMAD.MOV R5, RZ, RZ, -R5 ;  /* 0x000000ffff057224 */ /* 0x000fe200078e0a05 */
[----:B------:R0:W-:Y:S01]  /*c320*/  STL [R1+0xfc], R4 ;  /* 0x0000fc0401007387 */ /* 0x0001e20000100800 */
[----:B------:R-:W-:Y:S02]  /*c330*/  IMAD R9, R3, R11, R9 ;  /* 0x0000000b03097224 */ /* 0x000fe400078e0209 */
[--C-:B------:R-:W-:Y:S01]  /*c340*/  @!P2 IMAD.IADD R7, R7, 0x1, -R3.reuse ;  /* 0x000000010707a824 */ /* 0x100fe200078e0a03 */
[----:B------:R-:W-:Y:S01]  /*c350*/  ISETP.GE.AND P2, PT, R6, RZ, PT ;  /* 0x000000ff0600720c */ /* 0x000fe20003f46270 */
[C---:B------:R-:W-:Y:S01]  /*c360*/  IMAD R12, R3.reuse, R5, R12 ;  /* 0x00000005030c7224 */ /* 0x040fe200078e020c */
[----:B------:R-:W-:Y:S01]  /*c370*/  IABS R5, R8 ;  /* 0x0000000800057213 */ /* 0x000fe20000000000 */
[--C-:B------:R-:W-:Y:S01]  /*c380*/  @!P6 IMAD.IADD R2, R2, 0x1, -R3.reuse ;  /* 0x000000010202e824 */ /* 0x100fe200078e0a03 */
[C---:B------:R-:W-:Y:S01]  /*c390*/  ISETP.GT.U32.AND P6, PT, R3.reuse, R9, PT ;  /* 0x000000090300720c */ /* 0x040fe20003fc4070 */
[----:B------:R-:W-:Y:S01]  /*c3a0*/  @!P0 IMAD.IADD R0, R0, 0x1, -R3 ;  /* 0x0000000100008824 */ /* 0x000fe200078e0a03 */
[----:B------:R-:W-:Y:S01]  /*c3b0*/  ISETP.GT.U32.AND P0, PT, R3, R12, PT ;  /* 0x0000000c0300720c */ /* 0x000fe20003f04070 */
[----:B0-----:R-:W-:-:S02]  /*c3c0*/  IMAD.MOV.U32 R4, RZ, RZ, R7 ;  /* 0x000000ffff047224 */ /* 0x001fc400078e0007 */
[----:B------:R-:W-:Y:S02]  /*c3d0*/  VIADD R6, R21, 0x2e ;  /* 0x0000002e15067836 */ /* 0x000fe40000000000 */
[----:B------:R-:W-:-:S03]  /*c3e0*/  IMAD.HI.U32 R16, R13, R5, RZ ;  /* 0x000000050d107227 */ /* 0x000fc600078e00ff */
[----:B------:R-:W-:Y:S01]  /*c3f0*/  IABS R23, R6 ;  /* 0x0000000600177213 */ /* 0x000fe20000000000 */
[----:B------:R-:W-:Y:S02]  /*c400*/  @!P3 IMAD.MOV R4, RZ, RZ, -R4 ;  /* 0x000000ffff04b224 */ /* 0x000fe400078e0a04 */
[----:B------:R-:W-:Y:S02]  /*c410*/  VIADD R11, R21, 0x2a ;  /* 0x0000002a150b7836 */ /* 0x000fe40000000000 */
[----:B------:R-:W-:Y:S01]  /*c420*/  IMAD.MOV R16, RZ, RZ, -R16 ;  /* 0x000000ffff107224 */ /* 0x000fe200078e0a10 */
[----:B------:R0:W-:Y:S01]  /*c430*/  STL [R1+0xe0], R4 ;  /* 0x0000e00401007387 */ /* 0x0001e20000100800 */
[----:B------:R-:W-:Y:S02]  /*c440*/  @!P6 IMAD.IADD R9, R9, 0x1, -R3 ;  /* 0x000000010909e824 */ /* 0x000fe400078e0a03 */
[----:B------:R-:W-:Y:S01]  /*c450*/  IMAD R5, R3, R16, R5 ;  /* 0x0000001003057224 */ /* 0x000fe200078e0205 */
[----:B------:R-:W-:Y:S01]  /*c460*/  IABS R16, R11 ;  /* 0x0000000b00107213 */ /* 0x000fe20000000000 */
[----:B------:R-:W-:Y:S01]  /*c470*/  IMAD.HI.U32 R17, R13, R23, RZ ;  /* 0x000000170d117227 */ /* 0x000fe200078e00ff */
[----:B------:R-:W-:-:S03]  /*c480*/  ISETP.GT.U32.AND P3, PT, R3, R9, PT ;  /* 0x000000090300720c */ /* 0x000fc60003f64070 */
[----:B------:R-:W-:Y:S01]  /*c490*/  @!P0 IMAD.IADD R12, R12, 0x1, -R3 ;  /* 0x000000010c0c8824 */ /* 0x000fe200078e0a03 */
[----:B------:R-:W-:Y:S01]  /*c4a0*/  ISETP.GE.AND P0, PT, R8, RZ, PT ;  /* 0x000000ff0800720c */ /* 0x000fe20003f06270 */
[----:B0-----:R-:W-:Y:S02]  /*c4b0*/  IMAD.MOV.U32 R4, RZ, RZ, R0 ;  /* 0x000000ffff047224 */ /* 0x001fe400078e0000 */
[----:B------:R-:W-:Y:S01]  /*c4c0*/  IMAD.MOV R17, RZ, RZ, -R17 ;  /* 0x000000ffff117224 */ /* 0x000fe200078e0a11 */
[C---:B------:R-:W-:Y:S01]  /*c4d0*/  ISETP.GT.U32.AND P6, PT, R3.reuse, R12, PT ;  /* 0x0000000c0300720c */ /* 0x040fe20003fc4070 */
[----:B------:R-:W-:Y:S01]  /*c4e0*/  @!P1 IMAD.MOV R4, RZ, RZ, -R4 ;  /* 0x000000ffff049224 */ /* 0x000fe200078e0a04 */
[----:B------:R-:W-:Y:S01]  /*c4f0*/  ISETP.GT.U32.AND P1, PT, R3, R5, PT ;  /* 0x000000050300720c */ /* 0x000fe20003f24070 */
[----:B------:R-:W-:-:S03]  /*c500*/  IMAD.HI.U32 R8, R13, R20, RZ ;  /* 0x000000140d087227 */ /* 0x000fc600078e00ff */
[----:B------:R-:W-:Y:S01]  /*c510*/  STL [R1+0xd8], R4 ;  /* 0x0000d80401007387 */ /* 0x000fe20000100800 */
[----:B------:R-:W-:-:S04]  /*c520*/  IMAD.HI.U32 R7, R13, R16, RZ ;  /* 0x000000100d077227 */ /* 0x000fc800078e00ff */
[C---:B------:R-:W-:Y:S02]  /*c530*/  IMAD R23, R3.reuse, R17, R23 ;  /* 0x0000001103177224 */ /* 0x040fe400078e0217 */
[----:B------:R-:W-:Y:S02]  /*c540*/  IMAD.MOV R8, RZ, RZ, -R8 ;  /* 0x000000ffff087224 */ /* 0x000fe400078e0a08 */
[----:B------:R-:W-:Y:S02]  /*c550*/  IMAD.MOV R7, RZ, RZ, -R7 ;  /* 0x000000ffff077224 */ /* 0x000fe400078e0a07 */
[C---:B------:R-:W-:Y:S01]  /*c560*/  IMAD R20, R3.reuse, R8, R20 ;  /* 0x0000000803147224 */ /* 0x040fe200078e0214 */
[----:B------:R-:W-:Y:S01]  /*c570*/  IABS R8, R14 ;  /* 0x0000000e00087213 */ /* 0x000fe20000000000 */
[----:B------:R-:W-:Y:S01]  /*c580*/  @!P5 IMAD.MOV R2, RZ, RZ, -R2 ;  /* 0x000000ffff02d224 */ /* 0x000fe200078e0a02 */
[C---:B------:R-:W-:Y:S01]  /*c590*/  ISETP.GT.U32.AND P5, PT, R3.reuse, R23, PT ;  /* 0x000000170300720c */ /* 0x040fe20003fa4070 */
[----:B------:R-:W-:-:S02]  /*c5a0*/  IMAD R19, R3, R7, R16 ;  /* 0x0000000703137224 */ /* 0x000fc400078e0210 */
[--C-:B------:R-:W-:Y:S01]  /*c5b0*/  @!P3 IMAD.IADD R9, R9, 0x1, -R3.reuse ;  /* 0x000000010909b824 */ /* 0x100fe200078e0a03 */
[----:B------:R-:W-:Y:S01]  /*c5c0*/  ISETP.GT.U32.AND P3, PT, R3, R20, PT ;  /* 0x000000140300720c */ /* 0x000fe20003f64070 */
[--C-:B------:R-:W-:Y:S01]  /*c5d0*/  @!P1 IMAD.IADD R5, R5, 0x1, -R3.reuse ;  /* 0x0000000105059824 */ /* 0x100fe200078e0a03 */
[----:B------:R-:W-:Y:S01]  /*c5e0*/  ISETP.GT.U32.AND P1, PT, R3, R19, PT ;  /* 0x000000130300720c */ /* 0x000fe20003f24070 */
[----:B------:R-:W-:Y:S01]  /*c5f0*/  IMAD.MOV.U32 R0, RZ, RZ, R8 ;  /* 0x000000ffff007224 */ /* 0x000fe200078e0008 */
[----:B------:R0:W-:Y:S01]  /*c600*/  STL [R1+0xd0], R2 ;  /* 0x0000d00201007387 */ /* 0x0001e20000100800 */
[--C-:B------:R-:W-:Y:S01]  /*c610*/  @!P6 IMAD.IADD R12, R12, 0x1, -R3.reuse ;  /* 0x000000010c0ce824 */ /* 0x100fe200078e0a03 */
[----:B------:R-:W-:Y:S01]  /*c620*/  ISETP.GE.AND P6, PT, R6, RZ, PT ;  /* 0x000000ff0600720c */ /* 0x000fe20003fc6270 */
[----:B------:R-:W-:Y:S01]  /*c630*/  VIADD R7, R21, 0x28 ;  /* 0x0000002815077836 */ /* 0x000fe20000000000 */
[----:B------:R-:W1:Y:S01]  /*c640*/  I2F.RP R6, R0 ;  /* 0x0000000000067306 */ /* 0x000e620000209400 */
[--C-:B------:R-:W-:Y:S01]  /*c650*/  @!P5 IMAD.IADD R23, R23, 0x1, -R3.reuse ;  /* 0x000000011717d824 */ /* 0x100fe200078e0a03 */
[----:B------:R-:W-:Y:S01]  /*c660*/  ISETP.GE.AND P5, PT, R10, RZ, PT ;  /* 0x000000ff0a00720c */ /* 0x000fe20003fa6270 */
[----:B------:R-:W-:Y:S01]  /*c670*/  IMAD.MOV.U32 R17, RZ, RZ, R12 ;  /* 0x000000ffff117224 */ /* 0x000fe200078e000c */
[----:B------:R-:W-:Y:S01]  /*c680*/  IABS R18, R7 ;  /* 0x0000000700127213 */ /* 0x000fe20000000000 */
[--C-:B------:R-:W-:Y:S01]  /*c690*/  @!P3 IMAD.IADD R20, R20, 0x1, -R3.reuse ;  /* 0x000000011414b824 */ /* 0x100fe200078e0a03 */
[----:B------:R-:W-:Y:S01]  /*c6a0*/  ISETP.GT.U32.AND P3, PT, R3, R5, PT ;  /* 0x000000050300720c */ /* 0x000fe20003f64070 */
[----:B------:R-:W-:Y:S01]  /*c6b0*/  @!P1 IMAD.IADD R19, R19, 0x1, -R3 ;  /* 0x0000000113139824 */ /* 0x000fe200078e0a03 */
[----:B------:R-:W-:Y:S01]  /*c6c0*/  ISETP.GT.U32.AND P1, PT, R3, R23, PT ;  /* 0x000000170300720c */ /* 0x000fe20003f24070 */
[----:B0-----:R-:W-:-:S02]  /*c6d0*/  VIADD R2, R21, 0x26 ;  /* 0x0000002615027836 */ /* 0x001fc40000000000 */
[----:B------:R-:W-:-:S03]  /*c6e0*/  IMAD.HI.U32 R12, R13, R18, RZ ;  /* 0x000000120d0c7227 */ /* 0x000fc600078e00ff */
[----:B------:R-:W-:Y:S01]  /*c6f0*/  IABS R16, R2 ;  /* 0x0000000200107213 */ /* 0x000fe20000000000 */
[----:B------:R-:W-:Y:S01]  /*c700*/  IMAD.MOV R12, RZ, RZ, -R12 ;  /* 0x000000ffff0c7224 */ /* 0x000fe200078e0a0c */
[----:B-1----:R-:W0:Y:S01]  /*c710*/  MUFU.RCP R6, R6 ;  /* 0x0000000600067308 */ /* 0x002e220000001000 */
[----:B------:R-:W-:Y:S02]  /*c720*/  IMAD.MOV.U32 R4, RZ, RZ, R9 ;  /* 0x000000ffff047224 */ /* 0x000fe400078e0009 */
[C---:B------:R-:W-:Y:S02]  /*c730*/  IMAD R18, R3.reuse, R12, R18 ;  /* 0x0000000c03127224 */ /* 0x040fe400078e0212 */
[----:B------:R-:W-:Y:S02]  /*c740*/  IMAD.MOV.U32 R9, RZ, RZ, R16 ;  /* 0x000000ffff097224 */ /* 0x000fe400078e0010 */
[----:B------:R-:W-:Y:S01]  /*c750*/  @!P2 IMAD.MOV R4, RZ, RZ, -R4 ;  /* 0x000000ffff04a224 */ /* 0x000fe200078e0a04 */
[----:B------:R-:W-:Y:S01]  /*c760*/  ISETP.GT.U32.AND P2, PT, R3, R20, PT ;  /* 0x000000140300720c */ /* 0x000fe20003f44070 */
[--C-:B------:R-:W-:Y:S01]  /*c770*/  @!P3 IMAD.IADD R5, R5, 0x1, -R3.reuse ;  /* 0x000000010505b824 */ /* 0x100fe200078e0a03 */
[----:B------:R-:W-:Y:S01]  /*c780*/  ISETP.GE.AND P3, PT, R11, RZ, PT ;  /* 0x000000ff0b00720c */ /* 0x000fe20003f66270 */
[----:B------:R-:W-:Y:S01]  /*c790*/  @!P1 IMAD.IADD R23, R23, 0x1, -R3 ;  /* 0x0000000117179824 */ /* 0x000fe200078e0a03 */
[----:B------:R-:W-:Y:S01]  /*c7a0*/  ISETP.GT.U32.AND P1, PT, R3, R18, PT ;  /* 0x000000120300720c */ /* 0x000fe20003f24070 */
[----:B------:R-:W-:-:S04]  /*c7b0*/  IMAD.HI.U32 R11, R13, R9, RZ ;  /* 0x000000090d0b7227 */ /* 0x000fc800078e00ff */
[----:B------:R-:W-:Y:S02]  /*c7c0*/  VIADD R8, R21, 0x24 ;  /* 0x0000002415087836 */ /* 0x000fe40000000000 */
[----:B------:R-:W-:Y:S02]  /*c7d0*/  IMAD.MOV R11, RZ, RZ, -R11 ;  /* 0x000000ffff0b7224 */ /* 0x000fe400078e0a0b */
[----:B0-----:R-:W-:Y:S01]  /*c7e0*/  VIADD R12, R6, 0xffffffe ;  /* 0x0ffffffe060c7836 */ /* 0x001fe20000000000 */
[----:B------:R-:W-:Y:S01]  /*c7f0*/  IABS R10, R8 ;  /* 0x00000008000a7213 */ /* 0x000fe20000000000 */
[----:B------:R-:W-:Y:S02]  /*c800*/  IMAD R9, R3, R11, R9 ;  /* 0x0000000b03097224 */ /* 0x000fe400078e0209 */
[--C-:B------:R-:W-:Y:S01]  /*c810*/  @!P2 IMAD.IADD R20, R20, 0x1, -R3.reuse ;  /* 0x000000011414a824 */ /* 0x100fe200078e0a03 */
[----:B------:R-:W-:Y:S01]  /*c820*/  ISETP.GE.AND P2, PT, R7, RZ, PT ;  /* 0x000000ff0700720c */ /* 0x000fe20003f46270 */
[----:B------:R-:W-:Y:S01]  /*c830*/  @!P1 IMAD.IADD R18, R18, 0x1, -R3 ;  /* 0x0000000112129824 */ /* 0x000fe200078e0a03 */
[----:B------:R0:W1:Y:S01]  /*c840*/  F2I.FTZ.U32.TRUNC.NTZ R7, R12 ;  /* 0x0000000c00077305 */ /* 0x000062000021f000 */
[----:B------:R-:W-:Y:S01]  /*c850*/  ISETP.GT.U32.AND P1, PT, R3, R9, PT ;  /* 0x000000090300720c */ /* 0x000fe20003f24070 */
[----:B------:R-:W-:-:S04]  /*c860*/  IMAD.HI.U32 R6, R13, R10, RZ ;  /* 0x0000000a0d067227 */ /* 0x000fc800078e00ff */
[----:B------:R-:W-:Y:S01]  /*c870*/  @!P4 IMAD.MOV R17, RZ, RZ, -R17 ;  /* 0x000000ffff11c224 */ /* 0x000fe200078e0a11 */
[----:B------:R-:W-:Y:S01]  /*c880*/  ISETP.GT.U32.AND P4, PT, R3, R19, PT ;  /* 0x000000130300720c */ /* 0x000fe20003f84070 */
[----:B------:R-:W-:Y:S01]  /*c890*/  IMAD.MOV R6, RZ, RZ, -R6 ;  /* 0x000000ffff067224 */ /* 0x000fe200078e0a06 */
[----:B0-----:R-:W-:Y:S01]  /*c8a0*/  IABS R12, R21 ;  /* 0x00000015000c7213 */ /* 0x001fe20000000000 */
[----:B------:R-:W-:Y:S01]  /*c8b0*/  VIADD R16, R21, 0x20 ;  /* 0x0000002015107836 */ /* 0x000fe20000000000 */
[----:B------:R0:W-:Y:S01]  /*c8c0*/  STL [R1+0xc8], R17 ;  /* 0x0000c81101007387 */ /* 0x0001e20000100800 */
[----:B------:R-:W-:Y:S02]  /*c8d0*/  IMAD R10, R3, R6, R10 ;  /* 0x00000006030a7224 */ /* 0x000fe400078e020a */
[----:B------:R-:W-:Y:S01]  /*c8e0*/  @!P1 IMAD.IADD R9, R9, 0x1, -R3 ;  /* 0x0000000109099824 */ /* 0x000fe200078e0a03 */
[----:B------:R2:W-:Y:S01]  /*c8f0*/  STL [R1+0xc4], R4 ;  /* 0x0000c40401007387 */ /* 0x0005e20000100800 */
[----:B-1----:R-:W-:Y:S01]  /*c900*/  IMAD.MOV R27, RZ, RZ, -R7 ;  /* 0x000000ffff1b7224 */ /* 0x002fe200078e0a07 */
[----:B------:R-:W-:Y:S01]  /*c910*/  ISETP.GT.U32.AND P1, PT, R3, R10, PT ;  /* 0x0000000a0300720c */ /* 0x000fe20003f24070 */
[----:B------:R-:W-:-:S02]  /*c920*/  IMAD.MOV.U32 R6, RZ, RZ, RZ ;  /* 0x000000ffff067224 */ /* 0x000fc400078e00ff */
[----:B------:R-:W-:Y:S01]  /*c930*/  @!P4 IMAD.IADD R19, R19, 0x1, -R3 ;  /* 0x000000011313c824 */ /* 0x000fe200078e0a03 */
[----:B------:R-:W-:Y:S01]  /*c940*/  ISETP.GE.AND P4, PT, R2, RZ, PT ;  /* 0x000000ff0200720c */ /* 0x000fe20003f86270 */
[----:B------:R-:W-:Y:S01]  /*c950*/  IMAD R27, R27, R0, RZ ;  /* 0x000000001b1b7224 */ /* 0x000fe200078e02ff */
[----:B------:R-:W-:Y:S01]  /*c960*/  IABS R2, R16 ;  /* 0x0000001000027213 */ /* 0x000fe20000000000 */
[----:B0-----:R-:W-:Y:S02]  /*c970*/  VIADD R17, R21, 0x22 ;  /* 0x0000002215117836 */ /* 0x001fe40000000000 */
[----:B------:R-:W-:-:S03]  /*c980*/  IMAD.HI.U32 R6, R7, R27, R6 ;  /* 0x0000001b07067227 */ /* 0x000fc600078e0006 */
[----:B------:R-:W-:Y:S01]  /*c990*/  IABS R11, R17 ;  /* 0x00000011000b7213 */ /* 0x000fe20000000000 */
[----:B--2---:R-:W-:Y:S02]  /*c9a0*/  IMAD.MOV.U32 R4, RZ, RZ, R5 ;  /* 0x000000ffff047224 */ /* 0x004fe400078e0005 */
[----:B------:R-:W-:-:S04]  /*c9b0*/  IMAD.HI.U32 R25, R13, R2, RZ ;  /* 0x000000020d197227 */ /* 0x000fc800078e00ff */
[----:B------:R-:W-:Y:S02]  /*c9c0*/  @!P1 IMAD.IADD R10, R10, 0x1, -R3 ;  /* 0x000000010a0a9824 */ /* 0x000fe400078e0a03 */
[----:B------:R-:W-:Y:S01]  /*c9d0*/  @!P0 IMAD.MOV R4, RZ, RZ, -R4 ;  /* 0x000000ffff048224 */ /* 0x000fe200078e0a04 */
[C---:B------:R-:W-:Y:S01]  /*c9e0*/  ISETP.GT.U32.AND P0, PT, R3.reuse, R18, PT ;  /* 0x000000120300720c */ /* 0x040fe20003f04070 */
[----:B------:R-:W-:Y:S01]  /*c9f0*/  IMAD.HI.U32 R7, R6, R22, RZ ;  /* 0x0000001606077227 */ /* 0x000fe200078e00ff */
[----:B------:R-:W-:-:S03]  /*ca00*/  ISETP.GT.U32.AND P1, PT, R3, R10, PT ;  /* 0x0000000a0300720c */ /* 0x000fc60003f24070 */
[----:B------:R-:W-:-:S04]  /*ca10*/  IMAD.HI.U32 R24, R13, R12, RZ ;  /* 0x0000000c0d187227 */ /* 0x000fc800078e00ff */
[----:B------:R-:W-:Y:S02]  /*ca20*/  IMAD.MOV R25, RZ, RZ, -R25 ;  /* 0x000000ffff197224 */ /* 0x000fe400078e0a19 */
[----:B------:R-:W-:Y:S02]  /*ca30*/  IMAD.MOV.U32 R6, RZ, RZ, R20 ;  /* 0x000000ffff067224 */ /* 0x000fe400078e0014 */
[----:B------:R-:W-:-:S04]  /*ca40*/  IMAD.HI.U32 R26, R13, R11, RZ ;  /* 0x0000000b0d1a7227 */ /* 0x000fc800078e00ff */
[----:B------:R-:W-:Y:S02]  /*ca50*/  IMAD.MOV R20, RZ, RZ, -R7 ;  /* 0x000000ffff147224 */ /* 0x000fe400078e0a07 */
[----:B------:R-:W-:Y:S02]  /*ca60*/  IMAD.MOV R24, RZ, RZ, -R24 ;  /* 0x000000ffff187224 */ /* 0x000fe400078e0a18 */
[----:B------:R-:W-:Y:S02]  /*ca70*/  IMAD R2, R3, R25, R2 ;  /* 0x0000001903027224 */ /* 0x000fe400078e0202 */
[----:B------:R-:W-:Y:S02]  /*ca80*/  IMAD.MOV.U32 R7, RZ, RZ, R19 ;  /* 0x000000ffff077224 */ /* 0x000fe400078e0013 */
[----:B------:R-:W-:Y:S02]  /*ca90*/  IMAD.MOV.U32 R5, RZ, RZ, R23 ;  /* 0x000000ffff057224 */ /* 0x000fe400078e0017 */
[----:B------:R-:W-:-:S02]  /*caa0*/  IMAD.MOV R26, RZ, RZ, -R26 ;  /* 0x000000ffff1a7224 */ /* 0x000fc400078e0a1a */
[C---:B------:R-:W-:Y:S02]  /*cab0*/  IMAD R12, R3.reuse, R24, R12 ;  /* 0x00000018030c7224 */ /* 0x040fe400078e020c */
[----:B------:R-:W-:Y:S01]  /*cac0*/  @!P3 IMAD.MOV R7, RZ, RZ, -R7 ;  /* 0x000000ffff07b224 */ /* 0x000fe200078e0a07 */
[C---:B------:R-:W-:Y:S01]  /*cad0*/  ISETP.GT.U32.AND P3, PT, R3.reuse, R2, PT ;  /* 0x000000020300720c */ /* 0x040fe20003f64070 */
[----:B------:R-:W-:Y:S01]  /*cae0*/  @!P6 IMAD.MOV R5, RZ, RZ, -R5 ;  /* 0x000000ffff05e224 */ /* 0x000fe200078e0a05 */
[C---:B------:R-:W-:Y:S01]  /*caf0*/  ISETP.GT.U32.AND P6, PT, R3.reuse, R9, PT ;  /* 0x000000090300720c */ /* 0x040fe20003fc4070 */
[C---:B------:R-:W-:Y:S01]  /*cb00*/  IMAD R11, R3.reuse, R26, R11 ;  /* 0x0000001a030b7224 */ /* 0x040fe200078e020b */
[----:B------:R-:W-:Y:S01]  /*cb10*/  IABS R26, R29 ;  /* 0x0000001d001a7213 */ /* 0x000fe20000000000 */
[----:B------:R-:W-:Y:S01]  /*cb20*/  IMAD R19, R0, R20, R22 ;  /* 0x0000001400137224 */ /* 0x000fe200078e0216 */
[----:B------:R-:W-:Y:S01]  /*cb30*/  STL [R1+0xee4], R5 ;  /* 0x000ee40501007387 */ /* 0x000fe20000100800 */
[--C-:B------:R-:W-:Y:S01]  /*cb40*/  @!P0 IMAD.IADD R18, R18, 0x1, -R3.reuse ;  /* 0x0000000112128824 */ /* 0x100fe200078e0a03 */
[C---:B------:R-:W-:Y:S01]  /*cb50*/  ISETP.GT.U32.AND P0, PT, R3.reuse, R12, PT ;  /* 0x0000000c0300720c */ /* 0x040fe20003f04070 */
[----:B------:R-:W-:Y:S01]  /*cb60*/  @!P5 IMAD.MOV R6, RZ, RZ, -R6 ;  /* 0x000000ffff06d224 */ /* 0x000fe200078e0a06 */
[----:B------:R-:W-:Y:S01]  /*cb70*/  ISETP.GT.U32.AND P5, PT, R3, R11, PT ;  /* 0x0000000b0300720c */ /* 0x000fe20003fa4070 */
[--C-:B------:R-:W-:Y:S01]  /*cb80*/  @!P1 IMAD.IADD R10, R10, 0x1, -R3.reuse ;  /* 0x000000010a0a9824 */ /* 0x100fe200078e0a03 */
[----:B------:R-:W-:Y:S01]  /*cb90*/  ISETP.GT.U32.AND P1, PT, R0, R19, PT ;  /* 0x000000130000720c */ /* 0x000fe20003f24070 */
[----:B------:R-:W-:Y:S01]  /*cba0*/  VIADD R20, R21, 0x1e ;  /* 0x0000001e15147836 */ /* 0x000fe20000000000 */
[----:B------:R-:W-:Y:S01]  /*cbb0*/  STL [R1+0x6c], R4 ;  /* 0x00006c0401007387 */ /* 0x000fe20000100800 */
[----:B------:R-:W-:-:S02]  /*cbc0*/  @!P3 IMAD.IADD R2, R2, 0x1, -R3 ;  /* 0x000000010202b824 */ /* 0x000fc400078e0a03 */
[--C-:B------:R-:W-:Y:S01]  /*cbd0*/  @!P6 IMAD.IADD R9, R9, 0x1, -R3.reuse ;  /* 0x000000010909e824 */ /* 0x100fe200078e0a03 */
[----:B------:R-:W-:Y:S01]  /*cbe0*/  ISETP.GE.AND P6, PT, R8, RZ, PT ;  /* 0x000000ff0800720c */ /* 0x000fe20003fc6270 */
[----:B------:R-:W-:Y:S01]  /*cbf0*/  VIADD R22, R21, 0x1c ;  /* 0x0000001c15167836 */ /* 0x000fe20000000000 */
[----:B------:R-:W-:Y:S01]  /*cc00*/  IABS R8, R20 ;  /* 0x0000001400087213 */ /* 0x000fe20000000000 */
[--C-:B------:R-:W-:Y:S01]  /*cc10*/  @!P0 IMAD.IADD R12, R12, 0x1, -R3.reuse ;  /* 0x000000010c0c8824 */ /* 0x100fe200078e0a03 */
[----:B------:R-:W-:Y:S01]  /*cc20*/  ISETP.GT.U32.AND P0, PT, R3, R2, PT ;  /* 0x000000020300720c */ /* 0x000fe20003f04070 */
[----:B------:R-:W-:Y:S01]  /*cc30*/  @!P5 IMAD.IADD R11, R11, 0x1, -R3 ;  /* 0x000000010b0bd824 */ /* 0x000fe200078e0a03 */
[----:B------:R-:W-:Y:S01]  /*cc40*/  ISETP.GE.AND P5, PT, R17, RZ, PT ;  /* 0x000000ff1100720c */ /* 0x000fe20003fa6270 */
[----:B------:R-:W-:Y:S01]  /*cc50*/  @!P1 IMAD.IADD R19, R19, 0x1, -R0 ;  /* 0x0000000113139824 */ /* 0x000fe200078e0a00 */
[----:B------:R-:W-:Y:S01]  /*cc60*/  IABS R23, R22 ;  /* 0x0000001600177213 */ /* 0x000fe20000000000 */
[----:B------:R-:W-:Y:S01]  /*cc70*/  IMAD.MOV.U32 R17, RZ, RZ, R8 ;  /* 0x000000ffff117224 */ /* 0x000fe200078e0008 */
[----:B------:R-:W-:Y:S01]  /*cc80*/  ISETP.GE.AND P1, PT, R16, RZ, PT ;  /* 0x000000ff1000720c */ /* 0x000fe20003f26270 */
[----:B------:R-:W-:Y:S01]  /*cc90*/  IMAD.MOV.U32 R8, RZ, RZ, R18 ;  /* 0x000000ffff087224 */ /* 0x000fe200078e0012 */
[----:B------:R-:W-:Y:S01]  /*cca0*/  ISETP.GT.U32.AND P3, PT, R3, R11, PT ;  /* 0x0000000b0300720c */ /* 0x000fe20003f64070 */
[----:B------:R-:W-:Y:S01]  /*ccb0*/  @!P4 IMAD.MOV R9, RZ, RZ, -R9 ;  /* 0x000000ffff09c224 */ /* 0x000fe200078e0a09 */
[----:B------:R-:W-:Y:S01]  /*ccc0*/  ISETP.GT.U32.AND P4, PT, R0, R19, PT ;  /* 0x000000130000720c */ /* 0x000fe20003f84070 */
[----:B------:R-:W-:Y:S01]  /*ccd0*/  IMAD.HI.U32 R18, R13, R17, RZ ;  /* 0x000000110d127227 */ /* 0x000fe200078e00ff */
[----:B------:R-:W-:Y:S03]  /*cce0*/  STL [R1+0xee8], R6 ;  /* 0x000ee80601007387 */ /* 0x000fe60000100800 */
[----:B------:R-:W-:Y:S01]  /*ccf0*/  @!P2 IMAD.MOV R8, RZ, RZ, -R8 ;  /* 0x000000ffff08a224 */ /* 0x000fe200078e0a08 */
[----:B------:R-:W-:Y:S01]  /*cd00*/  ISETP.GT.U32.AND P2, PT, R3, R12, PT ;  /* 0x0000000c0300720c */ /* 0x000fe20003f44070 */
[----:B------:R-:W-:Y:S01]  /*cd10*/  IMAD.HI.U32 R16, R13, R23, RZ ;  /* 0x000000170d107227 */ /* 0x000fe200078e00ff */
[----:B------:R-:W-:Y:S03]  /*cd20*/  STL [R1+0xeec], R7 ;  /* 0x000eec0701007387 */ /* 0x000fe60000100800 */
[----:B------:R-:W-:Y:S01]  /*cd30*/  IMAD.MOV R18, RZ, RZ, -R18 ;  /* 0x000000ffff127224 */ /* 0x000fe200078e0a12 */
[----:B------:R-:W-:Y:S01]  /*cd40*/  STL [R1+0xef0], R8 ;  /* 0x000ef00801007387 */ /* 0x000fe20000100800 */
[----:B------:R-:W-:Y:S01]  /*cd50*/  @!P0 IMAD.IADD R2, R2, 0x1, -R3 ;  /* 0x0000000102028824 */ /* 0x000fe200078e0a03 */
[----:B------:R-:W-:Y:S01]  /*cd60*/  ISETP.GE.AND P0, PT, R22, RZ, PT ;  /* 0x000000ff1600720c */ /* 0x000fe20003f06270 */
[----:B------:R-:W-:Y:S01]  /*cd70*/  IMAD.MOV R22, RZ, RZ, -R16 ;  /* 0x000000ffff167224 */ /* 0x000fe200078e0a10 */
[----:B------:R-:W-:Y:S01]  /*cd80*/  STL [R1+0xef4], R9 ;  /* 0x000ef40901007387 */ /* 0x000fe20000100800 */
[----:B------:R-:W-:-:S02]  /*cd90*/  IMAD R16, R3, R18, R17 ;  /* 0x0000001203107224 */ /* 0x000fc400078e0211 */
[----:B------:R-:W-:Y:S02]  /*cda0*/  @!P4 IMAD.IADD R19, R19, 0x1, -R0 ;  /* 0x000000011313c824 */ /* 0x000fe400078e0a00 */
[----:B------:R-:W-:Y:S01]  /*cdb0*/  @!P2 IMAD.IADD R12, R12, 0x1, -R3 ;  /* 0x000000010c0ca824 */ /* 0x000fe200078e0a03 */
[C---:B------:R-:W-:Y:S01]  /*cdc0*/  ISETP.GT.U32.AND P4, PT, R3.reuse, R16, PT ;  /* 0x000000100300720c */ /* 0x040fe20003f84070 */
[----:B------:R-:W-:Y:S01]  /*cdd0*/  IMAD R22, R3, R22, R23 ;  /* 0x0000001603167224 */ /* 0x000fe200078e0217 */
[----:B------:R-:W-:Y:S01]  /*cde0*/  ISETP.GE.AND P2, PT, R21, RZ, PT ;  /* 0x000000ff1500720c */ /* 0x000fe20003f46270 */
[----:B------:R-:W-:Y:S01]  /*cdf0*/  @!P3 IMAD.IADD R11, R11, 0x1, -R3 ;  /* 0x000000010b0bb824 */ /* 0x000fe200078e0a03 */
[----:B------:R-:W-:Y:S01]  /*ce00*/  ISETP.GE.AND P3, PT, R20, RZ, PT ;  /* 0x000000ff1400720c */ /* 0x000fe20003f66270 */
[----:B------:R-:W-:Y:S01]  /*ce10*/  @!P6 IMAD.MOV R10, RZ, RZ, -R10 ;  /* 0x000000ffff0ae224 */ /* 0x000fe200078e0a0a */
[----:B------:R-:W-:Y:S01]  /*ce20*/  ISETP.GT.U32.AND P6, PT, R3, R22, PT ;  /* 0x000000160300720c */ /* 0x000fe20003fc4070 */
[----:B------:R-:W-:Y:S01]  /*ce30*/  @!P5 IMAD.MOV R11, RZ, RZ, -R11 ;  /* 0x000000ffff0bd224 */ /* 0x000fe200078e0a0b */
[----:B------:R-:W-:Y:S01]  /*ce40*/  ISETP.GE.AND P5, PT, R28, RZ, PT ;  /* 0x000000ff1c00720c */ /* 0x000fe20003fa6270 */
[C---:B------:R-:W-:Y:S01]  /*ce50*/  VIADD R23, R21.reuse, 0x1a ;  /* 0x0000001a15177836 */ /* 0x040fe20000000000 */
[----:B------:R-:W-:Y:S01]  /*ce60*/  STL [R1+0xef8], R10 ;  /* 0x000ef80a01007387 */ /* 0x000fe20000100800 */
[----:B------:R-:W-:-:S02]  /*ce70*/  VIADD R20, R21, 0x16 ;  /* 0x0000001615147836 */ /* 0x000fc40000000000 */
[----:B------:R-:W-:Y:S01]  /*ce80*/  @!P4 IMAD.IADD R16, R16, 0x1, -R3 ;  /* 0x000000011010c824 */ /* 0x000fe200078e0a03 */
[----:B------:R-:W-:Y:S01]  /*ce90*/  IABS R25, R23 ;  /* 0x0000001700197213 */ /* 0x000fe20000000000 */
[----:B------:R-:W-:Y:S01]  /*cea0*/  @!P2 IMAD.MOV R12, RZ, RZ, -R12 ;  /* 0x000000ffff0ca224 */ /* 0x000fe200078e0a0c */
[----:B------:R-:W-:Y:S01]  /*ceb0*/  ISETP.NE.AND P2, PT, R14, RZ, PT ;  /* 0x000000ff0e00720c */ /* 0x000fe20003f45270 */
[----:B------:R-:W-:Y:S01]  /*cec0*/  IMAD.MOV.U32 R0, RZ, RZ, R19 ;  /* 0x000000ffff007224 */ /* 0x000fe200078e0013 */
[----:B------:R-:W-:Y:S01]  /*ced0*/  ISETP.GT.U32.AND P4, PT, R3, R16, PT ;  /* 0x000000100300720c */ /* 0x000fe20003f84070 */
[----:B------:R-:W-:Y:S01]  /*cee0*/  VIADD R18, R21, 0x18 ;  /* 0x0000001815127836 */ /* 0x000fe20000000000 */
[----:B------:R-:W-:Y:S01]  /*cef0*/  IABS R24, R20 ;  /* 0x0000001400187213 */ /* 0x000fe20000000000 */
[----:B------:R-:W-:Y:S01]  /*cf00*/  @!P6 IMAD.IADD R22, R22, 0x1, -R3 ;  /* 0x000000011616e824 */ /* 0x000fe200078e0a03 */
[----:B------:R0:W-:Y:S01]  /*cf10*/  STL [R1+0xefc], R11 ;  /* 0x000efc0b01007387 */ /* 0x0001e20000100800 */
[----:B------:R-:W-:Y:S01]  /*cf20*/  IMAD.MOV.U32 R19, RZ, RZ, R25 ;  /* 0x000000ffff137224 */ /* 0x000fe200078e0019 */
[----:B------:R-:W-:Y:S01]  /*cf30*/  IABS R17, R18 ;  /* 0x0000001200117213 */ /* 0x000fe20000000000 */
[----:B------:R-:W-:Y:S01]  /*cf40*/  @!P5 IMAD.MOV R0, RZ, RZ, -R0 ;  /* 0x000000ffff00d224 */ /* 0x000fe200078e0a00 */
[----:B------:R-:W-:Y:S01]  /*cf50*/  ISETP.GE.AND P5, PT, R23, RZ, PT ;  /* 0x000000ff1700720c */ /* 0x000fe20003fa6270 */
[----:B------:R-:W-:Y:S01]  /*cf60*/  IMAD.MOV.U32 R23, RZ, RZ, R24 ;  /* 0x000000ffff177224 */ /* 0x000fe200078e0018 */
[----:B------:R-:W-:Y:S01]  /*cf70*/  ISETP.GT.U32.AND P6, PT, R3, R22, PT ;  /* 0x000000160300720c */ /* 0x000fe20003fc4070 */
[----:B------:R-:W-:Y:S01]  /*cf80*/  IMAD.HI.U32 R24, R13, R19, RZ ;  /* 0x000000130d187227 */ /* 0x000fe200078e00ff */
[----:B------:R-:W-:Y:S01]  /*cf90*/  @!P2 LOP3.LUT R0, RZ, R14, RZ, 0x33, !PT ;  /* 0x0000000eff00a212 */ /* 0x000fe200078e33ff */
[----:B------:R1:W-:Y:S01]  /*cfa0*/  STL [R1+0xf00], R12 ;  /* 0x000f000c01007387 */ /* 0x0003e20000100800 */
[----:B------:R-:W-:Y:S01]  /*cfb0*/  ISETP.GE.AND P2, PT, R18, RZ, PT ;  /* 0x000000ff1200720c */ /* 0x000fe20003f46270 */
[----:B------:R-:W-:-:S02]  /*cfc0*/  IMAD.MOV R24, RZ, RZ, -R24 ;  /* 0x000000ffff187224 */ /* 0x000fc400078e0a18 */
[----:B------:R-:W-:Y:S01]  /*cfd0*/  IMAD.HI.U32 R14, R13, R17, RZ ;  /* 0x000000110d0e7227 */ /* 0x000fe200078e00ff */
[----:B------:R2:W-:Y:S03]  /*cfe0*/  STL [R1+0xe30], R0 ;  /* 0x000e300001007387 */ /* 0x0005e60000100800 */
[----:B------:R-:W-:Y:S01]  /*cff0*/  @!P4 IMAD.IADD R16, R16, 0x1, -R3 ;  /* 0x000000011010c824 */ /* 0x000fe200078e0a03 */
[----:B------:R-:W-:Y:S01]  /*d000*/  ISETP.GE.AND P4, PT, R20, RZ, PT ;  /* 0x000000ff1400720c */ /* 0x000fe20003f86270 */
[----:B------:R-:W-:Y:S02]  /*d010*/  IMAD R20, R3, R24, R19 ;  /* 0x0000001803147224 */ /* 0x000fe400078e0213 */
[----:B------:R-:W-:Y:S02]  /*d020*/  IMAD.MOV R14, RZ, RZ, -R14 ;  /* 0x000000ffff0e7224 */ /* 0x000fe400078e0a0e */
[----:B------:R-:W-:-:S02]  /*d030*/  IMAD.MOV.U32 R19, RZ, RZ, R16 ;  /* 0x000000ffff137224 */ /* 0x000fc400078e0010 */
[C---:B------:R-:W-:Y:S02]  /*d040*/  IMAD R14, R3.reuse, R14, R17 ;  /* 0x0000000e030e7224 */ /* 0x040fe400078e0211 */
[----:B------:R-:W-:Y:S01]  /*d050*/  @!P3 IMAD.MOV R19, RZ, RZ, -R19 ;  /* 0x000000ffff13b224 */ /* 0x000fe200078e0a13 */
[----:B------:R-:W-:Y:S01]  /*d060*/  ISETP.GT.U32.AND P3, PT, R3, R20, PT ;  /* 0x000000140300720c */ /* 0x000fe20003f64070 */
[--C-:B------:R-:W-:Y:S02]  /*d070*/  @!P6 IMAD.IADD R22, R22, 0x1, -R3.reuse ;  /* 0x000000011616e824 */ /* 0x100fe400078e0a03 */
[----:B------:R-:W-:Y:S01]  /*d080*/  VIADD R24, R21, 0x14 ;  /* 0x0000001415187836 */ /* 0x000fe20000000000 */
[----:B------:R-:W-:Y:S01]  /*d090*/  STL [R1+0xf04], R19 ;  /* 0x000f041301007387 */ /* 0x000fe20000100800 */
[----:B------:R-:W-:Y:S01]  /*d0a0*/  @!P0 IMAD.MOV R22, RZ, RZ, -R22 ;  /* 0x000000ffff168224 */ /* 0x000fe200078e0a16 */
[----:B------:R-:W-:Y:S01]  /*d0b0*/  ISETP.GT.U32.AND P0, PT, R3, R14, PT ;  /* 0x0000000e0300720c */ /* 0x000fe20003f04070 */
[C---:B0-----:R-:W-:Y:S01]  /*d0c0*/  VIADD R11, R21.reuse, 0xe ;  /* 0x0000000e150b7836 */ /* 0x041fe20000000000 */
[----:B------:R-:W-:Y:S01]  /*d0d0*/  ISETP.GE.AND P6, PT, R24, RZ, PT ;  /* 0x000000ff1800720c */ /* 0x000fe20003fc6270 */
[----:B------:R-:W-:Y:S01]  /*d0e0*/  VIADD R7, R21, 0x12 ;  /* 0x0000001215077836 */ /* 0x000fe20000000000 */
[----:B------:R-:W-:Y:S01]  /*d0f0*/  IABS R24, R24 ;  /* 0x0000001800187213 */ /* 0x000fe20000000000 */
[----:B------:R-:W-:Y:S01]  /*d100*/  IMAD.HI.U32 R18, R13, R23, RZ ;  /* 0x000000170d127227 */ /* 0x000fe200078e00ff */
[----:B------:R-:W-:Y:S01]  /*d110*/  IABS R27, R11 ;  /* 0x0000000b001b7213 */ /* 0x000fe20000000000 */
[----:B------:R-:W-:Y:S01]  /*d120*/  STL [R1+0xf08], R22 ;  /* 0x000f081601007387 */ /* 0x000fe20000100800 */
[----:B------:R-:W-:Y:S01]  /*d130*/  IABS R25, R7 ;  /* 0x0000000700197213 */ /* 0x000fe20000000000 */
[----:B------:R-:W-:-:S02]  /*d140*/  @!P3 IMAD.IADD R20, R20, 0x1, -R3 ;  /* 0x000000011414b824 */ /* 0x000fc400078e0a03 */
[----:B------:R-:W-:-:S03]  /*d150*/  IMAD.HI.U32 R16, R13, R24, RZ ;  /* 0x000000180d107227 */ /* 0x000fc600078e00ff */
[C---:B------:R-:W-:Y:S01]  /*d160*/  ISETP.GT.U32.AND P3, PT, R3.reuse, R20, PT ;  /* 0x000000140300720c */ /* 0x040fe20003f64070 */
[----:B------:R-:W-:Y:S02]  /*d170*/  @!P0 IMAD.IADD R14, R14, 0x1, -R3 ;  /* 0x000000010e0e8824 */ /* 0x000fe400078e0a03 */
[----:B------:R-:W-:Y:S02]  /*d180*/  IMAD.MOV R18, RZ, RZ, -R18 ;  /* 0x000000ffff127224 */ /* 0x000fe400078e0a12 */
[----:B------:R-:W-:Y:S01]  /*d190*/  IMAD.MOV R16, RZ, RZ, -R16 ;  /* 0x000000ffff107224 */ /* 0x000fe200078e0a10 */
[C---:B------:R-:W-:Y:S01]  /*d1a0*/  ISETP.GT.U32.AND P0, PT, R3.reuse, R14, PT ;  /* 0x0000000e0300720c */ /* 0x040fe20003f04070 */
[----:B------:R-:W-:Y:S02]  /*d1b0*/  IMAD R23, R3, R18, R23 ;  /* 0x0000001203177224 */ /* 0x000fe400078e0217 */
[----:B------:R-:W-:-:S04]  /*d1c0*/  IMAD.HI.U32 R28, R13, R27, RZ ;  /* 0x0000001b0d1c7227 */ /* 0x000fc800078e00ff */
[----:B------:R-:W-:-:S04]  /*d1d0*/  IMAD.HI.U32 R18, R13, R25, RZ ;  /* 0x000000190d127227 */ /* 0x000fc800078e00ff */
[----:B------:R-:W-:Y:S02]  /*d1e0*/  IMAD R24, R3, R16, R24 ;  /* 0x0000001003187224 */ /* 0x000fe400078e0218 */
[----:B------:R-:W-:Y:S02]  /*d1f0*/  IMAD.MOV R16, RZ, RZ, -R28 ;  /* 0x000000ffff107224 */ /* 0x000fe400078e0a1c */
[C---:B------:R-:W-:Y:S02]  /*d200*/  VIADD R4, R21.reuse, 0x6 ;  /* 0x0000000615047836 */ /* 0x040fe40000000000 */
[----:B------:R-:W-:Y:S02]  /*d210*/  IMAD.MOV R18, RZ, RZ, -R18 ;  /* 0x000000ffff127224 */ /* 0x000fe400078e0a12 */
[----:B------:R-:W-:Y:S02]  /*d220*/  VIADD R10, R21, 0xc ;  /* 0x0000000c150a7836 */ /* 0x000fe40000000000 */
[C---:B------:R-:W-:Y:S01]  /*d230*/  IMAD R27, R3.reuse, R16, R27 ;  /* 0x00000010031b7224 */ /* 0x040fe200078e021b */
[----:B------:R-:W-:Y:S01]  /*d240*/  IABS R16, R4 ;  /* 0x0000000400107213 */ /* 0x000fe20000000000 */
[C---:B------:R-:W-:Y:S01]  /*d250*/  IMAD R25, R3.reuse, R18, R25 ;  /* 0x0000001203197224 */ /* 0x040fe200078e0219 */
[----:B------:R-:W-:Y:S01]  /*d260*/  IABS R28, R10 ;  /* 0x0000000a001c7213 */ /* 0x000fe20000000000 */
[--C-:B------:R-:W-:Y:S01]  /*d270*/  @!P3 IMAD.IADD R20, R20, 0x1, -R3.reuse ;  /* 0x000000011414b824 */ /* 0x100fe200078e0a03 */
[C---:B------:R-:W-:Y:S01]  /*d280*/  ISETP.GT.U32.AND P3, PT, R3.reuse, R23, PT ;  /* 0x000000170300720c */ /* 0x040fe20003f64070 */
[----:B------:R-:W-:Y:S01]  /*d290*/  @!P0 IMAD.IADD R14, R14, 0x1, -R3 ;  /* 0x000000010e0e8824 */ /* 0x000fe200078e0a03 */
[----:B------:R-:W-:Y:S01]  /*d2a0*/  ISETP.GT.U32.AND P0, PT, R3, R25, PT ;  /* 0x000000190300720c */ /* 0x000fe20003f04070 */
[----:B------:R-:W-:-:S02]  /*d2b0*/  IMAD.MOV.U32 R8, RZ, RZ, R16 ;  /* 0x000000ffff087224 */ /* 0x000fc400078e0010 */
[----:B------:R-:W-:-:S04]  /*d2c0*/  IMAD.HI.U32 R16, R13, R28, RZ ;  /* 0x0000001c0d107227 */ /* 0x000fc800078e00ff */
[----:B------:R-:W-:-:S04]  /*d2d0*/  IMAD.HI.U32 R17, R13, R26, RZ ;  /* 0x0000001a0d117227 */ /* 0x000fc800078e00ff */
[----:B------:R-:W-:Y:S02]  /*d2e0*/  IMAD.MOV R16, RZ, RZ, -R16 ;  /* 0x000000ffff107224 */ /* 0x000fe400078e0a10 */
[----:B------:R-:W-:Y:S02]  /*d2f0*/  IMAD.MOV R17, RZ, RZ, -R17 ;  /* 0x000000ffff117224 */ /* 0x000fe400078e0a11 */
[----:B------:R-:W-:Y:S02]  /*d300*/  VIADD R5, R21, 0x8 ;  /* 0x0000000815057836 */ /* 0x000fe40000000000 */
[--C-:B------:R-:W-:Y:S02]  /*d310*/  @!P3 IMAD.IADD R23, R23, 0x1, -R3.reuse ;  /* 0x000000011717b824 */ /* 0x100fe400078e0a03 */
[C---:B------:R-:W-:Y:S02]  /*d320*/  IMAD R28, R3.reuse, R16, R28 ;  /* 0x00000010031c7224 */ /* 0x040fe400078e021c */
[----:B------:R-:W-:Y:S01]  /*d330*/  IMAD R26, R3, R17, R26 ;  /* 0x00000011031a7224 */ /* 0x000fe200078e021a */
[----:B------:R-:W-:Y:S01]  /*d340*/  IABS R17, R5 ;  /* 0x0000000500117213 */ /* 0x000fe20000000000 */
[----:B------:R-:W-:Y:S01]  /*d350*/  @!P0 IMAD.IADD R25, R25, 0x1, -R3 ;  /* 0x0000000119198824 */ /* 0x000fe200078e0a03 */
[----:B------:R-:W-:Y:S01]  /*d360*/  ISETP.GT.U32.AND P3, PT, R3, R23, PT ;  /* 0x000000170300720c */ /* 0x000fe20003f64070 */
[----:B-1----:R-:W-:Y:S01]  /*d370*/  IMAD.HI.U32 R12, R13, R8, RZ ;  /* 0x000000080d0c7227 */ /* 0x002fe200078e00ff */
[----:B------:R-:W-:-:S03]  /*d380*/  ISETP.GT.U32.AND P0, PT, R3, R28, PT ;  /* 0x0000001c0300720c */ /* 0x000fc60003f04070 */
[----:B--2---:R-:W-:-:S04]  /*d390*/  IMAD.HI.U32 R0, R13, R17, RZ ;  /* 0x000000110d007227 */ /* 0x004fc800078e00ff */
[----:B------:R-:W-:Y:S02]  /*d3a0*/  IMAD.MOV R0, RZ, RZ, -R0 ;  /* 0x000000ffff007224 */ /* 0x000fe400078e0a00 */
[----:B------:R-:W-:Y:S02]  /*d3b0*/  IMAD.MOV R16, RZ, RZ, -R12 ;  /* 0x000000ffff107224 */ /* 0x000fe400078e0a0c */
[C---:B------:R-:W-:Y:S02]  /*d3c0*/  IMAD R17, R3.reuse, R0, R17 ;  /* 0x0000000003117224 */ /* 0x040fe400078e0211 */
[----:B------:R-:W-:Y:S02]  /*d3d0*/  IMAD R16, R3, R16, R8 ;  /* 0x0000001003107224 */ /* 0x000fe400078e0208 */
[C---:B------:R-:W-:Y:S02]  /*d3e0*/  VIADD R6, R21.reuse, 0xa ;  /* 0x0000000a15067836 */ /* 0x040fe40000000000 */
[----:B------:R-:W-:-:S02]  /*d3f0*/  VIADD R0, R21, 0x4 ;  /* 0x0000000415007836 */ /* 0x000fc40000000000 */
[----:B------:R-:W-:Y:S01]  /*d400*/  VIADD R8, R21, 0x2 ;  /* 0x0000000215087836 */ /* 0x000fe20000000000 */
[----:B------:R-:W-:Y:S01]  /*d410*/  IABS R18, R6 ;  /* 0x0000000600127213 */ /* 0x000fe20000000000 */
[----:B------:R-:W-:Y:S01]  /*d420*/  @!P5 IMAD.MOV R20, RZ, RZ, -R20 ;  /* 0x000000ffff14d224 */ /* 0x000fe200078e0a14 */
[----:B------:R-:W-:Y:S01]  /*d430*/  ISETP.GT.U32.AND P5, PT, R3, R24, PT ;  /* 0x000000180300720c */ /* 0x000fe20003fa4070 */
[--C-:B------:R-:W-:Y:S01]  /*d440*/  @!P3 IMAD.IADD R23, R23, 0x1, -R3.reuse ;  /* 0x000000011717b824 */ /* 0x100fe200078e0a03 */
[C---:B------:R-:W-:Y:S01]  /*d450*/  ISETP.GT.U32.AND P3, PT, R3.reuse, R26, PT ;  /* 0x0000001a0300720c */ /* 0x040fe20003f64070 */
[----:B------:R-:W-:Y:S01]  /*d460*/  IMAD.MOV.U32 R21, RZ, RZ, R14 ;  /* 0x000000ffff157224 */ /* 0x000fe200078e000e */
[----:B------:R-:W-:Y:S01]  /*d470*/  IABS R14, R0 ;  /* 0x00000000000e7213 */ /* 0x000fe20000000000 */
[----:B------:R-:W-:Y:S01]  /*d480*/  @!P0 IMAD.IADD R28, R28, 0x1, -R3 ;  /* 0x000000011c1c8824 */ /* 0x000fe200078e0a03 */
[----:B------:R-:W-:Y:S01]  /*d490*/  STL [R1+0xf0c], R20 ;  /* 0x000f0c1401007387 */ /* 0x000fe20000100800 */
[----:B------:R-:W-:Y:S01]  /*d4a0*/  @!P2 IMAD.MOV R21, RZ, RZ, -R21 ;  /* 0x000000ffff15a224 */ /* 0x000fe200078e0a15 */
[C---:B------:R-:W-:Y:S01]  /*d4b0*/  ISETP.GT.U32.AND P2, PT, R3.reuse, R25, PT ;  /* 0x000000190300720c */ /* 0x040fe20003f44070 */
[----:B------:R-:W-:Y:S01]  /*d4c0*/  @!P4 IMAD.MOV R23, RZ, RZ, -R23 ;  /* 0x000000ffff17c224 */ /* 0x000fe200078e0a17 */
[----:B------:R-:W-:Y:S01]  /*d4d0*/  ISETP.GT.U32.AND P4, PT, R3, R28, PT ;  /* 0x0000001c0300720c */ /* 0x000fe20003f84070 */
[----:B------:R-:W-:Y:S01]  /*d4e0*/  IMAD.HI.U32 R9, R13, R18, RZ ;  /* 0x000000120d097227 */ /* 0x000fe200078e00ff */
[----:B------:R0:W-:Y:S03]  /*d4f0*/  STL [R1+0xf10], R21 ;  /* 0x000f101501007387 */ /* 0x0001e60000100800 */
[--C-:B------:R-:W-:Y:S01]  /*d500*/  @!P5 IMAD.IADD R24, R24, 0x1, -R3.reuse ;  /* 0x000000011818d824 */ /* 0x100fe200078e0a03 */
[C---:B------:R-:W-:Y:S01]  /*d510*/  ISETP.GT.U32.AND P5, PT, R3.reuse, R27, PT ;  /* 0x0000001b0300720c */ /* 0x040fe20003fa4070 */
[----:B------:R-:W-:Y:S01]  /*d520*/  @!P3 IMAD.IADD R26, R26, 0x1, -R3 ;  /* 0x000000011a1ab824 */ /* 0x000fe200078e0a03 */
[----:B------:R-:W-:Y:S01]  /*d530*/  STL [R1+0xf14], R23 ;  /* 0x000f141701007387 */ /* 0x000fe20000100800 */
[----:B------:R-:W-:Y:S01]  /*d540*/  IMAD.MOV R9, RZ, RZ, -R9 ;  /* 0x000000ffff097224 */ /* 0x000fe200078e0a09 */
[----:B------:R-:W-:Y:S01]  /*d550*/  ISETP.GT.U32.AND P3, PT, R3, R24, PT ;  /* 0x000000180300720c */ /* 0x000fe20003f64070 */
[--C-:B------:R-:W-:Y:S01]  /*d560*/  @!P2 IMAD.IADD R25, R25, 0x1, -R3.reuse ;  /* 0x000000011919a824 */ /* 0x100fe200078e0a03 */
[----:B------:R-:W-:Y:S01]  /*d570*/  ISETP.GT.U32.AND P2, PT, R3, R17, PT ;  /* 0x000000110300720c */ /* 0x000fe20003f44070 */
[----:B------:R-:W-:Y:S01]  /*d580*/  @!P4 IMAD.IADD R28, R28, 0x1, -R3 ;  /* 0x000000011c1cc824 */ /* 0x000fe200078e0a03 */
[----:B------:R-:W-:Y:S01]  /*d590*/  ISETP.GE.AND P4, PT, R29, RZ, PT ;  /* 0x000000ff1d00720c */ /* 0x000fe20003f86270 */
[----:B------:R-:W-:Y:S01]  /*d5a0*/  IMAD R18, R3, R9, R18 ;  /* 0x0000000903127224 */ /* 0x000fe200078e0212 */
[----:B------:R-:W1:Y:S01]  /*d5b0*/  S2R R29, SR_TID.X ;  /* 0x00000000001d7919 */ /* 0x000e620000002100 */
[----:B------:R-:W-:Y:S01]  /*d5c0*/  IABS R9, R8 ;  /* 0x0000000800097213 */ /* 0x000fe20000000000 */
[----:B------:R-:W-:-:S04]  /*d5d0*/  IMAD.HI.U32 R12, R13, R14, RZ ;  /* 0x0000000e0d0c7227 */ /* 0x000fc800078e00ff */
[--C-:B------:R-:W-:Y:S01]  /*d5e0*/  @!P5 IMAD.IADD R27, R27, 0x1, -R3.reuse ;  /* 0x000000011b1bd824 */ /* 0x100fe200078e0a03 */
[C---:B------:R-:W-:Y:S01]  /*d5f0*/  ISETP.GT.U32.AND P5, PT, R3.reuse, R26, PT ;  /* 0x0000001a0300720c */ /* 0x040fe20003fa4070 */
[--C-:B------:R-:W-:Y:S01]  /*d600*/  @!P3 IMAD.IADD R24, R24, 0x1, -R3.reuse ;  /* 0x000000011818b824 */ /* 0x100fe200078e0a03 */
[----:B------:R-:W-:Y:S01]  /*d610*/  ISETP.GT.U32.AND P3, PT, R3, R18, PT ;  /* 0x000000120300720c */ /* 0x000fe20003f64070 */
[--C-:B------:R-:W-:Y:S01]  /*d620*/  @!P2 IMAD.IADD R17, R17, 0x1, -R3.reuse ;  /* 0x000000011111a824 */ /* 0x100fe200078e0a03 */
[C---:B------:R-:W-:Y:S01]  /*d630*/  ISETP.GT.U32.AND P0, PT, R3.reuse, R27, PT ;  /* 0x0000001b0300720c */ /* 0x040fe20003f04070 */
[----:B------:R-:W-:Y:S01]  /*d640*/  @!P6 IMAD.MOV R24, RZ, RZ, -R24 ;  /* 0x000000ffff18e224 */ /* 0x000fe200078e0a18 */
[----:B------:R-:W-:Y:S01]  /*d650*/  ISETP.GE.AND P2, PT, R10, RZ, PT ;  /* 0x000000ff0a00720c */ /* 0x000fe20003f46270 */
[----:B0-----:R-:W-:Y:S01]  /*d660*/  IMAD R21, RZ, RZ, -UR6 ;  /* 0x80000006ff157e24 */ /* 0x001fe2000f8e02ff */
[----:B------:R-:W-:Y:S02]  /*d670*/  ISETP.GT.U32.AND P6, PT, R3, R17, PT ;  /* 0x000000110300720c */ /* 0x000fe40003fc4070 */
[----:B------:R-:W-:Y:S03]  /*d680*/  STL [R1+0xf18], R24 ;  /* 0x000f181801007387 */ /* 0x000fe60000100800 */
[--C-:B------:R-:W-:Y:S01]  /*d690*/  @!P5 IMAD.IADD R26, R26, 0x1, -R3.reuse ;  /* 0x000000011a1ad824 */ /* 0x100fe200078e0a03 */
[----:B------:R-:W-:Y:S01]  /*d6a0*/  ISETP.GE.AND P5, PT, R7, RZ, PT ;  /* 0x000000ff0700720c */ /* 0x000fe20003fa6270 */
[--C-:B------:R-:W-:Y:S01]  /*d6b0*/  @!P3 IMAD.IADD R18, R18, 0x1, -R3.reuse ;  /* 0x000000011212b824 */ /* 0x100fe200078e0a03 */
[----:B------:R-:W-:Y:S01]  /*d6c0*/  ISETP.GE.AND P3, PT, R11, RZ, PT ;  /* 0x000000ff0b00720c */ /* 0x000fe20003f66270 */
[----:B------:R-:W-:Y:S01]  /*d6d0*/  @!P0 IMAD.IADD R27, R27, 0x1, -R3 ;  /* 0x000000011b1b8824 */ /* 0x000fe200078e0a03 */
[----:B------:R-:W-:Y:S01]  /*d6e0*/  ISETP.GT.U32.AND P0, PT, R3, R16, PT ;  /* 0x000000100300720c */ /* 0x000fe20003f04070 */
[----:B------:R-:W-:-:S04]  /*d6f0*/  IMAD.HI.U32 R7, R13, R9, RZ ;  /* 0x000000090d077227 */ /* 0x000fc800078e00ff */
[----:B------:R-:W-:Y:S01]  /*d700*/  @!P6 IMAD.IADD R17, R17, 0x1, -R3 ;  /* 0x000000011111e824 */ /* 0x000fe200078e0a03 */
[----:B------:R-:W-:Y:S01]  /*d710*/  ISETP.GE.AND P6, PT, R4, RZ, PT ;  /* 0x000000ff0400720c */ /* 0x000fe20003fc6270 */
[----:B------:R-:W-:Y:S01]  /*d720*/  IMAD.MOV R13, RZ, RZ, -R12 ;  /* 0x000000ffff0d7224 */ /* 0x000fe200078e0a0c */
[----:B-1----:R-:W-:Y:S01]  /*d730*/  SHF.R.S32.HI R4, RZ, 0x2, R29 ;  /* 0x00000002ff047819 */ /* 0x002fe2000001141d */
[----:B------:R-:W-:Y:S02]  /*d740*/  @!P5 IMAD.MOV R25, RZ, RZ, -R25 ;  /* 0x000000ffff19d224 */ /* 0x000fe400078e0a19 */
[----:B------:R-:W-:Y:S01]  /*d750*/  IMAD.MOV R7, RZ, RZ, -R7 ;  /* 0x000000ffff077224 */ /* 0x000fe200078e0a07 */
[----:B------:R-:W-:Y:S01]  /*d760*/  SGXT R10, R4, 0x1 ;  /* 0x00000001040a781a */ /* 0x000fe20000000200 */
[----:B------:R-:W-:Y:S01]  /*d770*/  @!P0 IMAD.IADD R16, R16, 0x1, -R3 ;  /* 0x0000000110108824 */ /* 0x000fe200078e0a03 */
[----:B------:R-:W0:Y:S01]  /*d780*/  S2R R4, SR_TID.X ;  /* 0x0000000000047919 */ /* 0x000e220000002100 */
[C---:B------:R-:W-:Y:S01]  /*d790*/  ISETP.GT.U32.AND P0, PT, R3.reuse, R18, PT ;  /* 0x000000120300720c */ /* 0x040fe20003f04070 */
[----:B------:R-:W-:-:S02]  /*d7a0*/  IMAD R14, R3, R13, R14 ;  /* 0x0000000d030e7224 */ /* 0x000fc400078e020e */
[C---:B------:R-:W-:Y:S01]  /*d7b0*/  ISETP.GT.U32.AND P5, PT, R3.reuse, R16, PT ;  /* 0x000000100300720c */ /* 0x040fe20003fa4070 */
[C---:B------:R-:W-:Y:S01]  /*d7c0*/  IMAD R13, R3.reuse, R7, R9 ;  /* 0x00000007030d7224 */ /* 0x040fe200078e0209 */
[----:B------:R-:W-:Y:S01]  /*d7d0*/  STL [R1+0xf1c], R25 ;  /* 0x000f1c1901007387 */ /* 0x000fe20000100800 */
[----:B------:R-:W-:Y:S01]  /*d7e0*/  @!P4 IMAD.MOV R26, RZ, RZ, -R26 ;  /* 0x000000ffff1ac224 */ /* 0x000fe200078e0a1a */
[----:B------:R-:W-:Y:S01]  /*d7f0*/  ISETP.GT.U32.AND P4, PT, R3, R14, PT ;  /* 0x0000000e0300720c */ /* 0x000fe20003f84070 */
[----:B------:R-:W-:Y:S01]  /*d800*/  @!P3 IMAD.MOV R27, RZ, RZ, -R27 ;  /* 0x000000ffff1bb224 */ /* 0x000fe200078e0a1b */
[----:B------:R-:W-:Y:S01]  /*d810*/  ISETP.GE.AND P3, PT, R6, RZ, PT ;  /* 0x000000ff0600720c */ /* 0x000fe20003f66270 */
[----:B------:R-:W-:Y:S01]  /*d820*/  @!P2 IMAD.MOV R28, RZ, RZ, -R28 ;  /* 0x000000ffff1ca224 */ /* 0x000fe200078e0a1c */
[----:B------:R-:W-:Y:S01]  /*d830*/  STL [R1+0xf20], R26 ;  /* 0x000f201a01007387 */ /* 0x000fe20000100800 */
[----:B------:R-:W-:Y:S01]  /*d840*/  ISETP.GE.AND P2, PT, R5, RZ, PT ;  /* 0x000000ff0500720c */ /* 0x000fe20003f46270 */
[--C-:B------:R-:W-:Y:S01]  /*d850*/  @!P0 IMAD.IADD R18, R18, 0x1, -R3.reuse ;  /* 0x0000000112128824 */ /* 0x100fe200078e0a03 */
[----:B------:R-:W-:Y:S01]  /*d860*/  ISETP.GT.U32.AND P0, PT, R3, R13, PT ;  /* 0x0000000d0300720c */ /* 0x000fe20003f04070 */
[----:B------:R-:W-:Y:S01]  /*d870*/  STL [R1+0xf24], R27 ;  /* 0x000f241b01007387 */ /* 0x000fe20000100800 */
[----:B------:R-:W-:Y:S01]  /*d880*/  @!P5 IMAD.IADD R16, R16, 0x1, -R3 ;  /* 0x000000011010d824 */ /* 0x000fe200078e0a03 */
[----:B------:R-:W-:Y:S01]  /*d890*/  ISETP.GE.AND P5, PT, R0, RZ, PT ;  /* 0x000000ff0000720c */ /* 0x000fe20003fa6270 */
[C---:B------:R-:W-:Y:S01]  /*d8a0*/  IMAD.SHL.U32 R0, R29.reuse, 0x20, RZ ;  /* 0x000000201d007824 */ /* 0x040fe200078e00ff */
[----:B------:R-:W-:Y:S01]  /*d8b0*/  STL [R1+0xf28], R28 ;  /* 0x000f281c01007387 */ /* 0x000fe20000100800 */
[----:B------:R-:W-:-:S02]  /*d8c0*/  IMAD.SHL.U32 R5, R29, 0x10, RZ ;  /* 0x000000101d057824 */ /* 0x000fc400078e00ff */
[----:B------:R-:W-:Y:S01]  /*d8d0*/  IMAD.SHL.U32 R9, R29, 0x2, RZ ;  /* 0x000000021d097824 */ /* 0x000fe200078e00ff */
[----:B------:R-:W-:Y:S01]  /*d8e0*/  LOP3.LUT R0, R0, 0x60, RZ, 0xc0, !PT ;  /* 0x0000006000007812 */ /* 0x000fe200078ec0ff */
[--C-:B------:R-:W-:Y:S01]  /*d8f0*/  @!P4 IMAD.IADD R14, R14, 0x1, -R3.reuse ;  /* 0x000000010e0ec824 */ /* 0x100fe200078e0a03 */
[----:B------:R-:W-:Y:S01]  /*d900*/  LOP3.LUT R5, R5, 0x100, RZ, 0xc0, !PT ;  /* 0x0000010005057812 */ /* 0x000fe200078ec0ff */
[----:B------:R-:W-:Y:S02]  /*d910*/  @!P3 IMAD.MOV R18, RZ, RZ, -R18 ;  /* 0x000000ffff12b224 */ /* 0x000fe400078e0a12 */
[----:B------:R1:W-:Y:S01]  /*d920*/  STL [R1+0xdf4], R0 ;  /* 0x000df40001007387 */ /* 0x0003e20000100800 */
[----:B------:R-:W-:Y:S01]  /*d930*/  @!P0 IMAD.IADD R13, R13, 0x1, -R3 ;  /* 0x000000010d0d8824 */ /* 0x000fe200078e0a03 */
[----:B------:R-:W-:Y:S01]  /*d940*/  ISETP.GT.U32.AND P4, PT, R3, R14, PT ;  /* 0x0000000e0300720c */ /* 0x000fe20003f84070 */
[C---:B------:R-:W-:Y:S01]  /*d950*/  IMAD.SHL.U32 R6, R29.reuse, 0x40, RZ ;  /* 0x000000401d067824 */ /* 0x040fe200078e00ff */
[----:B0-----:R-:W-:Y:S01]  /*d960*/  SHF.R.U32.HI R4, RZ, 0x4, R4 ;  /* 0x00000004ff047819 */ /* 0x001fe20000011604 */
[----:B------:R-:W-:Y:S01]  /*d970*/  IMAD.SHL.U32 R7, R29, 0x8, RZ ;  /* 0x000000081d077824 */ /* 0x000fe200078e00ff */
[----:B------:R-:W-:-:S02]  /*d980*/  ISETP.GT.U32.AND P0, PT, R3, R13, PT ;  /* 0x0000000d0300720c */ /* 0x000fc40003f04070 */
[----:B------:R-:W-:Y:S02]  /*d990*/  SGXT.U32 R4, R4, 0x2 ;  /* 0x000000020404781a */ /* 0x000fe40000000000 */
[----:B-1----:R-:W-:Y:S02]  /*d9a0*/  LOP3.LUT R0, R0, 0x90, R10, 0xf8, !PT ;  /* 0x0000009000007812 */ /* 0x002fe400078ef80a */
[----:B------:R-:W-:Y:S02]  /*d9b0*/  LOP3.LUT R4, R4, 0x1c, RZ, 0xfc, !PT ;  /* 0x0000001c04047812 */ /* 0x000fe400078efcff */
[----:B------:R-:W-:Y:S01]  /*d9c0*/  LOP3.LUT R0, R0, 0x10, R9, 0x78, !PT ;  /* 0x0000001000007812 */ /* 0x000fe200078e7809 */
[----:B------:R-:W-:Y:S01]  /*d9d0*/  @!P4 IMAD.IADD R14, R14, 0x1, -R3 ;  /* 0x000000010e0ec824 */ /* 0x000fe200078e0a03 */
[----:B------:R-:W-:Y:S02]  /*d9e0*/  LOP3.LUT R29, R29, 0x1f, RZ, 0xc0, !PT ;  /* 0x0000001f1d1d7812 */ /* 0x000fe400078ec0ff */
[----:B------:R-:W-:Y:S01]  /*d9f0*/  IADD3 R5, PT, PT, R0, UR5, R5 ;  /* 0x0000000500057c10 */ /* 0x000fe2000fffe005 */
[----:B------:R-:W-:Y:S01]  /*da00*/  IMAD R0, R4, UR6, RZ ;  /* 0x0000000604007c24 */ /* 0x000fe2000f8e02ff */
[----:B------:R-:W-:Y:S01]  /*da10*/  LOP3.LUT R6, R6, 0x1c0, RZ, 0xc0, !PT ;  /* 0x000001c006067812 */ /* 0x000fe200078ec0ff */
[----:B------:R-:W-:Y:S01]  /*da20*/  @!P0 IMAD.IADD R13, R13, 0x1, -R3 ;  /* 0x000000010d0d8824 */ /* 0x000fe200078e0a03 */
[----:B------:R-:W-:Y:S01]  /*da30*/  ISETP.GE.AND P4, PT, R8, RZ, PT ;  /* 0x000000ff0800720c */ /* 0x000fe20003f86270 */
[----:B------:R-:W-:Y:S01]  /*da40*/  IMAD R4, R21, 0x4, R0 ;  /* 0x0000000415047824 */ /* 0x000fe200078e0200 */
[----:B------:R0:W-:Y:S01]  /*da50*/  STL [R1+0xdd0], R5 ;  /* 0x000dd00501007387 */ /* 0x0001e20000100800 */
[----:B------:R-:W-:Y:S01]  /*da60*/  IMAD R0, R29, UR7, RZ ;  /* 0x000000071d007c24 */ /* 0x000fe2000f8e02ff */
[----:B------:R-:W-:Y:S01]  /*da70*/  LOP3.LUT R6, R6, 0x30, R7, 0xf8, !PT ;  /* 0x0000003006067812 */ /* 0x000fe200078ef807 */
[----:B------:R-:W-:Y:S01]  /*da80*/  IMAD R23, R21, 0x4, R4 ;  /* 0x0000000415177824 */ /* 0x000fe200078e0204 */
[----:B------:R-:W-:Y:S01]  /*da90*/  STL [R1+0xf2c], R18 ;  /* 0x000f2c1201007387 */ /* 0x000fe20000100800 */
[----:B------:R-:W-:Y:S01]  /*daa0*/  @!P2 IMAD.MOV R17, RZ, RZ, -R17 ;  /* 0x000000ffff11a224 */ /* 0x000fe200078e0a11 */
[----:B---3--:R-:W-:-:S02]  /*dab0*/  LEA R3, P3, R0, UR8, 0x1 ;  /* 0x0000000800037c11 */ /* 0x008fc4000f8608ff */
[----:B------:R1:W-:Y:S01]  /*dac0*/  STL [R1+0x404], R4 ;  /* 0x0004040401007387 */ /* 0x0003e20000100800 */
[----:B------:R-:W-:Y:S01]  /*dad0*/  @!P6 IMAD.MOV R16, RZ, RZ, -R16 ;  /* 0x000000ffff10e224 */ /* 0x000fe200078e0a10 */
[----:B------:R-:W-:Y:S02]  /*dae0*/  ISETP.NE.AND P0, PT, R15, RZ, PT ;  /* 0x000000ff0f00720c */ /* 0x000fe40003f05270 */
[----:B------:R-:W-:Y:S01]  /*daf0*/  STL [R1+0x408], R23 ;  /* 0x0004081701007387 */ /* 0x000fe20000100800 */
[----:B------:R-:W-:Y:S01]  /*db00*/  @!P5 IMAD.MOV R14, RZ, RZ, -R14 ;  /* 0x000000ffff0ed224 */ /* 0x000fe200078e0a0e */
[----:B------:R-:W-:Y:S02]  /*db10*/  LOP3.LUT R15, RZ, R15, RZ, 0x33, !PT ;  /* 0x0000000fff0f7212 */ /* 0x000fe400078e33ff */
[----:B------:R-:W2:Y:S04]  /*db20*/  LDL.LU R20, [R1+0x98] ;  /* 0x0000980001147983 */ /* 0x000ea80000300800 */
[----:B------:R-:W3:Y:S04]  /*db30*/  LDL.LU R22, [R1+0x9c] ;  /* 0x00009c0001167983 */ /* 0x000ee80000300800 */
[----:B------:R-:W4:Y:S04]  /*db40*/  LDL.LU R19, [R1+0xb0] ;  /* 0x0000b00001137983 */ /* 0x000f280000300800 */
[----:B------:R-:W5:Y:S04]  /*db50*/  LDL.LU R0, [R1+0xb4] ;  /* 0x0000b40001007983 */ /* 0x000f680000300800 */
[----:B------:R-:W5:Y:S04]  /*db60*/  LDL.LU R12, [R1+0xb8] ;  /* 0x0000b800010c7983 */ /* 0x000f680000300800 */
[----:B------:R-:W5:Y:S04]  /*db70*/  LDL.LU R11, [R1+0xbc] ;  /* 0x0000bc00010b7983 */ /* 0x000f680000300800 */
[----:B------:R-:W5:Y:S04]  /*db80*/  LDL.LU R10, [R1+0xc0] ;  /* 0x0000c000010a7983 */ /* 0x000f680000300800 */
[----:B------:R-:W5:Y:S04]  /*db90*/  LDL.LU R9, [R1+0xcc] ;  /* 0x0000cc0001097983 */ /* 0x000f680000300800 */
[----:B------:R-:W5:Y:S04]  /*dba0*/  LDL.LU R8, [R1+0xd4] ;  /* 0x0000d40001087983 */ /* 0x000f680000300800 */
[----:B------:R-:W5:Y:S04]  /*dbb0*/  LDL.LU R7, [R1+0xdc] ;  /* 0x0000dc0001077983 */ /* 0x000f680000300800 */
[----:B------:R-:W5:Y:S04]  /*dbc0*/  LDL.LU R6, [R1+0xe8] ;  /* 0x0000e80001067983 */ /* 0x000f680000300800 */
[----:B0-----:R-:W5:Y:S04]  /*dbd0*/  LDL.LU R5, [R1+0xec] ;  /* 0x0000ec0001057983 */ /* 0x001f680000300800 */
[----:B-1----:R-:W5:Y:S04]  /*dbe0*/  LDL.LU R4, [R1+0x110] ;  /* 0x0001100001047983 */ /* 0x002f680000300800 */
[----:B------:R-:W5:Y:S01]  /*dbf0*/  LDL.LU R29, [R1+0x114] ;  /* 0x00011400011d7983 */ /* 0x000f620000300800 */
[----:B------:R-:W-:-:S02]  /*dc00*/  @!P4 IMAD.MOV R13, RZ, RZ, -R13 ;  /* 0x000000ffff0dc224 */ /* 0x000fc400078e0a0d */
[----:B------:R-:W-:Y:S01]  /*dc10*/  @!P1 IMAD.MOV R2, RZ, RZ, -R2 ;  /* 0x000000ffff029224 */ /* 0x000fe200078e0a02 */
[----:B------:R0:W-:Y:S02]  /*dc20*/  STL [R1+0xe34], R3 ;  /* 0x000e340301007387 */ /* 0x0001e40000100800 */
[----:B0-----:R-:W-:-:S05]  /*dc30*/  IMAD R3, R21, 0x4, R23 ;  /* 0x0000000415037824 */ /* 0x001fca00078e0217 */
[----:B------:R2:W-:Y:S04]  /*dc40*/  STL [R1+0x400], R3 ;  /* 0x0004000301007387 */ /* 0x0005e80000100800 */
[----:B------:R-:W-:Y:S04]  /*dc50*/  STL [R1+0xf30], R17 ;  /* 0x000f301101007387 */ /* 0x000fe80000100800 */
[----:B------:R-:W-:Y:S04]  /*dc60*/  STL [R1+0xf34], R16 ;  /* 0x000f341001007387 */ /* 0x000fe80000100800 */
[----:B------:R-:W-:Y:S04]  /*dc70*/  STL [R1+0xf38], R14 ;  /* 0x000f380e01007387 */ /* 0x000fe80000100800 */
[----:B------:R3:W-:Y:S04]  /*dc80*/  STL [R1+0xf3c], R13 ;  /* 0x000f3c0d01007387 */ /* 0x0007e80000100800 */
[----:B------:R4:W-:Y:S01]  /*dc90*/  STL [R1+0xf40], R2 ;  /* 0x000f400201007387 */ /* 0x0009e20000100800 */
[----:B--2---:R-:W-:-:S02]  /*dca0*/  SEL R3, R15, R20, !P0 ;  /* 0x000000140f037207 */ /* 0x004fc40004000000 */
[----:B---3--:R-:W-:-:S03]  /*dcb0*/  SEL R13, R15, R22, !P0 ;  /* 0x000000160f0d7207 */ /* 0x008fc60004000000 */
[----:B------:R5:W-:Y:S01]  /*dcc0*/  STL [R1+0x98], R3 ;  /* 0x0000980301007387 */ /* 0x000be20000100800 */
[----:B----4-:R-:W-:-:S03]  /*dcd0*/  SEL R2, R15, R19, !P0 ;  /* 0x000000130f027207 */ /* 0x010fc60004000000 */
[----:B------:R-:W-:Y:S04]  /*dce0*/  STL [R1+0x9c], R13 ;  /* 0x00009c0d01007387 */ /* 0x000fe80000100800 */
[----:B------:R0:W-:Y:S01]  /*dcf0*/  STL [R1+0xb0], R2 ;  /* 0x0000b00201007387 */ /* 0x0001e20000100800 */
[C---:B-----5:R-:W-:Y:S02]  /*dd00*/  SEL R3, R15.reuse, R0, !P0 ;  /* 0x000000000f037207 */ /* 0x060fe40004000000 */
[----:B------:R-:W-:-:S03]  /*dd10*/  SEL R0, R15, R12, !P0 ;  /* 0x0000000c0f007207 */ /* 0x000fc60004000000 */
[----:B------:R1:W-:Y:S01]  /*dd20*/  STL [R1+0xb4], R3 ;  /* 0x0000b40301007387 */ /* 0x0003e20000100800 */
[----:B0-----:R-:W-:-:S03]  /*dd30*/  SEL R2, R15, R11, !P0 ;  /* 0x0000000b0f027207 */ /* 0x001fc60004000000 */
[----:B------:R0:W-:Y:S04]  /*dd40*/  STL [R1+0xb8], R0 ;  /* 0x0000b80001007387 */ /* 0x0001e80000100800 */
[----:B------:R2:W-:Y:S01]  /*dd50*/  STL [R1+0xbc], R2 ;  /* 0x0000bc0201007387 */ /* 0x0005e20000100800 */
[C---:B-1----:R-:W-:Y:S02]  /*dd60*/  SEL R3, R15.reuse, R10, !P0 ;  /* 0x0000000a0f037207 */ /* 0x042fe40004000000 */
[----:B0-----:R-:W-:-:S03]  /*dd70*/  SEL R0, R15, R9, !P0 ;  /* 0x000000090f007207 */ /* 0x001fc60004000000 */
[----:B------:R0:W-:Y:S01]  /*dd80*/  STL [R1+0xc0], R3 ;  /* 0x0000c00301007387 */ /* 0x0001e20000100800 */
[----:B--2---:R-:W-:-:S03]  /*dd90*/  SEL R2, R15, R8, !P0 ;  /* 0x000000080f027207 */ /* 0x004fc60004000000 */
[----:B------:R1:W-:Y:S04]  /*dda0*/  STL [R1+0xcc], R0 ;  /* 0x0000cc0001007387 */ /* 0x0003e80000100800 */
[----:B------:R2:W-:Y:S01]  /*ddb0*/  STL [R1+0xd4], R2 ;  /* 0x0000d40201007387 */ /* 0x0005e20000100800 */
[C---:B0-----:R-:W-:Y:S02]  /*ddc0*/  SEL R3, R15.reuse, R7, !P0 ;  /* 0x000000070f037207 */ /* 0x041fe40004000000 */
[----:B-1----:R-:W-:-:S03]  /*ddd0*/  SEL R0, R15, R6, !P0 ;  /* 0x000000060f007207 */ /* 0x002fc60004000000 */
[----:B------:R0:W-:Y:S01]  /*dde0*/  STL [R1+0xdc], R3 ;  /* 0x0000dc0301007387 */ /* 0x0001e20000100800 */
[----:B--2---:R-:W-:-:S03]  /*ddf0*/  SEL R2, R15, R5, !P0 ;  /* 0x000000050f027207 */ /* 0x004fc60004000000 */
[----:B------:R1:W-:Y:S04]  /*de00*/  STL [R1+0xe8], R0 ;  /* 0x0000e80001007387 */ /* 0x0003e80000100800 */
[----:B------:R2:W-:Y:S01]  /*de10*/  STL [R1+0xec], R2 ;  /* 0x0000ec0201007387 */ /* 0x0005e20000100800 */
[C---:B0-----:R-:W-:Y:S02]  /*de20*/  SEL R3, R15.reuse, R4, !P0 ;  /* 0x000000040f037207 */ /* 0x041fe40004000000 */
[C---:B-1----:R-:W-:Y:S01]  /*de30*/  SEL R0, R15.reuse, R29, !P0 ;  /* 0x0000001d0f007207 */ /* 0x042fe20004000000 */
[----:B--2---:R-:W2:Y:S04]  /*de40*/  LDL.LU R2, [R1+0x138] ;  /* 0x0001380001027983 */ /* 0x004ea80000300800 */
[----:B------:R-:W-:Y:S04]  /*de50*/  STL [R1+0x110], R3 ;  /* 0x0001100301007387 */ /* 0x000fe80000100800 */
[----:B--2---:R0:W-:Y:S04]  /*de60*/  STL [R1+0xf80], R2 ;  /* 0x000f800201007387 */ /* 0x0041e80000100800 */
[----:B------:R-:W-:Y:S04]  /*de70*/  STL [R1+0x114], R0 ;  /* 0x0001140001007387 */ /* 0x000fe80000100800 */
[----:B0-----:R-:W2:Y:S04]  /*de80*/  LDL.LU R2, [R1+0x130] ;  /* 0x0001300001027983 */ /* 0x001ea80000300800 */
[----:B--2---:R0:W-:Y:S04]  /*de90*/  STL [R1+0xf84], R2 ;  /* 0x000f840201007387 */ /* 0x0041e80000100800 */
[----:B0-----:R-:W2:Y:S04]  /*dea0*/  LDL.LU R2, [R1+0x11c] ;  /* 0x00011c0001027983 */ /* 0x001ea80000300800 */
[----:B--2---:R0:W-:Y:S04]  /*deb0*/  STL [R1+0xf88], R2 ;  /* 0x000f880201007387 */ /* 0x0041e80000100800 */
[----:B0-----:R-:W2:Y:S04]  /*dec0*/  LDL.LU R2, [R1+0x118] ;  /* 0x0001180001027983 */ /* 0x001ea80000300800 */
[----:B------:R-:W3:Y:S04]  /*ded0*/  LDL.LU R13, [R1+0x15c] ;  /* 0x00015c00010d7983 */ /* 0x000ee80000300800 */
[----:B------:R-:W4:Y:S04]  /*dee0*/  LDL.LU R14, [R1+0x160] ;  /* 0x00016000010e7983 */ /* 0x000f280000300800 */
[----:B------:R-:W5:Y:S04]  /*def0*/  LDL.LU R16, [R1+0x164] ;  /* 0x0001640001107983 */ /* 0x000f680000300800 */
[----:B------:R-:W3:Y:S04]  /*df00*/  LDL.LU R17, [R1+0x168] ;  /* 0x0001680001117983 */ /* 0x000ee80000300800 */
        /* <DEDUP_REMOVED lines=22> */
[----:B------:R-:W3:Y:S01]  /*e070*/  LDL.LU R29, [R1+0x1d8] ;  /* 0x0001d800011d7983 */ /* 0x000ee20000300800 */
[----:B--2---:R-:W-:-:S05]  /*e080*/  SEL R2, R15, R2, !P0 ;  /* 0x000000020f027207 */ /* 0x004fca0004000000 */
[----:B------:R0:W-:Y:S04]  /*e090*/  STL [R1+0x118], R2 ;  /* 0x0001180201007387 */ /* 0x0001e80000100800 */
[----:B0-----:R-:W2:Y:S02]  /*e0a0*/  LDL.LU R2, [R1+0xf88] ;  /* 0x000f880001027983 */ /* 0x001ea40000300800 */
[----:B--2---:R-:W-:-:S05]  /*e0b0*/  SEL R2, R15, R2, !P0 ;  /* 0x000000020f027207 */ /* 0x004fca0004000000 */
[----:B------:R0:W-:Y:S04]  /*e0c0*/  STL [R1+0x11c], R2 ;  /* 0x00011c0201007387 */ /* 0x0001e80000100800 */
[----:B0-----:R-:W2:Y:S02]  /*e0d0*/  LDL.LU R2, [R1+0xf84] ;  /* 0x000f840001027983 */ /* 0x001ea40000300800 */
[----:B--2---:R-:W-:-:S05]  /*e0e0*/  SEL R2, R15, R2, !P0 ;  /* 0x000000020f027207 */ /* 0x004fca0004000000 */
[----:B------:R0:W-:Y:S04]  /*e0f0*/  STL [R1+0x130], R2 ;  /* 0x0001300201007387 */ /* 0x0001e80000100800 */
[----:B0-----:R-:W2:Y:S01]  /*e100*/  LDL.LU R2, [R1+0xf80] ;  /* 0x000f800001027983 */ /* 0x001ea20000300800 */
[C---:B----4-:R-:W-:Y:S02]  /*e110*/  SEL R14, R15.reuse, R14, !P0 ;  /* 0x0000000e0f0e7207 */ /* 0x050fe40004000000 */
[C---:B---3--:R-:W-:Y:S02]  /*e120*/  SEL R3, R15.reuse, R3, !P0 ;  /* 0x000000030f037207 */ /* 0x048fe40004000000 */
[----:B--2---:R-:W-:-:S05]  /*e130*/  SEL R2, R15, R2, !P0 ;  /* 0x000000020f027207 */ /* 0x004fca0004000000 */
[----:B------:R0:W-:Y:S02]  /*e140*/  STL [R1+0x138], R2 ;  /* 0x0001380201007387 */ /* 0x0001e40000100800 */
[C---:B0-----:R-:W-:Y:S02]  /*e150*/  SEL R2, R15.reuse, R13, !P0 ;  /* 0x0000000d0f027207 */ /* 0x041fe40004000000 */
[----:B-----5:R-:W-:-:S03]  /*e160*/  SEL R13, R15, R16, !P0 ;  /* 0x000000100f0d7207 */ /* 0x020fc60004000000 */
[----:B------:R0:W-:Y:S04]  /*e170*/  STL [R1+0x15c], R2 ;  /* 0x00015c0201007387 */ /* 0x0001e80000100800 */
[----:B------:R-:W-:Y:S04]  /*e180*/  STL [R1+0x160], R14 ;  /* 0x0001600e01007387 */ /* 0x000fe80000100800 */
[----:B------:R1:W-:Y:S01]  /*e190*/  STL [R1+0x164], R13 ;  /* 0x0001640d01007387 */ /* 0x0003e20000100800 */
[----:B0-----:R-:W-:-:S05]  /*e1a0*/  SEL R2, R15, R17, !P0 ;  /* 0x000000110f027207 */ /* 0x001fca0004000000 */
[----:B------:R0:W-:Y:S01]  /*e1b0*/  STL [R1+0x168], R2 ;  /* 0x0001680201007387 */ /* 0x0001e20000100800 */
[----:B-1----:R-:W-:-:S03]  /*e1c0*/  SEL R13, R15, R18, !P0 ;  /* 0x000000120f0d7207 */ /* 0x002fc60004000000 */
        /* <DEDUP_REMOVED lines=19> */
[----:B------:R-:W-:Y:S01]  /*e300*/  STL [R1+0x1a4], R13 ;  /* 0x0001a40d01007387 */ /* 0x000fe20000100800 */
[C---:B0-----:R-:W-:Y:S02]  /*e310*/  SEL R2, R15.reuse, R19, !P0 ;  /* 0x000000130f027207 */ /* 0x041fe40004000000 */
[----:B-1----:R-:W-:-:S03]  /*e320*/  SEL R3, R15, R0, !P0 ;  /* 0x000000000f037207 */ /* 0x002fc60004000000 */
[----:B------:R0:W-:Y:S01]  /*e330*/  STL [R1+0x1a8], R2 ;  /* 0x0001a80201007387 */ /* 0x0001e20000100800 */
[----:B------:R-:W-:-:S03]  /*e340*/  SEL R0, R15, R12, !P0 ;  /* 0x0000000c0f007207 */ /* 0x000fc60004000000 */
        /* <DEDUP_REMOVED lines=18> */
[----:B0-----:R-:W2:Y:S04]  /*e470*/  LDL.LU R2, [R1+0x1ec] ;  /* 0x0001ec0001027983 */ /* 0x001ea80000300800 */
        /* <DEDUP_REMOVED lines=44> */
[C---:B---3--:R-:W-:Y:S02]  /*e740*/  SEL R13, R15.reuse, R13, !P0 ;  /* 0x0000000d0f0d7207 */ /* 0x048fe40004000000 */
[----:B--2---:R-:W-:-:S05]  /*e750*/  SEL R2, R15, R2, !P0 ;  /* 0x000000020f027207 */ /* 0x004fca0004000000 */
[----:B------:R4:W-:Y:S04]  /*e760*/  STL [R1+0x1ec], R2 ;  /* 0x0001ec0201007387 */ /* 0x0009e80000100800 */
[----:B------:R5:W-:Y:S01]  /*e770*/  STL [R1+0x1f0], R13 ;  /* 0x0001f00d01007387 */ /* 0x000be20000100800 */
[C---:B----4-:R-:W-:Y:S02]  /*e780*/  SEL R2, R15.reuse, R14, !P0 ;  /* 0x0000000e0f027207 */ /* 0x050fe40004000000 */
[C---:B------:R-:W-:Y:S02]  /*e790*/  SEL R14, R15.reuse, R17, !P0 ;  /* 0x000000110f0e7207 */ /* 0x040fe40004000000 */
[C---:B-----5:R-:W-:Y:S01]  /*e7a0*/  SEL R13, R15.reuse, R16, !P0 ;  /* 0x000000100f0d7207 */ /* 0x060fe20004000000 */
[----:B------:R0:W-:Y:S04]  /*e7b0*/  STL [R1+0x1f4], R2 ;  /* 0x0001f40201007387 */ /* 0x0001e80000100800 */
[----:B------:R1:W-:Y:S04]  /*e7c0*/  STL [R1+0x1f8], R13 ;  /* 0x0001f80d01007387 */ /* 0x0003e80000100800 */
[----:B------:R-:W-:Y:S01]  /*e7d0*/  STL [R1+0x1fc], R14 ;  /* 0x0001fc0e01007387 */ /* 0x000fe20000100800 */
[----:B0-----:R-:W-:-:S02]  /*e7e0*/  SEL R2, R15, R3, !P0 ;  /* 0x000000030f027207 */ /* 0x001fc40004000000 */
[C---:B------:R-:W-:Y:S02]  /*e7f0*/  SEL R3, R15.reuse, R28, !P0 ;  /* 0x0000001c0f037207 */ /* 0x040fe40004000000 */
[C---:B-1----:R-:W-:Y:S01]  /*e800*/  SEL R13, R15.reuse, R18, !P0 ;  /* 0x000000120f0d7207 */ /* 0x042fe20004000000 */
[----:B------:R0:W-:Y:S04]  /*e810*/  STL [R1+0x200], R2 ;  /* 0x0002000201007387 */ /* 0x0001e80000100800 */
[----:B------:R1:W-:Y:S04]  /*e820*/  STL [R1+0x22c], R13 ;  /* 0x00022c0d01007387 */ /* 0x0003e80000100800 */
[----:B------:R2:W-:Y:S01]  /*e830*/  STL [R1+0x230], R3 ;  /* 0x0002300301007387 */ /* 0x0005e20000100800 */
[----:B0-----:R-:W-:-:S02]  /*e840*/  SEL R2, R15, R27, !P0 ;  /* 0x0000001b0f027207 */ /* 0x001fc40004000000 */
        /* <DEDUP_REMOVED lines=15> */
[----:B------:R-:W-:Y:S04]  /*e940*/  STL [R1+0x260], R13 ;  /* 0x0002600d01007387 */ /* 0x000fe80000100800 */
[----:B------:R1:W-:Y:S01]  /*e950*/  STL [R1+0x268], R3 ;  /* 0x0002680301007387 */ /* 0x0003e20000100800 */
[C---:B0-----:R-:W-:Y:S02]  /*e960*/  SEL R2, R15.reuse, R0, !P0 ;  /* 0x000000000f027207 */ /* 0x041fe40004000000 */
[----:B------:R-:W-:-:S03]  /*e970*/  SEL R0, R15, R12, !P0 ;  /* 0x0000000c0f007207 */ /* 0x000fc60004000000 */
        /* <DEDUP_REMOVED lines=17> */
[C---:B-1----:R-:W-:Y:S02]  /*ea90*/  SEL R0, R15.reuse, R29, !P0 ;  /* 0x0000001d0f007207 */ /* 0x042fe40004000000 */
[----:B------:R-:W2:Y:S04]  /*eaa0*/  LDL.LU R29, [R1+0x2c8] ;  /* 0x0002c800011d7983 */ /* 0x000ea80000300800 */
[----:B------:R0:W-:Y:S04]  /*eab0*/  STL [R1+0x2b8], R2 ;  /* 0x0002b80201007387 */ /* 0x0001e80000100800 */
[----:B0-----:R-:W3:Y:S04]  /*eac0*/  LDL.LU R2, [R1+0x378] ;  /* 0x0003780001027983 */ /* 0x001ee80000300800 */
[----:B------:R-:W-:Y:S04]  /*ead0*/  STL [R1+0x2b4], R0 ;  /* 0x0002b40001007387 */ /* 0x000fe80000100800 */
[----:B---3--:R0:W-:Y:S04]  /*eae0*/  STL [R1+0xf6c], R2 ;  /* 0x000f6c0201007387 */ /* 0x0081e80000100800 */
[----:B0-----:R-:W3:Y:S01]  /*eaf0*/  LDL.LU R2, [R1+0x31c] ;  /* 0x00031c0001027983 */ /* 0x001ee20000300800 */
[----:B--2---:R-:W-:-:S03]  /*eb00*/  SEL R29, R15, R29, !P0 ;  /* 0x0000001d0f1d7207 */ /* 0x004fc60004000000 */
[----:B---3--:R0:W-:Y:S04]  /*eb10*/  STL [R1+0xf70], R2 ;  /* 0x000f700201007387 */ /* 0x0081e80000100800 */
        /* <DEDUP_REMOVED lines=27> */
[----:B------:R0:W-:Y:S04]  /*ecd0*/  STL [R1+0x2bc], R29 ;  /* 0x0002bc1d01007387 */ /* 0x0001e80000100800 */
[----:B0-----:R-:W3:Y:S01]  /*ece0*/  LDL.LU R29, [R1+0x384] ;  /* 0x00038400011d7983 */ /* 0x001ee20000300800 */
        /* <DEDUP_REMOVED lines=11> */
[C---:B-----5:R-:W-:Y:S02]  /*eda0*/  SEL R14, R15.reuse, R16, !P0 ;  /* 0x000000100f0e7207 */ /* 0x060fe40004000000 */
[C---:B0-----:R-:W-:Y:S01]  /*edb0*/  SEL R13, R15.reuse, R17, !P0 ;  /* 0x000000110f0d7207 */ /* 0x041fe20004000000 */
[----:B------:R0:W-:Y:S04]  /*edc0*/  STL [R1+0x328], R2 ;  /* 0x0003280201007387 */ /* 0x0001e80000100800 */
[----:B------:R-:W-:Y:S04]  /*edd0*/  STL [R1+0x32c], R14 ;  /* 0x00032c0e01007387 */ /* 0x000fe80000100800 */
[----:B------:R1:W-:Y:S01]  /*ede0*/  STL [R1+0x330], R13 ;  /* 0x0003300d01007387 */ /* 0x0003e20000100800 */
[----:B0-----:R-:W-:-:S02]  /*edf0*/  SEL R2, R15, R3, !P0 ;  /* 0x000000030f027207 */ /* 0x001fc40004000000 */
        /* <DEDUP_REMOVED lines=39> */
[----:B------:R-:W-:Y:S01]  /*f070*/  STL [R1+0x3fc], R3 ;  /* 0x0003fc0301007387 */ /* 0x000fe20000100800 */
[----:B0-----:R-:W-:-:S03]  /*f080*/  SEL R2, R15, R4, !P0 ;  /* 0x000000040f027207 */ /* 0x001fc60004000000 */
[----:B------:R-:W2:Y:S04]  /*f090*/  LDL.LU R4, [R1+0x388] ;  /* 0x0003880001047983 */ /* 0x000ea80000300800 */
[----:B------:R0:W-:Y:S04]  /*f0a0*/  STL [R1+0x3f0], R0 ;  /* 0x0003f00001007387 */ /* 0x0001e80000100800 */
[----:B------:R1:W-:Y:S01]  /*f0b0*/  STL [R1+0x3ec], R2 ;  /* 0x0003ec0201007387 */ /* 0x0003e20000100800 */
[----:B0-----:R-:W-:-:S03]  /*f0c0*/  SEL R0, R15, R29, !P0 ;  /* 0x0000001d0f007207 */ /* 0x001fc60004000000 */
[----:B-1----:R-:W3:Y:S04]  /*f0d0*/  LDL.LU R2, [R1+0x398] ;  /* 0x0003980001027983 */ /* 0x002ee80000300800 */
[----:B---3--:R0:W-:Y:S04]  /*f0e0*/  STL [R1+0xf64], R2 ;  /* 0x000f640201007387 */ /* 0x0081e80000100800 */
[----:B------:R-:W-:Y:S04]  /*f0f0*/  STL [R1+0x3e8], R0 ;  /* 0x0003e80001007387 */ /* 0x000fe80000100800 */
        /* <DEDUP_REMOVED lines=85> */
[C---:B-1----:R-:W-:Y:S02]  /*f650*/  SEL R0, R15.reuse, R29, !P0 ;  /* 0x0000001d0f007207 */ /* 0x042fe40004000000 */
[----:B------:R-:W3:Y:S01]  /*f660*/  LDL.LU R29, [R1+0x2ec] ;  /* 0x0002ec00011d7983 */ /* 0x000ee20000300800 */
[----:B--2---:R-:W-:-:S03]  /*f670*/  SEL R3, R15, R5, !P0 ;  /* 0x000000050f037207 */ /* 0x004fc60004000000 */
[----:B------:R0:W-:Y:S04]  /*f680*/  STL [R1+0x33c], R2 ;  /* 0x00033c0201007387 */ /* 0x0001e80000100800 */
[----:B------:R1:W-:Y:S01]  /*f690*/  STL [R1+0x320], R0 ;  /* 0x0003200001007387 */ /* 0x0003e20000100800 */
[C---:B0-----:R-:W-:Y:S02]  /*f6a0*/  SEL R2, R15.reuse, R6, !P0 ;  /* 0x000000060f027207 */ /* 0x041fe40004000000 */
[----:B-1----:R-:W-:-:S03]  /*f6b0*/  SEL R0, R15, R4, !P0 ;  /* 0x000000040f007207 */ /* 0x002fc60004000000 */
[----:B------:R0:W-:Y:S04]  /*f6c0*/  STL [R1+0x318], R2 ;  /* 0x0003180201007387 */ /* 0x0001e80000100800 */
[----:B0-----:R-:W2:Y:S04]  /*f6d0*/  LDL.LU R2, [R1+0x2c0] ;  /* 0x0002c00001027983 */ /* 0x001ea80000300800 */
[----:B------:R-:W-:Y:S04]  /*f6e0*/  STL [R1+0x314], R3 ;  /* 0x0003140301007387 */ /* 0x000fe80000100800 */
[----:B--2---:R0:W-:Y:S04]  /*f6f0*/  STL [R1+0xf5c], R2 ;  /* 0x000f5c0201007387 */ /* 0x0041e80000100800 */
[----:B------:R-:W-:Y:S04]  /*f700*/  STL [R1+0x310], R0 ;  /* 0x0003100001007387 */ /* 0x000fe80000100800 */
[----:B0-----:R-:W2:Y:S01]  /*f710*/  LDL.LU R2, [R1+0x2ac] ;  /* 0x0002ac0001027983 */ /* 0x001ea20000300800 */
[----:B---3--:R-:W-:-:S03]  /*f720*/  SEL R4, R15, R29, !P0 ;  /* 0x0000001d0f047207 */ /* 0x008fc60004000000 */
        /* <DEDUP_REMOVED lines=27> */
[----:B------:R-:W3:Y:S04]  /*f8e0*/  LDL.LU R6, [R1+0x2c] ;  /* 0x00002c0001067983 */ /* 0x000ee80000300800 */
[----:B0-----:R-:W3:Y:S04]  /*f8f0*/  LDL.LU R4, [R1+0x208] ;  /* 0x0002080001047983 */ /* 0x001ee80000300800 */
[----:B------:R-:W3:Y:S01]  /*f900*/  LDL.LU R29, [R1+0x28] ;  /* 0x00002800011d7983 */ /* 0x000ee20000300800 */
[----:B--2---:R-:W-:-:S05]  /*f910*/  SEL R2, R15, R2, !P0 ;  /* 0x000000020f027207 */ /* 0x004fca0004000000 */
[----:B------:R0:W-:Y:S04]  /*f920*/  STL [R1+0x308], R2 ;  /* 0x0003080201007387 */ /* 0x0001e80000100800 */
[----:B0-----:R-:W2:Y:S02]  /*f930*/  LDL.LU R2, [R1+0xf60] ;  /* 0x000f600001027983 */ /* 0x001ea40000300800 */
[----:B--2---:R-:W-:-:S05]  /*f940*/  SEL R2, R15, R2, !P0 ;  /* 0x000000020f027207 */ /* 0x004fca0004000000 */
[----:B------:R0:W-:Y:S04]  /*f950*/  STL [R1+0x304], R2 ;  /* 0x0003040201007387 */ /* 0x0001e80000100800 */
[----:B0-----:R-:W2:Y:S01]  /*f960*/  LDL.LU R2, [R1+0xf5c] ;  /* 0x000f5c0001027983 */ /* 0x001ea20000300800 */
[C---:B---3--:R-:W-:Y:S02]  /*f970*/  SEL R13, R15.reuse, R13, !P0 ;  /* 0x0000000d0f0d7207 */ /* 0x048fe40004000000 */
[C---:B----4-:R-:W-:Y:S02]  /*f980*/  SEL R14, R15.reuse, R14, !P0 ;  /* 0x0000000e0f0e7207 */ /* 0x050fe40004000000 */
[C---:B------:R-:W-:Y:S02]  /*f990*/  SEL R3, R15.reuse, R3, !P0 ;  /* 0x000000030f037207 */ /* 0x040fe40004000000 */
[----:B--2---:R-:W-:-:S05]  /*f9a0*/  SEL R2, R15, R2, !P0 ;  /* 0x000000020f027207 */ /* 0x004fca0004000000 */
[----:B------:R5:W-:Y:S04]  /*f9b0*/  STL [R1+0x300], R2 ;  /* 0x0003000201007387 */ /* 0x000be80000100800 */
[----:B------:R0:W-:Y:S04]  /*f9c0*/  STL [R1+0x2fc], R13 ;  /* 0x0002fc0d01007387 */ /* 0x0001e80000100800 */
[----:B------:R-:W-:Y:S01]  /*f9d0*/  STL [R1+0x2f8], R14 ;  /* 0x0002f80e01007387 */ /* 0x000fe20000100800 */
[C---:B-----5:R-:W-:Y:S02]  /*f9e0*/  SEL R2, R15.reuse, R16, !P0 ;  /* 0x000000100f027207 */ /* 0x060fe40004000000 */
[----:B0-----:R-:W-:-:S03]  /*f9f0*/  SEL R13, R15, R17, !P0 ;  /* 0x000000110f0d7207 */ /* 0x001fc60004000000 */
[----:B------:R0:W-:Y:S04]  /*fa00*/  STL [R1+0x2f4], R2 ;  /* 0x0002f40201007387 */ /* 0x0001e80000100800 */
        /* <DEDUP_REMOVED lines=25> */
[----:B------:R-:W-:-:S03]  /*fba0*/  SEL R0, R15, R11, !P0 ;  /* 0x0000000b0f007207 */ /* 0x000fc60004000000 */
[----:B------:R1:W-:Y:S01]  /*fbb0*/  STL [R1+0x2a4], R3 ;  /* 0x0002a40301007387 */ /* 0x0003e20000100800 */
[----:B0-----:R-:W-:-:S05]  /*fbc0*/  SEL R2, R15, R12, !P0 ;  /* 0x0000000c0f027207 */ /* 0x001fca0004000000 */
[----:B------:R0:W-:Y:S01]  /*fbd0*/  STL [R1+0x2a0], R2 ;  /* 0x0002a00201007387 */ /* 0x0001e20000100800 */
[----:B-1----:R-:W-:-:S03]  /*fbe0*/  SEL R3, R15, R10, !P0 ;  /* 0x0000000a0f037207 */ /* 0x002fc60004000000 */
        /* <DEDUP_REMOVED lines=11> */
[----:B------:R1:W-:Y:S04]  /*fca0*/  STL [R1+0x264], R0 ;  /* 0x0002640001007387 */ /* 0x0003e80000100800 */
[----:B------:R-:W-:Y:S01]  /*fcb0*/  STL [R1+0x24c], R3 ;  /* 0x00024c0301007387 */ /* 0x000fe20000100800 */
[----:B0-----:R-:W-:-:S03]  /*fcc0*/  SEL R2, R15, R4, !P0 ;  /* 0x000000040f027207 */ /* 0x001fc60004000000 */
[----:B------:R-:W2:Y:S01]  /*fcd0*/  LDL.LU R4, [R1+0x1d0] ;  /* 0x0001d00001047983 */ /* 0x000ea20000300800 */
[----:B-1----:R-:W-:-:S03]  /*fce0*/  SEL R0, R15, R29, !P0 ;  /* 0x0000001d0f007207 */ /* 0x002fc60004000000 */
        /* <DEDUP_REMOVED lines=31> */
[----:B------:R-:W3:Y:S04]  /*fee0*/  LDL.LU R8, [R1+0xa4] ;  /* 0x0000a40001087983 */ /* 0x000ee80000300800 */
[----:B------:R-:W3:Y:S04]  /*fef0*/  LDL.LU R7, [R1+0xa0] ;  /* 0x0000a00001077983 */ /* 0x000ee80000300800 */
[----:B------:R-:W3:Y:S04]  /*ff00*/  LDL.LU R6, [R1+0x90] ;  /* 0x0000900001067983 */ /* 0x000ee80000300800 */
        /* <DEDUP_REMOVED lines=9> */
[----:B--2---:R-:W-:-:S05]  /*ffa0*/  SEL R4, R15, R4, !P0 ;  /* 0x000000040f047207 */ /* 0x004fca0004000000 */
[----:B------:R0:W-:Y:S04]  /*ffb0*/  STL [R1+0x220], R4 ;  /* 0x0002200401007387 */ /* 0x0001e80000100800 */
[----:B0-----:R-:W2:Y:S04]  /*ffc0*/  LDL.LU R4, [R1+0xf50] ;  /* 0x000f500001047983 */ /* 0x001ea80000300800 */
[----:B------:R0:W-:Y:S04]  /*ffd0*/  STL [R1+0x21c], R29 ;  /* 0x00021c1d01007387 */ /* 0x0001e80000100800 */
[----:B0-----:R-:W3:Y:S04]  /*ffe0*/  LDL.LU R29, [R1+0xf4c] ;  /* 0x000f4c00011d7983 */ /* 0x001ee80000300800 */
[----:B------:R5:W-:Y:S02]  /*fff0*/  STL [R1+0x218], R2 ;  /* 0x0002180201007387 */ /* 0x000be40000100800 */
[----:B-----5:R-:W-:-:S02]  /*10000*/  SEL R2, R15, R13, !P0 ;  /* 0x0000000d0f027207 */ /* 0x020fc40004000000 */
[----:B------:R-:W-:-:S03]  /*10010*/  SEL R13, R15, R14, !P0 ;  /* 0x0000000e0f0d7207 */ /* 0x000fc60004000000 */
[----:B------:R0:W-:Y:S01]  /*10020*/  STL [R1+0x214], R2 ;  /* 0x0002140201007387 */ /* 0x0001e20000100800 */
[----:B------:R-:W-:-:S03]  /*10030*/  SEL R14, R15, R17, !P0 ;  /* 0x000000110f0e7207 */ /* 0x000fc60004000000 */
[----:B------:R1:W-:Y:S01]  /*10040*/  STL [R1+0x210], R13 ;  /* 0x0002100d01007387 */ /* 0x0003e20000100800 */
[C---:B0-----:R-:W-:Y:S02]  /*10050*/  SEL R2, R15.reuse, R16, !P0 ;  /* 0x000000100f027207 */ /* 0x041fe40004000000 */
[----:B-1----:R-:W-:-:S03]  /*10060*/  SEL R13, R15, R3, !P0 ;  /* 0x000000030f0d7207 */ /* 0x002fc60004000000 */
[----:B------:R0:W-:Y:S01]  /*10070*/  STL [R1+0x20c], R2 ;  /* 0x00020c0201007387 */ /* 0x0001e20000100800 */
[----:B------:R-:W-:-:S03]  /*10080*/  SEL R3, R15, R28, !P0 ;  /* 0x0000001c0f037207 */ /* 0x000fc60004000000 */
[----:B------:R-:W-:Y:S01]  /*10090*/  STL [R1+0x208], R14 ;  /* 0x0002080e01007387 */ /* 0x000fe20000100800 */
[----:B0-----:R-:W-:-:S03]  /*100a0*/  SEL R2, R15, R18, !P0 ;  /* 0x000000120f027207 */ /* 0x001fc60004000000 */
[----:B------:R0:W-:Y:S04]  /*100b0*/  STL [R1+0x204], R13 ;  /* 0x0002040d01007387 */ /* 0x0001e80000100800 */
[----:B------:R1:W-:Y:S01]  /*100c0*/  STL [R1+0x1dc], R2 ;  /* 0x0001dc0201007387 */ /* 0x0003e20000100800 */
[----:B0-----:R-:W-:-:S03]  /*100d0*/  SEL R13, R15, R27, !P0 ;  /* 0x0000001b0f0d7207 */ /* 0x001fc60004000000 */
[----:B------:R0:W-:Y:S01]  /*100e0*/  STL [R1+0x1d0], R3 ;  /* 0x0001d00301007387 */ /* 0x0001e20000100800 */
[----:B-1----:R-:W-:-:S03]  /*100f0*/  SEL R2, R15, R26, !P0 ;  /* 0x0000001a0f027207 */ /* 0x002fc60004000000 */
[----:B------:R1:W-:Y:S04]  /*10100*/  STL [R1+0x19c], R13 ;  /* 0x00019c0d01007387 */ /* 0x0003e80000100800 */
[----:B------:R4:W-:Y:S01]  /*10110*/  STL [R1+0x158], R2 ;  /* 0x0001580201007387 */ /* 0x0009e20000100800 */
[C---:B0-----:R-:W-:Y:S02]  /*10120*/  SEL R3, R15.reuse, R25, !P0 ;  /* 0x000000190f037207 */ /* 0x041fe40004000000 */
[----:B-1----:R-:W-:-:S03]  /*10130*/  SEL R13, R15, R24, !P0 ;  /* 0x000000180f0d7207 */ /* 0x002fc60004000000 */
[----:B------:R0:W-:Y:S01]  /*10140*/  STL [R1+0x154], R3 ;  /* 0x0001540301007387 */ /* 0x0001e20000100800 */
[----:B----4-:R-:W-:-:S03]  /*10150*/  SEL R2, R15, R23, !P0 ;  /* 0x000000170f027207 */ /* 0x010fc60004000000 */
[----:B------:R1:W-:Y:S04]  /*10160*/  STL [R1+0x150], R13 ;  /* 0x0001500d01007387 */ /* 0x0003e80000100800 */
[----:B------:R4:W-:Y:S01]  /*10170*/  STL [R1+0x14c], R2 ;  /* 0x00014c0201007387 */ /* 0x0009e20000100800 */
[C---:B0-----:R-:W-:Y:S02]  /*10180*/  SEL R3, R15.reuse, R21, !P0 ;  /* 0x000000150f037207 */ /* 0x041fe40004000000 */
[----:B-1----:R-:W-:-:S03]  /*10190*/  SEL R13, R15, R20, !P0 ;  /* 0x000000140f0d7207 */ /* 0x002fc60004000000 */
[----:B------:R0:W-:Y:S01]  /*101a0*/  STL [R1+0x148], R3 ;  /* 0x0001480301007387 */ /* 0x0001e20000100800 */
[----:B----4-:R-:W-:-:S03]  /*101b0*/  SEL R2, R15, R22, !P0 ;  /* 0x000000160f027207 */ /* 0x010fc60004000000 */
[----:B------:R-:W-:Y:S01]  /*101c0*/  STL [R1+0x140], R13 ;  /* 0x0001400d01007387 */ /* 0x000fe20000100800 */
[----:B------:R-:W-:-:S03]  /*101d0*/  SEL R0, R15, R0, !P0 ;  /* 0x000000000f007207 */ /* 0x000fc60004000000 */
[----:B------:R1:W-:Y:S01]  /*101e0*/  STL [R1+0x134], R2 ;  /* 0x0001340201007387 */ /* 0x0003e20000100800 */
[----:B0-----:R-:W-:-:S05]  /*101f0*/  SEL R3, R15, R19, !P0 ;  /* 0x000000130f037207 */ /* 0x001fca0004000000 */
[----:B------:R-:W-:Y:S01]  /*10200*/  STL [R1+0x12c], R3 ;  /* 0x00012c0301007387 */ /* 0x000fe20000100800 */
[----:B-1----:R-:W-:-:S03]  /*10210*/  SEL R2, R15, R12, !P0 ;  /* 0x0000000c0f027207 */ /* 0x002fc60004000000 */
[----:B------:R0:W-:Y:S04]  /*10220*/  STL [R1+0x128], R0 ;  /* 0x0001280001007387 */ /* 0x0001e80000100800 */
[----:B------:R1:W-:Y:S01]  /*10230*/  STL [R1+0x120], R2 ;  /* 0x0001200201007387 */ /* 0x0003e20000100800 */
[C---:B0-----:R-:W-:Y:S02]  /*10240*/  SEL R0, R15.reuse, R11, !P0 ;  /* 0x0000000b0f007207 */ /* 0x041fe40004000000 */
[C---:B-1----:R-:W-:Y:S02]  /*10250*/  SEL R2, R15.reuse, R10, !P0 ;  /* 0x0000000a0f027207 */ /* 0x042fe40004000000 */
[----:B---3--:R-:W-:-:S05]  /*10260*/  SEL R3, R15, R29, !P0 ;  /* 0x0000001d0f037207 */ /* 0x008fca0004000000 */
[----:B------:R0:W-:Y:S04]  /*10270*/  STL [R1+0x10c], R3 ;  /* 0x00010c0301007387 */ /* 0x0001e80000100800 */
[----:B------:R1:W-:Y:S04]  /*10280*/  STL [R1+0x108], R0 ;  /* 0x0001080001007387 */ /* 0x0003e80000100800 */
[----:B------:R3:W-:Y:S01]  /*10290*/  STL [R1+0x104], R2 ;  /* 0x0001040201007387 */ /* 0x0007e20000100800 */
[C---:B0-----:R-:W-:Y:S02]  /*102a0*/  SEL R3, R15.reuse, R9, !P0 ;  /* 0x000000090f037207 */ /* 0x041fe40004000000 */
[----:B-1----:R-:W-:-:S03]  /*102b0*/  SEL R0, R15, R8, !P0 ;  /* 0x000000080f007207 */ /* 0x002fc60004000000 */
[----:B------:R-:W-:Y:S01]  /*102c0*/  STL [R1+0x100], R3 ;  /* 0x0001000301007387 */ /* 0x000fe20000100800 */
[----:B---3--:R-:W-:-:S03]  /*102d0*/  SEL R2, R15, R7, !P0 ;  /* 0x000000070f027207 */ /* 0x008fc60004000000 */
[----:B------:R-:W-:Y:S04]  /*102e0*/  STL [R1+0xac], R0 ;  /* 0x0000ac0001007387 */ /* 0x000fe80000100800 */
[----:B------:R0:W-:Y:S04]  /*102f0*/  STL [R1+0xa8], R2 ;  /* 0x0000a80201007387 */ /* 0x0001e80000100800 */
[----:B0-----:R-:W3:Y:S01]  /*10300*/  LDL.LU R2, [R1+0x80] ;  /* 0x0000800001027983 */ /* 0x001ee20000300800 */
[C---:B------:R-:W-:Y:S02]  /*10310*/  SEL R3, R15.reuse, R6, !P0 ;  /* 0x000000060f037207 */ /* 0x040fe40004000000 */
[----:B------:R-:W-:-:S03]  /*10320*/  SEL R0, R15, R5, !P0 ;  /* 0x000000050f007207 */ /* 0x000fc60004000000 */
[----:B------:R-:W-:Y:S04]  /*10330*/  STL [R1+0xa4], R3 ;  /* 0x0000a40301007387 */ /* 0x000fe80000100800 */
        /* <DEDUP_REMOVED lines=42> */
[C---:B-----5:R-:W-:Y:S02]  /*105e0*/  SEL R16, R15.reuse, R16, !P0 ;  /* 0x000000100f107207 */ /* 0x060fe40004000000 */
[----:B------:R-:W-:-:S02]  /*105f0*/  SEL R17, R15, R17, !P0 ;  /* 0x000000110f117207 */ /* 0x000fc40004000000 */
[C---:B------:R-:W-:Y:S02]  /*10600*/  SEL R18, R15.reuse, R18, !P0 ;  /* 0x000000120f127207 */ /* 0x040fe40004000000 */
[C---:B------:R-:W-:Y:S02]  /*10610*/  SEL R28, R15.reuse, R28, !P0 ;  /* 0x0000001c0f1c7207 */ /* 0x040fe40004000000 */
[C---:B------:R-:W-:Y:S02]  /*10620*/  SEL R27, R15.reuse, R27, !P0 ;  /* 0x0000001b0f1b7207 */ /* 0x040fe40004000000 */
[C---:B------:R-:W-:Y:S02]  /*10630*/  SEL R26, R15.reuse, R26, !P0 ;  /* 0x0000001a0f1a7207 */ /* 0x040fe40004000000 */
[C---:B------:R-:W-:Y:S02]  /*10640*/  SEL R25, R15.reuse, R25, !P0 ;  /* 0x000000190f197207 */ /* 0x040fe40004000000 */
        /* <DEDUP_REMOVED lines=14> */
[----:B--2---:R-:W-:-:S05]  /*10730*/  SEL R2, R15, R2, !P0 ;  /* 0x000000020f027207 */ /* 0x004fca0004000000 */
[----:B------:R0:W-:Y:S04]  /*10740*/  STL [R1+0x88], R2 ;  /* 0x0000880201007387 */ /* 0x0001e80000100800 */
[----:B0-----:R-:W2:Y:S04]  /*10750*/  LDL.LU R2, [R1+0xf40] ;  /* 0x000f400001027983 */ /* 0x001ea80000300800 */
[----:B------:R0:W-:Y:S04]  /*10760*/  STL [R1+0x84], R13 ;  /* 0x0000840d01007387 */ /* 0x0001e80000100800 */
[----:B0-----:R-:W3:Y:S04]  /*10770*/  LDL.LU R13, [R1+0xf3c] ;  /* 0x000f3c00010d7983 */ /* 0x001ee80000300800 */
[----:B------:R0:W-:Y:S04]  /*10780*/  STL [R1+0x80], R14 ;  /* 0x0000800e01007387 */ /* 0x0001e80000100800 */
[----:B0-----:R-:W4:Y:S04]  /*10790*/  LDL.LU R14, [R1+0xf38] ;  /* 0x000f3800010e7983 */ /* 0x001f280000300800 */
[----:B------:R0:W-:Y:S04]  /*107a0*/  STL [R1+0x7c], R16 ;  /* 0x00007c1001007387 */ /* 0x0001e80000100800 */
[----:B0-----:R-:W5:Y:S04]  /*107b0*/  LDL.LU R16, [R1+0xf34] ;  /* 0x000f340001107983 */ /* 0x001f680000300800 */
[----:B------:R0:W-:Y:S04]  /*107c0*/  STL [R1+0x78], R17 ;  /* 0x0000781101007387 */ /* 0x0001e80000100800 */
[----:B0-----:R-:W2:Y:S04]  /*107d0*/  LDL.LU R17, [R1+0xf30] ;  /* 0x000f300001117983 */ /* 0x001ea80000300800 */
[----:B------:R0:W-:Y:S04]  /*107e0*/  STL [R1+0x74], R18 ;  /* 0x0000741201007387 */ /* 0x0001e80000100800 */
[----:B0-----:R-:W2:Y:S04]  /*107f0*/  LDL.LU R18, [R1+0xf2c] ;  /* 0x000f2c0001127983 */ /* 0x001ea80000300800 */
        /* <DEDUP_REMOVED lines=35> */
[----:B0-----:R-:W5:Y:S01]  /*10a30*/  LDL.LU R5, [R1+0xee4] ;  /* 0x000ee40001057983 */ /* 0x001f620000300800 */
[----:B------:R-:W-:-:S02]  /*10a40*/  SEL R4, R15, R4, !P0 ;  /* 0x000000040f047207 */ /* 0x000fc40004000000 */
[----:B------:R-:W-:-:S03]  /*10a50*/  SEL R29, R15, R29, !P0 ;  /* 0x0000001d0f1d7207 */ /* 0x000fc60004000000 */
[----:B------:R0:W-:Y:S04]  /*10a60*/  STL [R1+0x24], R4 ;  /* 0x0000240401007387 */ /* 0x0001e80000100800 */
[----:B------:R1:W-:Y:S01]  /*10a70*/  STL [R1+0x20], R29 ;  /* 0x0000201d01007387 */ /* 0x0003e20000100800 */
[C---:B0-----:R-:W-:Y:S02]  /*10a80*/  SEL R4, R15.reuse, R3, !P0 ;  /* 0x000000030f047207 */ /* 0x041fe40004000000 */
[----:B------:R-:W-:-:S03]  /*10a90*/  SEL R3, R15, R0, !P0 ;  /* 0x000000000f037207 */ /* 0x000fc60004000000 */
[----:B------:R-:W-:Y:S04]  /*10aa0*/  STL [R1+0x1c], R4 ;  /* 0x00001c0401007387 */ /* 0x000fe80000100800 */
[----:B------:R0:W-:Y:S01]  /*10ab0*/  STL [R1+0x18], R3 ;  /* 0x0000180301007387 */ /* 0x0001e20000100800 */
[C---:B--2---:R-:W-:Y:S02]  /*10ac0*/  SEL R28, R15.reuse, R28, !P0 ;  /* 0x0000001c0f1c7207 */ /* 0x044fe40004000000 */
[C---:B---3--:R-:W-:Y:S02]  /*10ad0*/  SEL R27, R15.reuse, R27, !P0 ;  /* 0x0000001b0f1b7207 */ /* 0x048fe40004000000 */
[C---:B----4-:R-:W-:Y:S02]  /*10ae0*/  SEL R26, R15.reuse, R26, !P0 ;  /* 0x0000001a0f1a7207 */ /* 0x050fe40004000000 */
[----:B-----5:R-:W-:-:S02]  /*10af0*/  SEL R25, R15, R25, !P0 ;  /* 0x000000190f197207 */ /* 0x020fc40004000000 */
[C---:B------:R-:W-:Y:S02]  /*10b00*/  SEL R24, R15.reuse, R24, !P0 ;  /* 0x000000180f187207 */ /* 0x040fe40004000000 */
[C---:B------:R-:W-:Y:S02]  /*10b10*/  SEL R23, R15.reuse, R23, !P0 ;  /* 0x000000170f177207 */ /* 0x040fe40004000000 */
[C---:B------:R-:W-:Y:S02]  /*10b20*/  SEL R21, R15.reuse, R21, !P0 ;  /* 0x000000150f157207 */ /* 0x040fe40004000000 */
[C---:B------:R-:W-:Y:S02]  /*10b30*/  SEL R20, R15.reuse, R20, !P0 ;  /* 0x000000140f147207 */ /* 0x040fe40004000000 */
[C---:B------:R-:W-:Y:S02]  /*10b40*/  SEL R22, R15.reuse, R22, !P0 ;  /* 0x000000160f167207 */ /* 0x040fe40004000000 */
[----:B------:R-:W-:-:S02]  /*10b50*/  SEL R19, R15, R19, !P0 ;  /* 0x000000130f137207 */ /* 0x000fc40004000000 */
[C---:B------:R-:W-:Y:S02]  /*10b60*/  SEL R12, R15.reuse, R12, !P0 ;  /* 0x0000000c0f0c7207 */ /* 0x040fe40004000000 */
[C---:B-1----:R-:W-:Y:S02]  /*10b70*/  SEL R29, R15.reuse, R11, !P0 ;  /* 0x0000000b0f1d7207 */ /* 0x042fe40004000000 */
[C---:B0-----:R-:W-:Y:S02]  /*10b80*/  SEL R3, R15.reuse, R7, !P0 ;  /* 0x000000070f037207 */ /* 0x041fe40004000000 */
[C---:B------:R-:W-:Y:S02]  /*10b90*/  SEL R4, R15.reuse, R6, !P0 ;  /* 0x000000060f047207 */ /* 0x040fe40004000000 */
[----:B------:R-:W-:-:S05]  /*10ba0*/  SEL R0, R15, R5, !P0 ;  /* 0x000000050f007207 */ /* 0x000fca0004000000 */
[----:B------:R0:W-:Y:S04]  /*10bb0*/  STL [R1+0x14], R0 ;  /* 0x0000140001007387 */ /* 0x0001e80000100800 */
[----:B------:R-:W-:Y:S04]  /*10bc0*/  STL [R1+0x10], R4 ;  /* 0x0000100401007387 */ /* 0x000fe80000100800 */
[----:B------:R-:W2:Y:S01]  /*10bd0*/  LDL.LU R5, [R1+0x98] ;  /* 0x0000980001057983 */ /* 0x000ea20000300800 */
[----:B0-----:R-:W-:-:S03]  /*10be0*/  SEL R0, R15, R8, !P0 ;  /* 0x000000080f007207 */ /* 0x001fc60004000000 */
[----:B------:R0:W-:Y:S04]  /*10bf0*/  STL [R1+0xc], R3 ;  /* 0x00000c0301007387 */ /* 0x0001e80000100800 */
[----:B------:R-:W3:Y:S04]  /*10c00*/  LDL.LU R6, [R1+0x9c] ;  /* 0x00009c0001067983 */ /* 0x000ee80000300800 */
[----:B------:R1:W-:Y:S01]  /*10c10*/  STL [R1+0x8], R0 ;  /* 0x0000080001007387 */ /* 0x0003e20000100800 */
[----:B0-----:R-:W-:-:S03]  /*10c20*/  SEL R3, R15, R9, !P0 ;  /* 0x000000090f037207 */ /* 0x001fc60004000000 */
[----:B------:R-:W4:Y:S04]  /*10c30*/  LDL.LU R7, [R1+0xb0] ;  /* 0x0000b00001077983 */ /* 0x000f280000300800 */
[----:B------:R-:W5:Y:S01]  /*10c40*/  LDL.LU R8, [R1+0xb4] ;  /* 0x0000b40001087983 */ /* 0x000f620000300800 */
[----:B-1----:R-:W-:-:S03]  /*10c50*/  SEL R0, R15, R10, !P0 ;  /* 0x0000000a0f007207 */ /* 0x002fc60004000000 */
[----:B------:R-:W5:Y:S04]  /*10c60*/  LDL.LU R9, [R1+0xb8] ;  /* 0x0000b80001097983 */ /* 0x000f680000300800 */
[----:B------:R0:W-:Y:S04]  /*10c70*/  STL [R1+0xe38], R3 ;  /* 0x000e380301007387 */ /* 0x0001e80000100800 */
[----:B0-----:R-:W5:Y:S04]  /*10c80*/  LDL.LU R3, [R1+0x15c] ;  /* 0x00015c0001037983 */ /* 0x001f680000300800 */
[----:B------:R-:W5:Y:S04]  /*10c90*/  LDL.LU R10, [R1+0xbc] ;  /* 0x0000bc00010a7983 */ /* 0x000f680000300800 */
[----:B------:R0:W-:Y:S04]  /*10ca0*/  STL [R1+0xe3c], R0 ;  /* 0x000e3c0001007387 */ /* 0x0001e80000100800 */
[----:B0-----:R-:W5:Y:S04]  /*10cb0*/  LDL.LU R0, [R1+0x138] ;  /* 0x0001380001007983 */ /* 0x001f680000300800 */
[----:B------:R-:W5:Y:S04]  /*10cc0*/  LDL.LU R11, [R1+0xc0] ;  /* 0x0000c000010b7983 */ /* 0x000f680000300800 */
        /* <DEDUP_REMOVED lines=20> */
[----:B------:R-:W-:Y:S04]  /*10e10*/  STL [R1+0xe68], R27 ;  /* 0x000e681b01007387 */ /* 0x000fe80000100800 */
[----:B------:R0:W-:Y:S04]  /*10e20*/  STL [R1+0xe6c], R28 ;  /* 0x000e6c1c01007387 */ /* 0x0001e80000100800 */
[----:B0-----:R-:W5:Y:S01]  /*10e30*/  LDL R28, [R1+0x400] ;  /* 0x00040000011c7983 */ /* 0x001f620000100800 */
[----:B------:R-:W0:Y:S01]  /*10e40*/  S2R R4, SR_TID.X ;  /* 0x0000000000047919 */ /* 0x000e220000002100 */
[----:B------:R-:W-:-:S02]  /*10e50*/  SEL R18, R15, R18, !P0 ;  /* 0x000000120f127207 */ /* 0x000fc40004000000 */
[C---:B------:R-:W-:Y:S02]  /*10e60*/  SEL R17, R15.reuse, R17, !P0 ;  /* 0x000000110f117207 */ /* 0x040fe40004000000 */
[C---:B------:R-:W-:Y:S02]  /*10e70*/  SEL R16, R15.reuse, R16, !P0 ;  /* 0x000000100f107207 */ /* 0x040fe40004000000 */
[C---:B------:R-:W-:Y:S01]  /*10e80*/  SEL R14, R15.reuse, R14, !P0 ;  /* 0x0000000e0f0e7207 */ /* 0x040fe20004000000 */
[----:B------:R-:W-:Y:S01]  /*10e90*/  STL [R1+0xe70], R18 ;  /* 0x000e701201007387 */ /* 0x000fe20000100800 */
[C---:B------:R-:W-:Y:S02]  /*10ea0*/  SEL R13, R15.reuse, R13, !P0 ;  /* 0x0000000d0f0d7207 */ /* 0x040fe40004000000 */
[----:B------:R-:W-:Y:S01]  /*10eb0*/  SEL R2, R15, R2, !P0 ;  /* 0x000000020f027207 */ /* 0x000fe20004000000 */
[----:B------:R-:W-:Y:S01]  /*10ec0*/  STL [R1+0xe74], R17 ;  /* 0x000e741101007387 */ /* 0x000fe20000100800 */
[----:B------:R-:W-:-:S03]  /*10ed0*/  IMAD R27, RZ, RZ, -UR6 ;  /* 0x80000006ff1b7e24 */ /* 0x000fc6000f8e02ff */
[----:B------:R-:W-:Y:S04]  /*10ee0*/  STL [R1+0xe78], R16 ;  /* 0x000e781001007387 */ /* 0x000fe80000100800 */
[----:B------:R-:W-:Y:S01]  /*10ef0*/  STL [R1+0xe7c], R14 ;  /* 0x000e7c0e01007387 */ /* 0x000fe20000100800 */
[----:B0-----:R-:W-:-:S05]  /*10f00*/  LOP3.LUT R4, R4, 0x1f, RZ, 0xc0, !PT ;  /* 0x0000001f04047812 */ /* 0x001fca00078ec0ff */
[----:B------:R-:W-:Y:S01]  /*10f10*/  IMAD R4, R4, UR7, RZ ;  /* 0x0000000704047c24 */ /* 0x000fe2000f8e02ff */
[----:B------:R-:W-:Y:S04]  /*10f20*/  STL [R1+0xe80], R13 ;  /* 0x000e800d01007387 */ /* 0x000fe80000100800 */
[----:B------:R-:W-:Y:S01]  /*10f30*/  LEA.HI.X.SX32 R4, R4, UR9, 0x1, P3 ;  /* 0x0000000904047c11 */ /* 0x000fe200098f0eff */
[----:B------:R-:W-:Y:S01]  /*10f40*/  STL [R1+0xe84], R2 ;  /* 0x000e840201007387 */ /* 0x000fe20000100800 */
[----:B------:R-:W0:Y:S03]  /*10f50*/  LDCU.64 UR8, c[0x0][0x380] ;  /* 0x00007000ff0877ac */ /* 0x000e260008000a00 */
[----:B------:R1:W-:Y:S01]  /*10f60*/  STL [R1+0xe88], R4 ;  /* 0x000e880401007387 */ /* 0x0003e20000100800 */
[----:B--2---:R-:W-:-:S05]  /*10f70*/  IMAD R5, R5, UR12, RZ ;  /* 0x0000000c05057c24 */ /* 0x004fca000f8e02ff */
[----:B------:R2:W-:Y:S01]  /*10f80*/  STL [R1+0xe8c], R5 ;  /* 0x000e8c0501007387 */ /* 0x0005e20000100800 */
[----:B---3--:R-:W-:Y:S02]  /*10f90*/  IMAD R6, R6, UR12, RZ ;  /* 0x0000000c06067c24 */ /* 0x008fe4000f8e02ff */
[----:B----4-:R-:W-:Y:S02]  /*10fa0*/  IMAD R7, R7, UR12, RZ ;  /* 0x0000000c07077c24 */ /* 0x010fe4000f8e02ff */
[----:B-----5:R-:W-:Y:S02]  /*10fb0*/  IMAD R8, R8, UR12, RZ ;  /* 0x0000000c08087c24 */ /* 0x020fe4000f8e02ff */
[----:B------:R-:W-:Y:S02]  /*10fc0*/  IMAD R9, R9, UR12, RZ ;  /* 0x0000000c09097c24 */ /* 0x000fe4000f8e02ff */
[----:B------:R-:W-:Y:S02]  /*10fd0*/  IMAD R10, R10, UR12, RZ ;  /* 0x0000000c0a0a7c24 */ /* 0x000fe4000f8e02ff */
[----:B------:R-:W-:-:S02]  /*10fe0*/  IMAD R11, R11, UR12, RZ ;  /* 0x0000000c0b0b7c24 */ /* 0x000fc4000f8e02ff */
[----:B-1----:R-:W-:Y:S02]  /*10ff0*/  IMAD R4, R23, UR12, RZ ;  /* 0x0000000c17047c24 */ /* 0x002fe4000f8e02ff */
[----:B--2---:R-:W-:Y:S02]  /*11000*/  IMAD R5, R24, UR12, RZ ;  /* 0x0000000c18057c24 */ /* 0x004fe4000f8e02ff */
[----:B------:R-:W-:Y:S02]  /*11010*/  IMAD R15, R26, UR12, RZ ;  /* 0x0000000c1a0f7c24 */ /* 0x000fe4000f8e02ff */
[----:B------:R-:W-:-:S05]  /*11020*/  IMAD R2, R27, 0x4, R28 ;  /* 0x000000041b027824 */ /* 0x000fca00078e021c */
[----:B------:R1:W-:Y:S04]  /*11030*/  STL [R1+0x348], R2 ;  /* 0x0003480201007387 */ /* 0x0003e80000100800 */
[----:B------:R-:W-:Y:S04]  /*11040*/  STL [R1+0xe90], R6 ;  /* 0x000e900601007387 */ /* 0x000fe80000100800 */
[----:B------:R-:W-:Y:S01]  /*11050*/  STL [R1+0xe94], R7 ;  /* 0x000e940701007387 */ /* 0x000fe20000100800 */
[----:B-1----:R-:W-:-:S03]  /*11060*/  IMAD R2, R25, UR12, RZ ;  /* 0x0000000c19027c24 */ /* 0x002fc6000f8e02ff */
[----:B------:R-:W-:Y:S04]  /*11070*/  STL [R1+0xe98], R8 ;  /* 0x000e980801007387 */ /* 0x000fe80000100800 */
[----:B------:R-:W-:Y:S04]  /*11080*/  STL [R1+0xe9c], R9 ;  /* 0x000e9c0901007387 */ /* 0x000fe80000100800 */
[----:B------:R-:W-:Y:S04]  /*11090*/  STL [R1+0xea0], R10 ;  /* 0x000ea00a01007387 */ /* 0x000fe80000100800 */
[----:B------:R-:W-:Y:S04]  /*110a0*/  STL [R1+0xea4], R11 ;  /* 0x000ea40b01007387 */ /* 0x000fe80000100800 */
[----:B------:R-:W-:Y:S04]  /*110b0*/  STL [R1+0xea8], R15 ;  /* 0x000ea80f01007387 */ /* 0x000fe80000100800 */
[----:B------:R1:W-:Y:S04]  /*110c0*/  STL [R1+0x6c], R2 ;  /* 0x00006c0201007387 */ /* 0x0003e80000100800 */
[----:B------:R2:W-:Y:S04]  /*110d0*/  STL [R1+0x98], R5 ;  /* 0x0000980501007387 */ /* 0x0005e80000100800 */
[----:B------:R3:W-:Y:S01]  /*110e0*/  STL [R1+0x9c], R4 ;  /* 0x00009c0401007387 */ /* 0x0007e20000100800 */
[----:B-1----:R-:W-:-:S02]  /*110f0*/  IMAD R2, R21, UR12, RZ ;  /* 0x0000000c15027c24 */ /* 0x002fc4000f8e02ff */
[----:B--2---:R-:W-:-:S03]  /*11100*/  IMAD R5, R20, UR12, RZ ;  /* 0x0000000c14057c24 */ /* 0x004fc6000f8e02ff */
[----:B------:R1:W-:Y:S01]  /*11110*/  STL [R1+0xb0], R2 ;  /* 0x0000b00201007387 */ /* 0x0003e20000100800 */
[----:B---3--:R-:W-:-:S03]  /*11120*/  IMAD R4, R22, UR12, RZ ;  /* 0x0000000c16047c24 */ /* 0x008fc6000f8e02ff */
[----:B------:R2:W-:Y:S04]  /*11130*/  STL [R1+0xb4], R5 ;  /* 0x0000b40501007387 */ /* 0x0005e80000100800 */
[----:B------:R3:W-:Y:S01]  /*11140*/  STL [R1+0xb8], R4 ;  /* 0x0000b80401007387 */ /* 0x0007e20000100800 */
[----:B-1----:R-:W-:Y:S02]  /*11150*/  IMAD R2, R19, UR12, RZ ;  /* 0x0000000c13027c24 */ /* 0x002fe4000f8e02ff */
[----:B--2---:R-:W-:-:S03]  /*11160*/  IMAD R5, R12, UR12, RZ ;  /* 0x0000000c0c057c24 */ /* 0x004fc6000f8e02ff */
[----:B------:R1:W-:Y:S01]  /*11170*/  STL [R1+0xbc], R2 ;  /* 0x0000bc0201007387 */ /* 0x0003e20000100800 */
[----:B---3--:R-:W-:-:S03]  /*11180*/  IMAD R4, R29, UR12, RZ ;  /* 0x0000000c1d047c24 */ /* 0x008fc6000f8e02ff */
[----:B------:R-:W-:Y:S04]  /*11190*/  STL [R1+0xc0], R5 ;  /* 0x0000c00501007387 */ /* 0x000fe80000100800 */
[----:B------:R-:W-:Y:S04]  /*111a0*/  STL [R1+0xc4], R4 ;  /* 0x0000c40401007387 */ /* 0x000fe80000100800 */
[----:B------:R-:W2:Y:S01]  /*111b0*/  LDL.LU R15, [R1+0x168] ;  /* 0x00016800010f7983 */ /* 0x000ea20000300800 */
[----:B-1----:R-:W-:Y:S02]  /*111c0*/  IMAD R2, R0, UR12, RZ ;  /* 0x0000000c00027c24 */ /* 0x002fe4000f8e02ff */
[----:B------:R-:W-:-:S03]  /*111d0*/  IMAD R0, R3, UR12, RZ ;  /* 0x0000000c03007c24 */ /* 0x000fc6000f8e02ff */
[----:B------:R-:W-:Y:S04]  /*111e0*/  STL [R1+0xc8], R2 ;  /* 0x0000c80201007387 */ /* 0x000fe80000100800 */
[----:B--2---:R1:W-:Y:S04]  /*111f0*/  STL [R1+0xedc], R15 ;  /* 0x000edc0f01007387 */ /* 0x0043e80000100800 */
[----:B------:R-:W-:Y:S04]  /*11200*/  STL [R1+0xcc], R0 ;  /* 0x0000cc0001007387 */ /* 0x000fe80000100800 */
[----:B-1----:R-:W2:Y:S04]  /*11210*/  LDL.LU R15, [R1+0x164] ;  /* 0x00016400010f7983 */ /* 0x002ea80000300800 */
[----:B--2---:R1:W-:Y:S04]  /*11220*/  STL [R1+0xee0], R15 ;  /* 0x000ee00f01007387 */ /* 0x0043e80000100800 */
[----:B-1----:R-:W2:Y:S04]  /*11230*/  LDL.LU R15, [R1+0x160] ;  /* 0x00016000010f7983 */ /* 0x002ea80000300800 */
        /* <DEDUP_REMOVED lines=28> */
[----:B--2---:R-:W-:-:S05]  /*11400*/  IMAD R15, R15, UR12, RZ ;  /* 0x0000000c0f0f7c24 */ /* 0x004fca000f8e02ff */
[----:B------:R1:W-:Y:S04]  /*11410*/  STL [R1+0xd0], R15 ;  /* 0x0000d00f01007387 */ /* 0x0003e80000100800 */
[----:B-1----:R-:W2:Y:S02]  /*11420*/  LDL.LU R15, [R1+0xee0] ;  /* 0x000ee000010f7983 */ /* 0x002ea40000300800 */
[----:B--2---:R-:W-:-:S05]  /*11430*/  IMAD R15, R15, UR12, RZ ;  /* 0x0000000c0f0f7c24 */ /* 0x004fca000f8e02ff */
[----:B------:R1:W-:Y:S04]  /*11440*/  STL [R1+0xd4], R15 ;  /* 0x0000d40f01007387 */ /* 0x0003e80000100800 */
[----:B-1----:R-:W2:Y:S01]  /*11450*/  LDL.LU R15, [R1+0xedc] ;  /* 0x000edc00010f7983 */ /* 0x002ea20000300800 */
[----:B---3--:R-:W-:Y:S02]  /*11460*/  IMAD R11, R11, UR12, RZ ;  /* 0x0000000c0b0b7c24 */ /* 0x008fe4000f8e02ff */
[----:B----4-:R-:W-:Y:S02]  /*11470*/  IMAD R10, R10, UR12, RZ ;  /* 0x0000000c0a0a7c24 */ /* 0x010fe4000f8e02ff */
[----:B-----5:R-:W-:Y:S02]  /*11480*/  IMAD R9, R9, UR12, RZ ;  /* 0x0000000c09097c24 */ /* 0x020fe4000f8e02ff */
[----:B------:R-:W-:-:S02]  /*11490*/  IMAD R8, R8, UR12, RZ ;  /* 0x0000000c08087c24 */ /* 0x000fc4000f8e02ff */
[----:B------:R-:W-:Y:S02]  /*114a0*/  IMAD R7, R7, UR12, RZ ;  /* 0x0000000c07077c24 */ /* 0x000fe4000f8e02ff */
[----:B------:R-:W-:Y:S02]  /*114b0*/  IMAD R6, R6, UR12, RZ ;  /* 0x0000000c06067c24 */ /* 0x000fe4000f8e02ff */
[----:B------:R-:W-:Y:S02]  /*114c0*/  IMAD R5, R5, UR12, RZ ;  /* 0x0000000c05057c24 */ /* 0x000fe4000f8e02ff */
[----:B------:R-:W-:Y:S02]  /*114d0*/  IMAD R4, R4, UR12, RZ ;  /* 0x0000000c04047c24 */ /* 0x000fe4000f8e02ff */
[----:B------:R-:W-:Y:S02]  /*114e0*/  IMAD R2, R2, UR12, RZ ;  /* 0x0000000c02027c24 */ /* 0x000fe4000f8e02ff */
[----:B--2---:R-:W-:-:S05]  /*114f0*/  IMAD R15, R15, UR12, RZ ;  /* 0x0000000c0f0f7c24 */ /* 0x004fca000f8e02ff */
[----:B------:R-:W-:Y:S04]  /*11500*/  STL [R1+0xd8], R15 ;  /* 0x0000d80f01007387 */ /* 0x000fe80000100800 */
[----:B------:R-:W-:Y:S04]  /*11510*/  STL [R1+0xdc], R11 ;  /* 0x0000dc0b01007387 */ /* 0x000fe80000100800 */
[----:B------:R-:W-:Y:S04]  /*11520*/  STL [R1+0xe0], R10 ;  /* 0x0000e00a01007387 */ /* 0x000fe80000100800 */
[----:B------:R-:W-:Y:S04]  /*11530*/  STL [R1+0xe4], R9 ;  /* 0x0000e40901007387 */ /* 0x000fe80000100800 */
[----:B------:R-:W-:Y:S04]  /*11540*/  STL [R1+0xe8], R8 ;  /* 0x0000e80801007387 */ /* 0x000fe80000100800 */
[----:B------:R-:W-:Y:S04]  /*11550*/  STL [R1+0xec], R7 ;  /* 0x0000ec0701007387 */ /* 0x000fe80000100800 */
[----:B------:R-:W-:Y:S04]  /*11560*/  STL [R1+0xf0], R6 ;  /* 0x0000f00601007387 */ /* 0x000fe80000100800 */
[----:B------:R1:W-:Y:S04]  /*11570*/  STL [R1+0xf4], R5 ;  /* 0x0000f40501007387 */ /* 0x0003e80000100800 */
[----:B------:R2:W-:Y:S01]  /*11580*/  STL [R1+0xf8], R4 ;  /* 0x0000f80401007387 */ /* 0x0005e20000100800 */
[----:B-1----:R-:W-:-:S03]  /*11590*/  IMAD R5, R13, UR12, RZ ;  /* 0x0000000c0d057c24 */ /* 0x002fc6000f8e02ff */
[----:B------:R1:W-:Y:S01]  /*115a0*/  STL [R1+0xfc], R2 ;  /* 0x0000fc0201007387 */ /* 0x0003e20000100800 */
[----:B--2---:R-:W-:-:S03]  /*115b0*/  IMAD R4, R14, UR12, RZ ;  /* 0x0000000c0e047c24 */ /* 0x004fc6000f8e02ff */
[----:B------:R2:W-:Y:S04]  /*115c0*/  STL [R1+0x110], R5 ;  /* 0x0001100501007387 */ /* 0x0005e80000100800 */
[----:B------:R3:W-:Y:S01]  /*115d0*/  STL [R1+0x114], R4 ;  /* 0x0001140401007387 */ /* 0x0007e20000100800 */
[----:B-1----:R-:W-:Y:S02]  /*115e0*/  IMAD R2, R16, UR12, RZ ;  /* 0x0000000c10027c24 */ /* 0x002fe4000f8e02ff */
        /* <DEDUP_REMOVED lines=585> */
[----:B--2---:R-:W-:-:S05]  /*13a80*/  IMAD R15, R15, UR12, RZ ;  /* 0x0000000c0f0f7c24 */ /* 0x004fca000f8e02ff */
[----:B------:R1:W-:Y:S04]  /*13a90*/  STL [R1+0x7c], R15 ;  /* 0x00007c0f01007387 */ /* 0x0003e80000100800 */
[----:B-1----:R-:W2:Y:S04]  /*13aa0*/  LDL.LU R15, [R1+0xea8] ;  /* 0x000ea800010f7983 */ /* 0x002ea80000300800 */
[----:B------:R1:W-:Y:S04]  /*13ab0*/  STL [R1+0x78], R11 ;  /* 0x0000780b01007387 */ /* 0x0003e80000100800 */
[----:B-1----:R-:W3:Y:S04]  /*13ac0*/  LDL.LU R11, [R1+0xea4] ;  /* 0x000ea400010b7983 */ /* 0x002ee80000300800 */
[----:B------:R1:W-:Y:S04]  /*13ad0*/  STL [R1+0x74], R10 ;  /* 0x0000740a01007387 */ /* 0x0003e80000100800 */
[----:B-1----:R-:W4:Y:S04]  /*13ae0*/  LDL.LU R10, [R1+0xea0] ;  /* 0x000ea000010a7983 */ /* 0x002f280000300800 */
[----:B------:R1:W-:Y:S04]  /*13af0*/  STL [R1+0x70], R9 ;  /* 0x0000700901007387 */ /* 0x0003e80000100800 */
[----:B-1----:R-:W5:Y:S04]  /*13b00*/  LDL.LU R9, [R1+0xe9c] ;  /* 0x000e9c0001097983 */ /* 0x002f680000300800 */
[----:B------:R1:W-:Y:S04]  /*13b10*/  STL [R1+0x68], R8 ;  /* 0x0000680801007387 */ /* 0x0003e80000100800 */
[----:B-1----:R-:W2:Y:S04]  /*13b20*/  LDL.LU R8, [R1+0xe98] ;  /* 0x000e980001087983 */ /* 0x002ea80000300800 */
        /* <DEDUP_REMOVED lines=47> */
[----:B-1----:R-:W3:Y:S01]  /*13e20*/  LDL.LU R3, [R1+0xe38] ;  /* 0x000e380001037983 */ /* 0x002ee20000300800 */
[----:B--2---:R-:W-:-:S02]  /*13e30*/  IMAD R0, R0, UR12, RZ ;  /* 0x0000000c00007c24 */ /* 0x004fc4000f8e02ff */
[----:B---3--:R-:W-:-:S05]  /*13e40*/  IMAD R3, R3, UR12, RZ ;  /* 0x0000000c03037c24 */ /* 0x008fca000f8e02ff */
[----:B------:R1:W-:Y:S04]  /*13e50*/  STL [R1+0x4], R3 ;  /* 0x0000040301007387 */ /* 0x0003e80000100800 */
[----:B-1----:R-:W2:Y:S04]  /*13e60*/  LDL.LU R3, [R1+0xe34] ;  /* 0x000e340001037983 */ /* 0x002ea80000300800 */
[----:B------:R1:W-:Y:S04]  /*13e70*/  STL [R1], R0 ;  /* 0x0000000001007387 */ /* 0x0003e80000100800 */
[----:B-1----:R-:W3:Y:S01]  /*13e80*/  LDL.LU R0, [R1+0xe30] ;  /* 0x000e300001007983 */ /* 0x002ee20000300800 */
[----:B------:R-:W-:-:S02]  /*13e90*/  IMAD R29, R29, UR12, RZ ;  /* 0x0000000c1d1d7c24 */ /* 0x000fc4000f8e02ff */
[----:B------:R-:W-:-:S03]  /*13ea0*/  IMAD R19, R19, UR12, RZ ;  /* 0x0000000c13137c24 */ /* 0x000fc6000f8e02ff */
[----:B------:R1:W-:Y:S01]  /*13eb0*/  STL [R1+0xdfc], R29 ;  /* 0x000dfc1d01007387 */ /* 0x0003e20000100800 */
[----:B------:R-:W-:Y:S02]  /*13ec0*/  IMAD R22, R22, UR12, RZ ;  /* 0x0000000c16167c24 */ /* 0x000fe4000f8e02ff */
[----:B------:R-:W-:Y:S02]  /*13ed0*/  IMAD R20, R20, UR12, RZ ;  /* 0x0000000c14147c24 */ /* 0x000fe4000f8e02ff */
[----:B------:R-:W-:Y:S02]  /*13ee0*/  IMAD R21, R21, UR12, RZ ;  /* 0x0000000c15157c24 */ /* 0x000fe4000f8e02ff */
[----:B-1----:R-:W-:Y:S02]  /*13ef0*/  IMAD R29, R12, UR12, RZ ;  /* 0x0000000c0c1d7c24 */ /* 0x002fe4000f8e02ff */
[----:B------:R-:W-:Y:S02]  /*13f00*/  IMAD R23, R23, UR12, RZ ;  /* 0x0000000c17177c24 */ /* 0x000fe4000f8e02ff */
[----:B------:R-:W-:-:S02]  /*13f10*/  IMAD R24, R24, UR12, RZ ;  /* 0x0000000c18187c24 */ /* 0x000fc4000f8e02ff */
[----:B------:R-:W-:Y:S02]  /*13f20*/  IMAD R25, R25, UR12, RZ ;  /* 0x0000000c19197c24 */ /* 0x000fe4000f8e02ff */
[----:B------:R-:W-:Y:S02]  /*13f30*/  IMAD R26, R26, UR12, RZ ;  /* 0x0000000c1a1a7c24 */ /* 0x000fe4000f8e02ff */
[----:B------:R-:W-:Y:S02]  /*13f40*/  IMAD R27, R27, UR12, RZ ;  /* 0x0000000c1b1b7c24 */ /* 0x000fe4000f8e02ff */
[----:B------:R-:W-:Y:S02]  /*13f50*/  IMAD R28, R28, UR12, RZ ;  /* 0x0000000c1c1c7c24 */ /* 0x000fe4000f8e02ff */
[----:B------:R-:W-:Y:S02]  /*13f60*/  IMAD R18, R18, UR12, RZ ;  /* 0x0000000c12127c24 */ /* 0x000fe4000f8e02ff */
[----:B---3--:R-:W-:-:S02]  /*13f70*/  IMAD R12, R0, UR13, RZ ;  /* 0x0000000d000c7c24 */ /* 0x008fc4000f8e02ff */
[----:B------:R-:W3:Y:S04]  /*13f80*/  LDL.LU R0, [R1+0xb4] ;  /* 0x0000b40001007983 */ /* 0x000ee80000300800 */
[----:B------:R-:W-:Y:S04]  /*13f90*/  STL [R1+0x39c], R29 ;  /* 0x00039c1d01007387 */ /* 0x000fe80000100800 */
[----:B------:R-:W-:Y:S04]  /*13fa0*/  STL [R1+0xe00], R12 ;  /* 0x000e000c01007387 */ /* 0x000fe80000100800 */
[----:B------:R2:W-:Y:S04]  /*13fb0*/  STL [R1+0xe04], R19 ;  /* 0x000e041301007387 */ /* 0x0005e80000100800 */
[----:B------:R-:W-:Y:S04]  /*13fc0*/  STL [R1+0xe08], R22 ;  /* 0x000e081601007387 */ /* 0x000fe80000100800 */
[----:B------:R-:W-:Y:S04]  /*13fd0*/  STL [R1+0xe0c], R20 ;  /* 0x000e0c1401007387 */ /* 0x000fe80000100800 */
[----:B------:R-:W-:Y:S04]  /*13fe0*/  STL [R1+0xe10], R21 ;  /* 0x000e101501007387 */ /* 0x000fe80000100800 */
[----:B------:R-:W-:Y:S04]  /*13ff0*/  STL [R1+0xe14], R23 ;  /* 0x000e141701007387 */ /* 0x000fe80000100800 */
[----:B------:R-:W-:Y:S04]  /*14000*/  STL [R1+0xe18], R24 ;  /* 0x000e181801007387 */ /* 0x000fe80000100800 */
[----:B------:R-:W-:Y:S04]  /*14010*/  STL [R1+0xe1c], R25 ;  /* 0x000e1c1901007387 */ /* 0x000fe80000100800 */
[----:B------:R1:W-:Y:S01]  /*14020*/  STL [R1+0xe20], R26 ;  /* 0x000e201a01007387 */ /* 0x0003e20000100800 */
[----:B--2---:R-:W-:-:S02]  /*14030*/  LEA R19, P1, R5, R3, 0x1 ;  /* 0x0000000305137211 */ /* 0x004fc400078208ff */
[-C--:B------:R-:W-:Y:S01]  /*14040*/  LEA R12, P2, R6, R3.reuse, 0x1 ;  /* 0x00000003060c7211 */ /* 0x080fe200078408ff */
[----:B-1----:R-:W2:Y:S04]  /*14050*/  LDL.LU R26, [R1+0xb8] ;  /* 0x0000b800011a7983 */ /* 0x002ea80000300800 */
[----:B------:R1:W-:Y:S04]  /*14060*/  STL [R1+0xe24], R27 ;  /* 0x000e241b01007387 */ /* 0x0003e80000100800 */
[----:B-1----:R-:W2:Y:S04]  /*14070*/  LDL.LU R27, [R1+0xb0] ;  /* 0x0000b000011b7983 */ /* 0x002ea80000300800 */
[----:B------:R1:W-:Y:S04]  /*14080*/  STL [R1+0xe28], R28 ;  /* 0x000e281c01007387 */ /* 0x0003e80000100800 */
[----:B-1----:R-:W2:Y:S04]  /*14090*/  LDL.LU R28, [R1+0x9c] ;  /* 0x00009c00011c7983 */ /* 0x002ea80000300800 */
[----:B------:R1:W-:Y:S04]  /*140a0*/  STL [R1+0xe2c], R18 ;  /* 0x000e2c1201007387 */ /* 0x0003e80000100800 */
[----:B-1----:R-:W2:Y:S04]  /*140b0*/  LDL.LU R18, [R1+0x98] ;  /* 0x0000980001127983 */ /* 0x002ea80000300800 */
[----:B------:R-:W3:Y:S04]  /*140c0*/  LDL.LU R25, [R1+0xbc] ;  /* 0x0000bc0001197983 */ /* 0x000ee80000300800 */
[----:B------:R1:W-:Y:S04]  /*140d0*/  STL [R1+0xda8], R19 ;  /* 0x000da81301007387 */ /* 0x0003e80000100800 */
[----:B------:R0:W-:Y:S04]  /*140e0*/  STL [R1+0xdac], R12 ;  /* 0x000dac0c01007387 */ /* 0x0001e80000100800 */
[----:B------:R-:W3:Y:S01]  /*140f0*/  LDL.LU R24, [R1+0xc0] ;  /* 0x0000c00001187983 */ /* 0x000ee20000300800 */
[----:B-1----:R-:W-:-:S02]  /*14100*/  LEA R19, P3, R7, R3, 0x1 ;  /* 0x0000000307137211 */ /* 0x002fc400078608ff */
[----:B0-----:R-:W-:-:S03]  /*14110*/  LEA R12, P4, R8, R3, 0x1 ;  /* 0x00000003080c7211 */ /* 0x001fc600078808ff */
[----:B------:R5:W-:Y:S04]  /*14120*/  STL [R1+0xdb0], R19 ;  /* 0x000db01301007387 */ /* 0x000be80000100800 */
[----:B------:R4:W-:Y:S04]  /*14130*/  STL [R1+0xdb4], R12 ;  /* 0x000db40c01007387 */ /* 0x0009e80000100800 */
[----:B------:R-:W3:Y:S01]  /*14140*/  LDL.LU R23, [R1+0xc4] ;  /* 0x0000c40001177983 */ /* 0x000ee20000300800 */
[-C--:B-----5:R-:W-:Y:S02]  /*14150*/  LEA R19, P5, R9, R3.reuse, 0x1 ;  /* 0x0000000309137211 */ /* 0x0a0fe400078a08ff */
[----:B----4-:R-:W-:-:S03]  /*14160*/  LEA R12, P6, R10, R3, 0x1 ;  /* 0x000000030a0c7211 */ /* 0x010fc600078c08ff */
[----:B------:R-:W-:Y:S04]  /*14170*/  STL [R1+0xdb8], R19 ;  /* 0x000db81301007387 */ /* 0x000fe80000100800 */
[----:B------:R0:W-:Y:S02]  /*14180*/  STL [R1+0xdbc], R12 ;  /* 0x000dbc0c01007387 */ /* 0x0001e40000100800 */
[----:B0-----:R-:W-:Y:S02]  /*14190*/  LEA.HI.X.SX32 R12, R5, R4, 0x1, P1 ;  /* 0x00000004050c7211 */ /* 0x001fe400008f0eff */
[----:B------:R-:W4:Y:S01]  /*141a0*/  LDL.LU R5, [R1+0x6c] ;  /* 0x00006c0001057983 */ /* 0x000f220000300800 */
[----:B------:R-:W-:-:S05]  /*141b0*/  LEA R19, P0, R11, R3, 0x1 ;  /* 0x000000030b137211 */ /* 0x000fca00078008ff */
[----:B------:R-:W-:Y:S04]  /*141c0*/  STL [R1+0xdc0], R19 ;  /* 0x000dc01301007387 */ /* 0x000fe80000100800 */
[----:B------:R-:W5:Y:S01]  /*141d0*/  LDL.LU R21, [R1+0xc8] ;  /* 0x0000c80001157983 */ /* 0x000f620000300800 */
[----:B------:R-:W-:-:S03]  /*141e0*/  LEA.HI.X.SX32 R6, R6, R4, 0x1, P2 ;  /* 0x0000000406067211 */ /* 0x000fc600010f0eff */
[----:B------:R0:W-:Y:S04]  /*141f0*/  STL [R1+0xda0], R12 ;  /* 0x000da00c01007387 */ /* 0x0001e80000100800 */
[----:B------:R-:W3:Y:S01]  /*14200*/  LDL.LU R20, [R1+0xcc] ;  /* 0x0000cc0001147983 */ /* 0x000ee20000300800 */
[----:B0-----:R-:W-:-:S05]  /*14210*/  LEA R12, P1, R15, R3, 0x1 ;  /* 0x000000030f0c7211 */ /* 0x001fca00078208ff */
[----:B------:R-:W-:Y:S04]  /*14220*/  STL [R1+0xda4], R12 ;  /* 0x000da40c01007387 */ /* 0x000fe80000100800 */
[----:B------:R0:W-:Y:S04]  /*14230*/  STL [R1+0xd98], R6 ;  /* 0x000d980601007387 */ /* 0x0001e80000100800 */
[----:B------:R-:W3:Y:S01]  /*14240*/  LDL.LU R22, [R1+0xd0] ;  /* 0x0000d00001167983 */ /* 0x000ee20000300800 */
[----:B0-----:R-:W-:Y:S02]  /*14250*/  LEA.HI.X.SX32 R6, R7, R4, 0x1, P3 ;  /* 0x0000000407067211 */ /* 0x001fe400018f0eff */
[----:B--2---:R-:W-:-:S02]  /*14260*/  LEA R7, P3, R18, R3, 0x1 ;  /* 0x0000000312077211 */ /* 0x004fc400078608ff */
[----:B----4-:R-:W-:-:S05]  /*14270*/  LEA R12, P2, R5, R3, 0x1 ;  /* 0x00000003050c7211 */ /* 0x010fca00078408ff */
[----:B------:R-:W-:Y:S04]  /*14280*/  STL [R1+0xd9c], R12 ;  /* 0x000d9c0c01007387 */ /* 0x000fe80000100800 */
[----:B------:R0:W-:Y:S04]  /*14290*/  STL [R1+0xd90], R6 ;  /* 0x000d900601007387 */ /* 0x0001e80000100800 */
[----:B------:R-:W2:Y:S01]  /*142a0*/  LDL.LU R19, [R1+0xd4] ;  /* 0x0000d40001137983 */ /* 0x000ea20000300800 */
[----:B0-----:R-:W-:-:S03]  /*142b0*/  LEA.HI.X.SX32 R6, R8, R4, 0x1, P4 ;  /* 0x0000000408067211 */ /* 0x001fc600020f0eff */
[----:B------:R0:W-:Y:S04]  /*142c0*/  STL [R1+0xd94], R7 ;  /* 0x000d940701007387 */ /* 0x0001e80000100800 */
[----:B------:R1:W-:Y:S04]  /*142d0*/  STL [R1+0xd88], R6 ;  /* 0x000d880601007387 */ /* 0x0003e80000100800 */
[----:B------:R-:W4:Y:S01]  /*142e0*/  LDL.LU R12, [R1+0xd8] ;  /* 0x0000d800010c7983 */ /* 0x000f220000300800 */
[----:B0-----:R-:W-:Y:S02]  /*142f0*/  LEA R7, P4, R28, R3, 0x1 ;  /* 0x000000031c077211 */ /* 0x001fe400078808ff */
[----:B-1----:R-:W-:-:S03]  /*14300*/  LEA.HI.X.SX32 R6, R9, R4, 0x1, P5 ;  /* 0x0000000409067211 */ /* 0x002fc600028f0eff */
[----:B------:R0:W-:Y:S04]  /*14310*/  STL [R1+0xd8c], R7 ;  /* 0x000d8c0701007387 */ /* 0x0001e80000100800 */
[----:B------:R1:W-:Y:S04]  /*14320*/  STL [R1+0xd80], R6 ;  /* 0x000d800601007387 */ /* 0x0003e80000100800 */
[----:B------:R-:W4:Y:S01]  /*14330*/  LDL.LU R29, [R1+0xdc] ;  /* 0x0000dc00011d7983 */ /* 0x000f220000300800 */
[----:B0-----:R-:W-:Y:S02]  /*14340*/  LEA R7, P5, R27, R3, 0x1 ;  /* 0x000000031b077211 */ /* 0x001fe400078a08ff */
[----:B-1----:R-:W-:-:S03]  /*14350*/  LEA.HI.X.SX32 R6, R10, R4, 0x1, P6 ;  /* 0x000000040a067211 */ /* 0x002fc600030f0eff */
[----:B------:R0:W-:Y:S04]  /*14360*/  STL [R1+0xd84], R7 ;  /* 0x000d840701007387 */ /* 0x0001e80000100800 */
[----:B------:R1:W-:Y:S01]  /*14370*/  STL [R1+0xd78], R6 ;  /* 0x000d780601007387 */ /* 0x0003e20000100800 */
[----:B---3--:R-:W-:-:S03]  /*14380*/  LEA R8, P6, R0, R3, 0x1 ;  /* 0x0000000300087211 */ /* 0x008fc600078c08ff */
[----:B0-----:R-:W3:Y:S01]  /*14390*/  LDL.LU R7, [R1+0xe0] ;  /* 0x0000e00001077983 */ /* 0x001ee20000300800 */
[----:B-1----:R-:W-:-:S03]  /*143a0*/  LEA.HI.X.SX32 R6, R11, R4, 0x1, P0 ;  /* 0x000000040b067211 */ /* 0x002fc600000f0eff */
[----:B------:R0:W-:Y:S04]  /*143b0*/  STL [R1+0xd7c], R8 ;  /* 0x000d7c0801007387 */ /* 0x0001e80000100800 */
[----:B------:R1:W-:Y:S01]  /*143c0*/  STL [R1+0xd70], R6 ;  /* 0x000d700601007387 */ /* 0x0003e20000100800 */
[-C--:B------:R-:W-:Y:S02]  /*143d0*/  LEA R9, P0, R26, R3.reuse, 0x1 ;  /* 0x000000031a097211 */ /* 0x080fe400078008ff */
[----:B0-----:R-:W-:Y:S01]  /*143e0*/  LEA.HI.X.SX32 R8, R15, R4, 0x1, P1 ;  /* 0x000000040f087211 */ /* 0x001fe200008f0eff */
[----:B-1----:R-:W3:Y:S04]  /*143f0*/  LDL.LU R6, [R1+0xe4] ;  /* 0x0000e40001067983 */ /* 0x002ee80000300800 */
[----:B------:R0:W-:Y:S04]  /*14400*/  STL [R1+0xd74], R9 ;  /* 0x000d740901007387 */ /* 0x0001e80000100800 */
[----:B------:R1:W-:Y:S01]  /*14410*/  STL [R1+0x5e4], R8 ;  /* 0x0005e40801007387 */ /* 0x0003e20000100800 */
[----:B0-----:R-:W-:-:S02]  /*14420*/  LEA R9, P1, R25, R3, 0x1 ;  /* 0x0000000319097211 */ /* 0x001fc400078208ff */
[-C--:B-1----:R-:W-:Y:S02]  /*14430*/  LEA.HI.X.SX32 R8, R5, R4.reuse, 0x1, P2 ;  /* 0x0000000405087211 */ /* 0x082fe400010f0eff */
[----:B------:R-:W3:Y:S04]  /*14440*/  LDL.LU R5, [R1+0xe8] ;  /* 0x0000e80001057983 */ /* 0x000ee80000300800 */
[----:B------:R-:W-:Y:S04]  /*14450*/  STL [R1+0x604], R9 ;  /* 0x0006040901007387 */ /* 0x000fe80000100800 */
[----:B------:R0:W-:Y:S02]  /*14460*/  STL [R1+0x5e8], R8 ;  /* 0x0005e80801007387 */ /* 0x0001e40000100800 */
[----:B0-----:R-:W-:-:S02]  /*14470*/  LEA.HI.X.SX32 R8, R18, R4, 0x1, P3 ;  /* 0x0000000412087211 */ /* 0x001fc400018f0eff */
[----:B------:R-:W3:Y:S01]  /*14480*/  LDL.LU R18, [R1+0xec] ;  /* 0x0000ec0001127983 */ /* 0x000ee20000300800 */
[----:B------:R-:W-:-:S05]  /*14490*/  LEA R9, P2, R24, R3, 0x1 ;  /* 0x0000000318097211 */ /* 0x000fca00078408ff */
[----:B------:R-:W-:Y:S04]  /*144a0*/  STL [R1+0x60c], R9 ;  /* 0x00060c0901007387 */ /* 0x000fe80000100800 */
[----:B------:R0:W-:Y:S02]  /*144b0*/  STL [R1+0x5ec], R8 ;  /* 0x0005ec0801007387 */ /* 0x0001e40000100800 */
[----:B0-----:R-:W-:Y:S02]  /*144c0*/  LEA.HI.X.SX32 R8, R28, R4, 0x1, P4 ;  /* 0x000000041c087211 */ /* 0x001fe400020f0eff */
[----:B------:R-:W3:Y:S01]  /*144d0*/  LDL.LU R28, [R1+0xf0] ;  /* 0x0000f000011c7983 */ /* 0x000ee20000300800 */
[----:B------:R-:W-:-:S05]  /*144e0*/  LEA R9, P3, R23, R3, 0x1 ;  /* 0x0000000317097211 */ /* 0x000fca00078608ff */
[----:B------:R-:W-:Y:S04]  /*144f0*/  STL [R1+0x614], R9 ;  /* 0x0006140901007387 */ /* 0x000fe80000100800 */
[----:B------:R0:W-:Y:S02]  /*14500*/  STL [R1+0x5f0], R8 ;  /* 0x0005f00801007387 */ /* 0x0001e40000100800 */
[----:B0-----:R-:W-:Y:S02]  /*14510*/  LEA.HI.X.SX32 R8, R27, R4, 0x1, P5 ;  /* 0x000000041b087211 */ /* 0x001fe400028f0eff */
[----:B------:R-:W3:Y:S01]  /*14520*/  LDL.LU R27, [R1+0xf4] ;  /* 0x0000f400011b7983 */ /* 0x000ee20000300800 */
[----:B-----5:R-:W-:-:S05]  /*14530*/  LEA R9, P4, R21, R3, 0x1 ;  /* 0x0000000315097211 */ /* 0x020fca00078808ff */
[----:B------:R0:W-:Y:S04]  /*14540*/  STL [R1+0x61c], R9 ;  /* 0x00061c0901007387 */ /* 0x0001e80000100800 */
[----:B------:R1:W-:Y:S01]  /*14550*/  STL [R1+0x5f4], R8 ;  /* 0x0005f40801007387 */ /* 0x0003e20000100800 */
[-C--:B0-----:R-:W-:Y:S02]  /*14560*/  LEA R9, P5, R20, R3.reuse, 0x1 ;  /* 0x0000000314097211 */ /* 0x081fe400078a08ff */
[----:B-1----:R-:W-:Y:S02]  /*14570*/  LEA.HI.X.SX32 R8, R0, R4, 0x1, P6 ;  /* 0x0000000400087211 */ /* 0x002fe400030f0eff */
[----:B------:R-:W5:Y:S04]  /*14580*/  LDL.LU R0, [R1+0xf8] ;  /* 0x0000f80001007983 */ /* 0x000f680000300800 */
[----:B------:R0:W-:Y:S04]  /*14590*/  STL [R1+0x624], R9 ;  /* 0x0006240901007387 */ /* 0x0001e80000100800 */
[----:B------:R1:W-:Y:S01]  /*145a0*/  STL [R1+0x5f8], R8 ;  /* 0x0005f80801007387 */ /* 0x0003e20000100800 */
[----:B0-----:R-:W-:-:S02]  /*145b0*/  LEA R9, P6, R22, R3, 0x1 ;  /* 0x0000000316097211 */ /* 0x001fc400078c08ff */
[-C--:B-1----:R-:W-:Y:S02]  /*145c0*/  LEA.HI.X.SX32 R8, R26, R4.reuse, 0x1, P0 ;  /* 0x000000041a087211 */ /* 0x082fe400000f0eff */
[----:B------:R-:W5:Y:S04]  /*145d0*/  LDL.LU R26, [R1+0xfc] ;  /* 0x0000fc00011a7983 */ /* 0x000f680000300800 */
[----:B------:R-:W-:Y:S04]  /*145e0*/  STL [R1+0x62c], R9 ;  /* 0x00062c0901007387 */ /* 0x000fe80000100800 */
[----:B------:R0:W-:Y:S02]  /*145f0*/  STL [R1+0x5fc], R8 ;  /* 0x0005fc0801007387 */ /* 0x0001e40000100800 */
[----:B0-----:R-:W-:-:S02]  /*14600*/  LEA.HI.X.SX32 R8, R25, R4, 0x1, P1 ;  /* 0x0000000419087211 */ /* 0x001fc400008f0eff */
[----:B------:R-:W5:Y:S01]  /*14610*/  LDL.LU R25, [R1+0x110] ;  /* 0x0001100001197983 */ /* 0x000f620000300800 */
[----:B--2---:R-:W-:-:S05]  /*14620*/  LEA R9, P0, R19, R3, 0x1 ;  /* 0x0000000313097211 */ /* 0x004fca00078008ff */
[----:B------:R-:W-:Y:S04]  /*14630*/  STL [R1+0x634], R9 ;  /* 0x0006340901007387 */ /* 0x000fe80000100800 */
[----:B------:R0:W-:Y:S02]  /*14640*/  STL [R1+0x600], R8 ;  /* 0x0006000801007387 */ /* 0x0001e40000100800 */
[----:B0-----:R-:W-:Y:S02]  /*14650*/  LEA.HI.X.SX32 R8, R24, R4, 0x1, P2 ;  /* 0x0000000418087211 */ /* 0x001fe400010f0eff */
[----:B------:R-:W2:Y:S01]  /*14660*/  LDL.LU R24, [R1+0x114] ;  /* 0x0001140001187983 */ /* 0x000ea20000300800 */
[----:B----4-:R-:W-:-:S05]  /*14670*/  LEA R9, P1, R12, R3, 0x1 ;  /* 0x000000030c097211 */ /* 0x010fca00078208ff */
[----:B------:R0:W-:Y:S04]  /*14680*/  STL [R1+0x63c], R9 ;  /* 0x00063c0901007387 */ /* 0x0001e80000100800 */
[----:B------:R1:W-:Y:S01]  /*14690*/  STL [R1+0x608], R8 ;  /* 0x0006080801007387 */ /* 0x0003e20000100800 */
[-C--:B0-----:R-:W-:Y:S02]  /*146a0*/  LEA R9, P2, R29, R3.reuse, 0x1 ;  /* 0x000000031d097211 */ /* 0x081fe400078408ff */
[----:B-1----:R-:W-:Y:S02]  /*146b0*/  LEA.HI.X.SX32 R8, R23, R4, 0x1, P3 ;  /* 0x0000000417087211 */ /* 0x002fe400018f0eff */
[----:B------:R-:W4:Y:S04]  /*146c0*/  LDL.LU R23, [R1+0x118] ;  /* 0x0001180001177983 */ /* 0x000f280000300800 */
[----:B------:R3:W-:Y:S04]  /*146d0*/  STL [R1+0x644], R9 ;  /* 0x0006440901007387 */ /* 0x0007e80000100800 */
[----:B------:R0:W-:Y:S01]  /*146e0*/  STL [R1+0x610], R8 ;  /* 0x0006100801007387 */ /* 0x0001e20000100800 */
[----:B---3--:R-:W-:-:S02]  /*146f0*/  LEA R9, P3, R7, R3, 0x1 ;  /* 0x0000000307097211 */ /* 0x008fc400078608ff */
[----:B0-----:R-:W-:Y:S02]  /*14700*/  LEA.HI.X.SX32 R8, R21, R4, 0x1, P4 ;  /* 0x0000000415087211 */ /* 0x001fe400020f0eff */
[----:B------:R-:W3:Y:S04]  /*14710*/  LDL.LU R21, [R1+0x11c] ;  /* 0x00011c0001157983 */ /* 0x000ee80000300800 */
[----:B------:R0:W-:Y:S04]  /*14720*/  STL [R1+0x64c], R9 ;  /* 0x00064c0901007387 */ /* 0x0001e80000100800 */
[----:B------:R1:W-:Y:S01]  /*14730*/  STL [R1+0x618], R8 ;  /* 0x0006180801007387 */ /* 0x0003e20000100800 */
[----:B0-----:R-:W-:-:S02]  /*14740*/  LEA R9, P4, R6, R3, 0x1 ;  /* 0x0000000306097211 */ /* 0x001fc400078808ff */
[----:B-1----:R-:W-:Y:S02]  /*14750*/  LEA.HI.X.SX32 R8, R20, R4, 0x1, P5 ;  /* 0x0000000414087211 */ /* 0x002fe400028f0eff */
        /* <DEDUP_REMOVED lines=46> */
[----:B------:R-:W-:Y:S04]  /*14a40*/  STL [R1+0x69c], R9 ;  /* 0x00069c0901007387 */ /* 0x000fe80000100800 */
[----:B------:R0:W-:Y:S02]  /*14a50*/  STL [R1+0x668], R8 ;  /* 0x0006680801007387 */ /* 0x0001e40000100800 */
[-C--:B0-----:R-:W-:Y:S02]  /*14a60*/  LEA.HI.X.SX32 R8, R27, R4.reuse, 0x1, P1 ;  /* 0x000000041b087211 */ /* 0x081fe400008f0eff */
[----:B---3--:R-:W-:Y:S01]  /*14a70*/  LEA R9, P0, R21, R3, 0x1 ;  /* 0x0000000315097211 */ /* 0x008fe200078008ff */
[----:B------:R-:W3:Y:S04]  /*14a80*/  LDL.LU R27, [R1+0x170] ;  /* 0x00017000011b7983 */ /* 0x000ee80000300800 */
[----:B------:R-:W-:Y:S04]  /*14a90*/  STL [R1+0x6a4], R9 ;  /* 0x0006a40901007387 */ /* 0x000fe80000100800 */
[----:B------:R0:W-:Y:S02]  /*14aa0*/  STL [R1+0x670], R8 ;  /* 0x0006700801007387 */ /* 0x0001e40000100800 */
[----:B0-----:R-:W-:-:S02]  /*14ab0*/  LEA.HI.X.SX32 R8, R0, R4, 0x1, P2 ;  /* 0x0000000400087211 */ /* 0x001fc400010f0eff */
[----:B------:R-:W-:Y:S01]  /*14ac0*/  LEA R9, P1, R20, R3, 0x1 ;  /* 0x0000000314097211 */ /* 0x000fe200078208ff */
[----:B------:R-:W4:Y:S04]  /*14ad0*/  LDL.LU R0, [R1+0x174] ;  /* 0x0001740001007983 */ /* 0x000f280000300800 */
[----:B------:R-:W-:Y:S04]  /*14ae0*/  STL [R1+0x6ac], R9 ;  /* 0x0006ac0901007387 */ /* 0x000fe80000100800 */
[----:B------:R0:W-:Y:S02]  /*14af0*/  STL [R1+0x678], R8 ;  /* 0x0006780801007387 */ /* 0x0001e40000100800 */
[----:B0-----:R-:W-:-:S02]  /*14b00*/  LEA.HI.X.SX32 R8, R26, R4, 0x1, P3 ;  /* 0x000000041a087211 */ /* 0x001fc400018f0eff */
[----:B------:R-:W4:Y:S01]  /*14b10*/  LDL.LU R26, [R1+0x178] ;  /* 0x00017800011a7983 */ /* 0x000f220000300800 */
[----:B------:R-:W-:-:S05]  /*14b20*/  LEA R9, P2, R22, R3, 0x1 ;  /* 0x0000000316097211 */ /* 0x000fca00078408ff */
[----:B------:R-:W-:Y:S04]  /*14b30*/  STL [R1+0x6b4], R9 ;  /* 0x0006b40901007387 */ /* 0x000fe80000100800 */
[----:B------:R0:W-:Y:S02]  /*14b40*/  STL [R1+0x680], R8 ;  /* 0x0006800801007387 */ /* 0x0001e40000100800 */
[----:B0-----:R-:W-:Y:S02]  /*14b50*/  LEA.HI.X.SX32 R8, R25, R4, 0x1, P4 ;  /* 0x0000000419087211 */ /* 0x001fe400020f0eff */
[----:B------:R-:W4:Y:S01]  /*14b60*/  LDL.LU R25, [R1+0x17c] ;  /* 0x00017c0001197983 */ /* 0x000f220000300800 */
[----:B------:R-:W-:-:S05]  /*14b70*/  LEA R9, P3, R19, R3, 0x1 ;  /* 0x0000000313097211 */ /* 0x000fca00078608ff */
[----:B------:R0:W-:Y:S04]  /*14b80*/  STL [R1+0x6bc], R9 ;  /* 0x0006bc0901007387 */ /* 0x0001e80000100800 */
[----:B------:R1:W-:Y:S01]  /*14b90*/  STL [R1+0x688], R8 ;  /* 0x0006880801007387 */ /* 0x0003e20000100800 */
[----:B0-----:R-:W-:Y:S02]  /*14ba0*/  LEA R9, P4, R12, R3, 0x1 ;  /* 0x000000030c097211 */ /* 0x001fe400078808ff */
[-C--:B-1----:R-:W-:Y:S02]  /*14bb0*/  LEA.HI.X.SX32 R8, R24, R4.reuse, 0x1, P5 ;  /* 0x0000000418087211 */ /* 0x082fe400028f0eff */
        /* <DEDUP_REMOVED lines=11> */
[----:B------:R-:W-:Y:S04]  /*14c70*/  STL [R1+0x6d4], R9 ;  /* 0x0006d40901007387 */ /* 0x000fe80000100800 */
[----:B------:R0:W-:Y:S02]  /*14c80*/  STL [R1+0x6a0], R8 ;  /* 0x0006a00801007387 */ /* 0x0001e40000100800 */
[----:B0-----:R-:W-:Y:S02]  /*14c90*/  LEA.HI.X.SX32 R8, R20, R4, 0x1, P1 ;  /* 0x0000000414087211 */ /* 0x001fe400008f0eff */
[----:B------:R-:W4:Y:S01]  /*14ca0*/  LDL.LU R20, [R1+0x18c] ;  /* 0x00018c0001147983 */ /* 0x000f220000300800 */
        /* <DEDUP_REMOVED lines=20> */
[----:B---3--:R-:W-:-:S05]  /*14df0*/  LEA R9, P4, R27, R3, 0x1 ;  /* 0x000000031b097211 */ /* 0x008fca00078808ff */
[----:B------:R-:W-:Y:S04]  /*14e00*/  STL [R1+0x6fc], R9 ;  /* 0x0006fc0901007387 */ /* 0x000fe80000100800 */
[----:B------:R0:W-:Y:S02]  /*14e10*/  STL [R1+0x6c8], R8 ;  /* 0x0006c80801007387 */ /* 0x0001e40000100800 */
[-C--:B0-----:R-:W-:Y:S02]  /*14e20*/  LEA.HI.X.SX32 R8, R7, R4.reuse, 0x1, P6 ;  /* 0x0000000407087211 */ /* 0x081fe400030f0eff */
[----:B----4-:R-:W-:Y:S01]  /*14e30*/  LEA R9, P5, R0, R3, 0x1 ;  /* 0x0000000300097211 */ /* 0x010fe200078a08ff */
        /* <DEDUP_REMOVED lines=36> */
[----:B------:R-:W-:Y:S04]  /*15080*/  STL [R1+0x73c], R9 ;  /* 0x00073c0901007387 */ /* 0x000fe80000100800 */
[----:B------:R0:W-:Y:S02]  /*15090*/  STL [R1+0x708], R8 ;  /* 0x0007080801007387 */ /* 0x0001e40000100800 */
[----:B0-----:R-:W-:Y:S02]  /*150a0*/  LEA.HI.X.SX32 R8, R25, R4, 0x1, P0 ;  /* 0x0000000419087211 */ /* 0x001fe400000f0eff */
[----:B------:R-:W5:Y:S01]  /*150b0*/  LDL.LU R25, [R1+0x1c4] ;  /* 0x0001c40001197983 */ /* 0x000f620000300800 */
[----:B------:R-:W-:-:S05]  /*150c0*/  LEA R9, P6, R19, R3, 0x1 ;  /* 0x0000000313097211 */ /* 0x000fca00078c08ff */
[----:B------:R0:W-:Y:S04]  /*150d0*/  STL [R1+0x744], R9 ;  /* 0x0007440901007387 */ /* 0x0001e80000100800 */
[----:B------:R1:W-:Y:S01]  /*150e0*/  STL [R1+0x710], R8 ;  /* 0x0007100801007387 */ /* 0x0003e20000100800 */
[----:B0-----:R-:W-:Y:S02]  /*150f0*/  LEA R9, P0, R12, R3, 0x1 ;  /* 0x000000030c097211 */ /* 0x001fe400078008ff */
        /* <DEDUP_REMOVED lines=34> */
[-C--:B0-----:R-:W-:Y:S02]  /*15320*/  LEA.HI.X.SX32 R8, R29, R4.reuse, 0x1, P1 ;  /* 0x000000041d087211 */ /* 0x081fe400008f0eff */
        /* <DEDUP_REMOVED lines=82> */
[----:B------:R-:W-:Y:S04]  /*15850*/  STL [R1+0x804], R9 ;  /* 0x0008040901007387 */ /* 0x000fe80000100800 */
[----:B------:R0:W-:Y:S02]  /*15860*/  STL [R1+0x7d0], R8 ;  /* 0x0007d00801007387 */ /* 0x0001e40000100800 */
[-C--:B0-----:R-:W-:Y:S02]  /*15870*/  LEA.HI.X.SX32 R8, R29, R4.reuse, 0x1, P4 ;  /* 0x000000041d087211 */ /* 0x081fe400020f0eff */
[----:B------:R-:W-:Y:S01]  /*15880*/  LEA R9, P3, R27, R3, 0x1 ;  /* 0x000000031b097211 */ /* 0x000fe200078608ff */
        /* <DEDUP_REMOVED lines=425> */
[-C--:B------:R-:W-:Y:S02]  /*17320*/  LEA.HI.X.SX32 R7, R7, R4.reuse, 0x1, P6 ;  /* 0x0000000407077211 */ /* 0x080fe400030f0eff */
[-C--:B------:R-:W-:Y:S02]  /*17330*/  LEA.HI.X.SX32 R6, R6, R4.reuse, 0x1, P0 ;  /* 0x0000000406067211 */ /* 0x080fe400000f0eff */
[-C--:B------:R-:W-:Y:S02]  /*17340*/  LEA.HI.X.SX32 R5, R5, R4.reuse, 0x1, P1 ;  /* 0x0000000405057211 */ /* 0x080fe400008f0eff */
[----:B------:R-:W-:Y:S02]  /*17350*/  LEA.HI.X.SX32 R10, R18, R4, 0x1, P2 ;  /* 0x00000004120a7211 */ /* 0x000fe400010f0eff */
[----:B--2---:R-:W-:-:S05]  /*17360*/  LEA R9, P4, R27, R3, 0x1 ;  /* 0x000000031b097211 */ /* 0x004fca00078808ff */
[----:B------:R-:W-:Y:S04]  /*17370*/  STL [R1+0xab4], R9 ;  /* 0x000ab40901007387 */ /* 0x000fe80000100800 */
[----:B------:R0:W-:Y:S04]  /*17380*/  STL [R1+0xa80], R8 ;  /* 0x000a800801007387 */ /* 0x0001e80000100800 */
[----:B0-----:R-:W2:Y:S01]  /*17390*/  LDL.LU R8, [R1+0x210] ;  /* 0x0002100001087983 */ /* 0x001ea20000300800 */
[----:B---3--:R-:W-:-:S05]  /*173a0*/  LEA R9, P5, R0, R3, 0x1 ;  /* 0x0000000300097211 */ /* 0x008fca00078a08ff */
[----:B------:R-:W-:Y:S04]  /*173b0*/  STL [R1+0xabc], R9 ;  /* 0x000abc0901007387 */ /* 0x000fe80000100800 */
[----:B------:R0:W-:Y:S04]  /*173c0*/  STL [R1+0xa88], R7 ;  /* 0x000a880701007387 */ /* 0x0001e80000100800 */
[----:B0-----:R-:W3:Y:S01]  /*173d0*/  LDL.LU R7, [R1+0x20c] ;  /* 0x00020c0001077983 */ /* 0x001ee20000300800 */
[----:B----4-:R-:W-:-:S05]  /*173e0*/  LEA R9, P6, R26, R3, 0x1 ;  /* 0x000000031a097211 */ /* 0x010fca00078c08ff */
[----:B------:R-:W-:Y:S04]  /*173f0*/  STL [R1+0xac4], R9 ;  /* 0x000ac40901007387 */ /* 0x000fe80000100800 */
[----:B------:R0:W-:Y:S04]  /*17400*/  STL [R1+0xa90], R6 ;  /* 0x000a900601007387 */ /* 0x0001e80000100800 */
[----:B0-----:R-:W4:Y:S01]  /*17410*/  LDL.LU R6, [R1+0x208] ;  /* 0x0002080001067983 */ /* 0x001f220000300800 */
[----:B------:R-:W-:-:S05]  /*17420*/  LEA R9, P0, R25, R3, 0x1 ;  /* 0x0000000319097211 */ /* 0x000fca00078008ff */
[----:B------:R-:W-:Y:S04]  /*17430*/  STL [R1+0xacc], R9 ;  /* 0x000acc0901007387 */ /* 0x000fe80000100800 */
[----:B------:R0:W-:Y:S04]  /*17440*/  STL [R1+0xa98], R5 ;  /* 0x000a980501007387 */ /* 0x0001e80000100800 */
[----:B0-----:R-:W4:Y:S01]  /*17450*/  LDL.LU R5, [R1+0x204] ;  /* 0x0002040001057983 */ /* 0x001f220000300800 */
[----:B------:R-:W-:-:S05]  /*17460*/  LEA R9, P1, R24, R3, 0x1 ;  /* 0x0000000318097211 */ /* 0x000fca00078208ff */
[----:B------:R-:W-:Y:S04]  /*17470*/  STL [R1+0xad4], R9 ;  /* 0x000ad40901007387 */ /* 0x000fe80000100800 */
[----:B------:R0:W-:Y:S04]  /*17480*/  STL [R1+0xaa0], R10 ;  /* 0x000aa00a01007387 */ /* 0x0001e80000100800 */
[----:B------:R-:W4:Y:S01]  /*17490*/  LDL.LU R18, [R1+0x1dc] ;  /* 0x0001dc0001127983 */ /* 0x000f220000300800 */
[----:B0-----:R-:W-:Y:S02]  /*174a0*/  LEA.HI.X.SX32 R10, R28, R4, 0x1, P3 ;  /* 0x000000041c0a7211 */ /* 0x001fe400018f0eff */
[----:B------:R-:W-:-:S05]  /*174b0*/  LEA R9, P2, R23, R3, 0x1 ;  /* 0x0000000317097211 */ /* 0x000fca00078408ff */
[----:B------:R-:W-:Y:S04]  /*174c0*/  STL [R1+0xadc], R9 ;  /* 0x000adc0901007387 */ /* 0x000fe80000100800 */
[----:B------:R0:W-:Y:S04]  /*174d0*/  STL [R1+0xaa8], R10 ;  /* 0x000aa80a01007387 */ /* 0x0001e80000100800 */
[----:B------:R-:W4:Y:S01]  /*174e0*/  LDL.LU R28, [R1+0x1d0] ;  /* 0x0001d000011c7983 */ /* 0x000f220000300800 */
[----:B0-----:R-:W-:Y:S02]  /*174f0*/  LEA.HI.X.SX32 R10, R27, R4, 0x1, P4 ;  /* 0x000000041b0a7211 */ /* 0x001fe400020f0eff */
[----:B------:R-:W-:-:S05]  /*17500*/  LEA R9, P3, R21, R3, 0x1 ;  /* 0x0000000315097211 */ /* 0x000fca00078608ff */
[----:B------:R-:W-:Y:S04]  /*17510*/  STL [R1+0xae4], R9 ;  /* 0x000ae40901007387 */ /* 0x000fe80000100800 */
[----:B------:R0:W-:Y:S02]  /*17520*/  STL [R1+0xab0], R10 ;  /* 0x000ab00a01007387 */ /* 0x0001e40000100800 */
[----:B0-----:R-:W-:Y:S02]  /*17530*/  LEA.HI.X.SX32 R10, R0, R4, 0x1, P5 ;  /* 0x00000004000a7211 */ /* 0x001fe400028f0eff */
[----:B------:R-:W4:Y:S01]  /*17540*/  LDL.LU R0, [R1+0x19c] ;  /* 0x00019c0001007983 */ /* 0x000f220000300800 */
        /* <DEDUP_REMOVED lines=10> */
[----:B-----5:R-:W-:-:S05]  /*175f0*/  LEA R9, P6, R19, R3, 0x1 ;  /* 0x0000000313097211 */ /* 0x020fca00078c08ff */
[----:B------:R-:W-:Y:S04]  /*17600*/  STL [R1+0xafc], R9 ;  /* 0x000afc0901007387 */ /* 0x000fe80000100800 */
[----:B------:R0:W-:Y:S04]  /*17610*/  STL [R1+0xac8], R10 ;  /* 0x000ac80a01007387 */ /* 0x0001e80000100800 */
[----:B------:R-:W5:Y:S01]  /*17620*/  LDL.LU R25, [R1+0x150] ;  /* 0x0001500001197983 */ /* 0x000f620000300800 */
[----:B0-----:R-:W-:Y:S02]  /*17630*/  LEA.HI.X.SX32 R10, R24, R4, 0x1, P1 ;  /* 0x00000004180a7211 */ /* 0x001fe400008f0eff */
[----:B------:R-:W-:-:S05]  /*17640*/  LEA R9, P0, R12, R3, 0x1 ;  /* 0x000000030c097211 */ /* 0x000fca00078008ff */
        /* <DEDUP_REMOVED lines=9> */
[----:B--2---:R-:W-:-:S05]  /*176e0*/  LEA R9, P2, R8, R3, 0x1 ;  /* 0x0000000308097211 */ /* 0x004fca00078408ff */
[----:B------:R-:W-:Y:S04]  /*176f0*/  STL [R1+0xb14], R9 ;  /* 0x000b140901007387 */ /* 0x000fe80000100800 */
[----:B------:R0:W-:Y:S04]  /*17700*/  STL [R1+0xae0], R10 ;  /* 0x000ae00a01007387 */ /* 0x0001e80000100800 */
[----:B------:R-:W2:Y:S01]  /*17710*/  LDL.LU R21, [R1+0x140] ;  /* 0x0001400001157983 */ /* 0x000ea20000300800 */
[----:B0-----:R-:W-:Y:S02]  /*17720*/  LEA.HI.X.SX32 R10, R20, R4, 0x1, P4 ;  /* 0x00000004140a7211 */ /* 0x001fe400020f0eff */
[----:B---3--:R-:W-:-:S05]  /*17730*/  LEA R9, P3, R7, R3, 0x1 ;  /* 0x0000000307097211 */ /* 0x008fca00078608ff */
[----:B------:R-:W-:Y:S04]  /*17740*/  STL [R1+0xb1c], R9 ;  /* 0x000b1c0901007387 */ /* 0x000fe80000100800 */
[----:B------:R0:W-:Y:S04]  /*17750*/  STL [R1+0xae8], R10 ;  /* 0x000ae80a01007387 */ /* 0x0001e80000100800 */
[----:B------:R-:W3:Y:S01]  /*17760*/  LDL.LU R20, [R1+0x134] ;  /* 0x0001340001147983 */ /* 0x000ee20000300800 */
[----:B0-----:R-:W-:Y:S02]  /*17770*/  LEA.HI.X.SX32 R10, R22, R4, 0x1, P5 ;  /* 0x00000004160a7211 */ /* 0x001fe400028f0eff */
[----:B----4-:R-:W-:-:S05]  /*17780*/  LEA R9, P4, R6, R3, 0x1 ;  /* 0x0000000306097211 */ /* 0x010fca00078808ff */
[----:B------:R-:W-:Y:S04]  /*17790*/  STL [R1+0xb24], R9 ;  /* 0x000b240901007387 */ /* 0x000fe80000100800 */
[----:B------:R0:W-:Y:S04]  /*177a0*/  STL [R1+0xaf0], R10 ;  /* 0x000af00a01007387 */ /* 0x0001e80000100800 */
[----:B------:R-:W4:Y:S01]  /*177b0*/  LDL.LU R22, [R1+0x12c] ;  /* 0x00012c0001167983 */ /* 0x000f220000300800 */
[----:B0-----:R-:W-:Y:S02]  /*177c0*/  LEA.HI.X.SX32 R10, R19, R4, 0x1, P6 ;  /* 0x00000004130a7211 */ /* 0x001fe400030f0eff */
[----:B------:R-:W-:-:S05]  /*177d0*/  LEA R9, P5, R5, R3, 0x1 ;  /* 0x0000000305097211 */ /* 0x000fca00078a08ff */
[----:B------:R0:W-:Y:S04]  /*177e0*/  STL [R1+0xb2c], R9 ;  /* 0x000b2c0901007387 */ /* 0x0001e80000100800 */
[----:B------:R1:W-:Y:S04]  /*177f0*/  STL [R1+0xaf8], R10 ;  /* 0x000af80a01007387 */ /* 0x0003e80000100800 */
[----:B------:R-:W4:Y:S01]  /*17800*/  LDL.LU R19, [R1+0x128] ;  /* 0x0001280001137983 */ /* 0x000f220000300800 */
[----:B0-----:R-:W-:Y:S02]  /*17810*/  LEA R9, P6, R18, R3, 0x1 ;  /* 0x0000000312097211 */ /* 0x001fe400078c08ff */
[----:B-1----:R-:W-:-:S03]  /*17820*/  LEA.HI.X.SX32 R10, R12, R4, 0x1, P0 ;  /* 0x000000040c0a7211 */ /* 0x002fc600000f0eff */
[----:B------:R0:W-:Y:S04]  /*17830*/  STL [R1+0xb34], R9 ;  /* 0x000b340901007387 */ /* 0x0001e80000100800 */
[----:B------:R-:W4:Y:S04]  /*17840*/  LDL.LU R12, [R1+0x120] ;  /* 0x00012000010c7983 */ /* 0x000f280000300800 */
[----:B------:R1:W-:Y:S01]  /*17850*/  STL [R1+0xb00], R10 ;  /* 0x000b000a01007387 */ /* 0x0003e20000100800 */
[----:B0-----:R-:W-:Y:S02]  /*17860*/  LEA R9, P0, R28, R3, 0x1 ;  /* 0x000000031c097211 */ /* 0x001fe400078008ff */
[----:B-1----:R-:W-:-:S03]  /*17870*/  LEA.HI.X.SX32 R10, R29, R4, 0x1, P1 ;  /* 0x000000041d0a7211 */ /* 0x002fc600008f0eff */
[----:B------:R-:W-:Y:S04]  /*17880*/  STL [R1+0xb3c], R9 ;  /* 0x000b3c0901007387 */ /* 0x000fe80000100800 */
[----:B------:R-:W4:Y:S04]  /*17890*/  LDL.LU R29, [R1+0x10c] ;  /* 0x00010c00011d7983 */ /* 0x000f280000300800 */
[----:B------:R0:W-:Y:S02]  /*178a0*/  STL [R1+0xb08], R10 ;  /* 0x000b080a01007387 */ /* 0x0001e40000100800 */
[----:B0-----:R-:W-:-:S02]  /*178b0*/  LEA.HI.X.SX32 R10, R8, R4, 0x1, P2 ;  /* 0x00000004080a7211 */ /* 0x001fc400010f0eff */
[----:B------:R-:W-:-:S05]  /*178c0*/  LEA R9, P1, R0, R3, 0x1 ;  /* 0x0000000300097211 */ /* 0x000fca00078208ff */
[----:B------:R0:W-:Y:S04]  /*178d0*/  STL [R1+0xb44], R9 ;  /* 0x000b440901007387 */ /* 0x0001e80000100800 */
[----:B------:R-:W4:Y:S01]  /*178e0*/  LDL.LU R8, [R1+0x108] ;  /* 0x0001080001087983 */ /* 0x000f220000300800 */
[----:B0-----:R-:W-:-:S03]  /*178f0*/  LEA R9, P2, R27, R3, 0x1 ;  /* 0x000000031b097211 */ /* 0x001fc600078408ff */
[----:B------:R0:W-:Y:S04]  /*17900*/  STL [R1+0xb10], R10 ;  /* 0x000b100a01007387 */ /* 0x0001e80000100800 */
[----:B------:R1:W-:Y:S01]  /*17910*/  STL [R1+0xb4c], R9 ;  /* 0x000b4c0901007387 */ /* 0x0003e20000100800 */
[----:B0-----:R-:W-:-:S03]  /*17920*/  LEA.HI.X.SX32 R10, R7, R4, 0x1, P3 ;  /* 0x00000004070a7211 */ /* 0x001fc600018f0eff */
[----:B------:R-:W4:Y:S01]  /*17930*/  LDL.LU R7, [R1+0x104] ;  /* 0x0001040001077983 */ /* 0x000f220000300800 */
[-C--:B------:R-:W-:Y:S02]  /*17940*/  LEA.HI.X.SX32 R6, R6, R4.reuse, 0x1, P4 ;  /* 0x0000000406067211 */ /* 0x080fe400020f0eff */
[----:B-1----:R-:W-:Y:S01]  /*17950*/  LEA R9, P3, R26, R3, 0x1 ;  /* 0x000000031a097211 */ /* 0x002fe200078608ff */
[----:B------:R-:W-:Y:S04]  /*17960*/  STL [R1+0xb18], R10 ;  /* 0x000b180a01007387 */ /* 0x000fe80000100800 */
[----:B------:R-:W-:Y:S04]  /*17970*/  STL [R1+0xb54], R9 ;  /* 0x000b540901007387 */ /* 0x000fe80000100800 */
[----:B------:R0:W-:Y:S01]  /*17980*/  STL [R1+0xb20], R6 ;  /* 0x000b200601007387 */ /* 0x0001e20000100800 */
[----:B------:R-:W-:-:S03]  /*17990*/  LEA.HI.X.SX32 R5, R5, R4, 0x1, P5 ;  /* 0x0000000405057211 */ /* 0x000fc600028f0eff */
[----:B0-----:R-:W4:Y:S01]  /*179a0*/  LDL.LU R6, [R1+0x100] ;  /* 0x0001000001067983 */ /* 0x001f220000300800 */
[----:B-----5:R-:W-:-:S05]  /*179b0*/  LEA R9, P4, R25, R3, 0x1 ;  /* 0x0000000319097211 */ /* 0x020fca00078808ff */
[----:B------:R-:W-:Y:S04]  /*179c0*/  STL [R1+0xb5c], R9 ;  /* 0x000b5c0901007387 */ /* 0x000fe80000100800 */
[----:B------:R0:W-:Y:S04]  /*179d0*/  STL [R1+0xb28], R5 ;  /* 0x000b280501007387 */ /* 0x0001e80000100800 */
[----:B0-----:R-:W5:Y:S01]  /*179e0*/  LDL.LU R5, [R1+0xac] ;  /* 0x0000ac0001057983 */ /* 0x001f620000300800 */
[----:B------:R-:W-:Y:S02]  /*179f0*/  LEA.HI.X.SX32 R9, R18, R4, 0x1, P6 ;  /* 0x0000000412097211 */ /* 0x000fe400030f0eff */
[----:B------:R-:W-:-:S05]  /*17a00*/  LEA R10, P5, R24, R3, 0x1 ;  /* 0x00000003180a7211 */ /* 0x000fca00078a08ff */
[----:B------:R-:W-:Y:S04]  /*17a10*/  STL [R1+0xb64], R10 ;  /* 0x000b640a01007387 */ /* 0x000fe80000100800 */
[----:B------:R0:W-:Y:S04]  /*17a20*/  STL [R1+0xb30], R9 ;  /* 0x000b300901007387 */ /* 0x0001e80000100800 */
[----:B------:R-:W5:Y:S01]  /*17a30*/  LDL.LU R18, [R1+0xa8] ;  /* 0x0000a80001127983 */ /* 0x000f620000300800 */
[----:B0-----:R-:W-:Y:S02]  /*17a40*/  LEA.HI.X.SX32 R9, R28, R4, 0x1, P0 ;  /* 0x000000041c097211 */ /* 0x001fe400000f0eff */
[----:B------:R-:W-:-:S05]  /*17a50*/  LEA R10, P6, R23, R3, 0x1 ;  /* 0x00000003170a7211 */ /* 0x000fca00078c08ff */
[----:B------:R-:W-:Y:S04]  /*17a60*/  STL [R1+0xb6c], R10 ;  /* 0x000b6c0a01007387 */ /* 0x000fe80000100800 */
[----:B------:R0:W-:Y:S02]  /*17a70*/  STL [R1+0xb38], R9 ;  /* 0x000b380901007387 */ /* 0x0001e40000100800 */
[----:B0-----:R-:W-:Y:S02]  /*17a80*/  LEA.HI.X.SX32 R9, R0, R4, 0x1, P1 ;  /* 0x0000000400097211 */ /* 0x001fe400008f0eff */
[----:B------:R-:W5:Y:S01]  /*17a90*/  LDL.LU R0, [R1+0xa4] ;  /* 0x0000a40001007983 */ /* 0x000f620000300800 */
[----:B--2---:R-:W-:-:S05]  /*17aa0*/  LEA R10, P0, R21, R3, 0x1 ;  /* 0x00000003150a7211 */ /* 0x004fca00078008ff */
[----:B------:R-:W-:Y:S04]  /*17ab0*/  STL [R1+0xb74], R10 ;  /* 0x000b740a01007387 */ /* 0x000fe80000100800 */
[----:B------:R0:W-:Y:S04]  /*17ac0*/  STL [R1+0xb40], R9 ;  /* 0x000b400901007387 */ /* 0x0001e80000100800 */
[----:B------:R-:W2:Y:S01]  /*17ad0*/  LDL.LU R28, [R1+0xa0] ;  /* 0x0000a000011c7983 */ /* 0x000ea20000300800 */
[----:B0-----:R-:W-:Y:S02]  /*17ae0*/  LEA.HI.X.SX32 R9, R27, R4, 0x1, P2 ;  /* 0x000000041b097211 */ /* 0x001fe400010f0eff */
[----:B---3--:R-:W-:-:S05]  /*17af0*/  LEA R10, P1, R20, R3, 0x1 ;  /* 0x00000003140a7211 */ /* 0x008fca00078208ff */
[----:B------:R-:W-:Y:S04]  /*17b00*/  STL [R1+0xb7c], R10 ;  /* 0x000b7c0a01007387 */ /* 0x000fe80000100800 */
[----:B------:R0:W-:Y:S01]  /*17b10*/  STL [R1+0xb48], R9 ;  /* 0x000b480901007387 */ /* 0x0001e20000100800 */
[----:B----4-:R-:W-:Y:S02]  /*17b20*/  LEA R11, P2, R22, R3, 0x1 ;  /* 0x00000003160b7211 */ /* 0x010fe400078408ff */
[----:B0-----:R-:W-:-:S03]  /*17b30*/  LEA.HI.X.SX32 R9, R26, R4, 0x1, P3 ;  /* 0x000000041a097211 */ /* 0x001fc600018f0eff */
[----:B------:R-:W-:Y:S04]  /*17b40*/  STL [R1+0xb84], R11 ;  /* 0x000b840b01007387 */ /* 0x000fe80000100800 */
[----:B------:R-:W3:Y:S04]  /*17b50*/  LDL.LU R27, [R1+0x94] ;  /* 0x00009400011b7983 */ /* 0x000ee80000300800 */
[----:B------:R0:W-:Y:S01]  /*17b60*/  STL [R1+0xb50], R9 ;  /* 0x000b500901007387 */ /* 0x0001e20000100800 */
[----:B------:R-:W-:Y:S02]  /*17b70*/  LEA R10, P3, R19, R3, 0x1 ;  /* 0x00000003130a7211 */ /* 0x000fe400078608ff */
[----:B0-----:R-:W-:-:S03]  /*17b80*/  LEA.HI.X.SX32 R9, R25, R4, 0x1, P4 ;  /* 0x0000000419097211 */ /* 0x001fc600020f0eff */
[----:B------:R0:W-:Y:S04]  /*17b90*/  STL [R1+0xb8c], R10 ;  /* 0x000b8c0a01007387 */ /* 0x0001e80000100800 */
[----:B------:R-:W4:Y:S01]  /*17ba0*/  LDL.LU R26, [R1+0x90] ;  /* 0x00009000011a7983 */ /* 0x000f220000300800 */
[----:B0-----:R-:W-:-:S03]  /*17bb0*/  LEA R10, P4, R12, R3, 0x1 ;  /* 0x000000030c0a7211 */ /* 0x001fc600078808ff */
[----:B------:R0:W-:Y:S04]  /*17bc0*/  STL [R1+0xb58], R9 ;  /* 0x000b580901007387 */ /* 0x0001e80000100800 */
[----:B------:R1:W-:Y:S04]  /*17bd0*/  STL [R1+0xb94], R10 ;  /* 0x000b940a01007387 */ /* 0x0003e80000100800 */
[----:B------:R-:W4:Y:S01]  /*17be0*/  LDL.LU R25, [R1+0x8c] ;  /* 0x00008c0001197983 */ /* 0x000f220000300800 */
[----:B0-----:R-:W-:-:S05]  /*17bf0*/  LEA.HI.X.SX32 R9, R24, R4, 0x1, P5 ;  /* 0x0000000418097211 */ /* 0x001fca00028f0eff */
[----:B------:R0:W-:Y:S01]  /*17c00*/  STL [R1+0xb60], R9 ;  /* 0x000b600901007387 */ /* 0x0001e20000100800 */
[----:B-1----:R-:W-:-:S05]  /*17c10*/  LEA R10, P5, R29, R3, 0x1 ;  /* 0x000000031d0a7211 */ /* 0x002fca00078a08ff */
[----:B------:R1:W-:Y:S01]  /*17c20*/  STL [R1+0xb9c], R10 ;  /* 0x000b9c0a01007387 */ /* 0x0003e20000100800 */
[----:B0-----:R-:W-:-:S03]  /*17c30*/  LEA.HI.X.SX32 R9, R23, R4, 0x1, P6 ;  /* 0x0000000417097211 */ /* 0x001fc600030f0eff */
[----:B------:R-:W4:Y:S04]  /*17c40*/  LDL.LU R24, [R1+0x88] ;  /* 0x0000880001187983 */ /* 0x000f280000300800 */
[----:B------:R0:W-:Y:S01]  /*17c50*/  STL [R1+0xb68], R9 ;  /* 0x000b680901007387 */ /* 0x0001e20000100800 */
[----:B-1----:R-:W-:-:S05]  /*17c60*/  LEA R10, P6, R8, R3, 0x1 ;  /* 0x00000003080a7211 */ /* 0x002fca00078c08ff */
[----:B------:R1:W-:Y:S04]  /*17c70*/  STL [R1+0xba4], R10 ;  /* 0x000ba40a01007387 */ /* 0x0003e80000100800 */
[----:B------:R-:W4:Y:S01]  /*17c80*/  LDL.LU R23, [R1+0x84] ;  /* 0x0000840001177983 */ /* 0x000f220000300800 */
[----:B0-----:R-:W-:-:S05]  /*17c90*/  LEA.HI.X.SX32 R9, R21, R4, 0x1, P0 ;  /* 0x0000000415097211 */ /* 0x001fca00000f0eff */
[----:B------:R0:W-:Y:S01]  /*17ca0*/  STL [R1+0xb70], R9 ;  /* 0x000b700901007387 */ /* 0x0001e20000100800 */
[----:B-1----:R-:W-:-:S05]  /*17cb0*/  LEA R10, P0, R7, R3, 0x1 ;  /* 0x00000003070a7211 */ /* 0x002fca00078008ff */
[----:B------:R-:W-:Y:S04]  /*17cc0*/  STL [R1+0xbac], R10 ;  /* 0x000bac0a01007387 */ /* 0x000fe80000100800 */
[----:B------:R-:W4:Y:S01]  /*17cd0*/  LDL.LU R21, [R1+0x80] ;  /* 0x0000800001157983 */ /* 0x000f220000300800 */
[----:B0-----:R-:W-:-:S05]  /*17ce0*/  LEA.HI.X.SX32 R9, R20, R4, 0x1, P1 ;  /* 0x0000000414097211 */ /* 0x001fca00008f0eff */
        /* <DEDUP_REMOVED lines=9> */
[----:B------:R0:W-:Y:S04]  /*17d80*/  STL [R1+0xbbc], R10 ;  /* 0x000bbc0a01007387 */ /* 0x0001e80000100800 */
[----:B------:R1:W-:Y:S04]  /*17d90*/  STL [R1+0xb88], R9 ;  /* 0x000b880901007387 */ /* 0x0003e80000100800 */
[----:B------:R-:W5:Y:S01]  /*17da0*/  LDL.LU R19, [R1+0x74] ;  /* 0x0000740001137983 */ /* 0x000f620000300800 */
[----:B0-----:R-:W-:Y:S02]  /*17db0*/  LEA R10, P3, R18, R3, 0x1 ;  /* 0x00000003120a7211 */ /* 0x001fe400078608ff */
[----:B-1----:R-:W-:-:S03]  /*17dc0*/  LEA.HI.X.SX32 R9, R12, R4, 0x1, P4 ;  /* 0x000000040c097211 */ /* 0x002fc600020f0eff */
[----:B------:R-:W-:Y:S04]  /*17dd0*/  STL [R1+0xbc4], R10 ;  /* 0x000bc40a01007387 */ /* 0x000fe80000100800 */
[----:B------:R-:W5:Y:S04]  /*17de0*/  LDL.LU R12, [R1+0x70] ;  /* 0x00007000010c7983 */ /* 0x000f680000300800 */
[----:B------:R0:W-:Y:S02]  /*17df0*/  STL [R1+0xb90], R9 ;  /* 0x000b900901007387 */ /* 0x0001e40000100800 */
[----:B0-----:R-:W-:-:S02]  /*17e00*/  LEA.HI.X.SX32 R9, R29, R4, 0x1, P5 ;  /* 0x000000041d097211 */ /* 0x001fc400028f0eff */
[----:B------:R-:W-:-:S05]  /*17e10*/  LEA R10, P4, R0, R3, 0x1 ;  /* 0x00000003000a7211 */ /* 0x000fca00078808ff */
[----:B------:R-:W-:Y:S04]  /*17e20*/  STL [R1+0xbcc], R10 ;  /* 0x000bcc0a01007387 */ /* 0x000fe80000100800 */
[----:B------:R-:W5:Y:S04]  /*17e30*/  LDL.LU R29, [R1+0x68] ;  /* 0x00006800011d7983 */ /* 0x000f680000300800 */
[----:B------:R0:W-:Y:S02]  /*17e40*/  STL [R1+0xb98], R9 ;  /* 0x000b980901007387 */ /* 0x0001e40000100800 */
[----:B0-----:R-:W-:-:S02]  /*17e50*/  LEA.HI.X.SX32 R9, R8, R4, 0x1, P6 ;  /* 0x0000000408097211 */ /* 0x001fc400030f0eff */
[----:B--2---:R-:W-:-:S05]  /*17e60*/  LEA R10, P5, R28, R3, 0x1 ;  /* 0x000000031c0a7211 */ /* 0x004fca00078a08ff */
[----:B------:R-:W-:Y:S04]  /*17e70*/  STL [R1+0xbd4], R10 ;  /* 0x000bd40a01007387 */ /* 0x000fe80000100800 */
[----:B------:R-:W2:Y:S04]  /*17e80*/  LDL.LU R8, [R1+0x64] ;  /* 0x0000640001087983 */ /* 0x000ea80000300800 */
[----:B------:R0:W-:Y:S02]  /*17e90*/  STL [R1+0xba0], R9 ;  /* 0x000ba00901007387 */ /* 0x0001e40000100800 */
[----:B0-----:R-:W-:-:S02]  /*17ea0*/  LEA.HI.X.SX32 R9, R7, R4, 0x1, P0 ;  /* 0x0000000407097211 */ /* 0x001fc400000f0eff */
[----:B------:R-:W2:Y:S01]  /*17eb0*/  LDL.LU R7, [R1+0x60] ;  /* 0x0000600001077983 */ /* 0x000ea20000300800 */
[----:B---3--:R-:W-:-:S05]  /*17ec0*/  LEA R10, P6, R27, R3, 0x1 ;  /* 0x000000031b0a7211 */ /* 0x008fca00078c08ff */
[----:B------:R-:W-:Y:S04]  /*17ed0*/  STL [R1+0xbdc], R10 ;  /* 0x000bdc0a01007387 */ /* 0x000fe80000100800 */
[----:B------:R0:W-:Y:S02]  /*17ee0*/  STL [R1+0xba8], R9 ;  /* 0x000ba80901007387 */ /* 0x0001e40000100800 */
[----:B0-----:R-:W-:Y:S02]  /*17ef0*/  LEA.HI.X.SX32 R9, R6, R4, 0x1, P1 ;  /* 0x0000000406097211 */ /* 0x001fe400008f0eff */
[-C--:B----4-:R-:W-:Y:S01]  /*17f00*/  LEA R10, P0, R26, R3.reuse, 0x1 ;  /* 0x000000031a0a7211 */ /* 0x090fe200078008ff */
[----:B------:R-:W3:Y:S04]  /*17f10*/  LDL.LU R6, [R1+0x5c] ;  /* 0x00005c0001067983 */ /* 0x000ee80000300800 */
[----:B------:R0:W-:Y:S04]  /*17f20*/  STL [R1+0xbe4], R10 ;  /* 0x000be40a01007387 */ /* 0x0001e80000100800 */
[----:B------:R1:W-:Y:S01]  /*17f30*/  STL [R1+0xbb0], R9 ;  /* 0x000bb00901007387 */ /* 0x0003e20000100800 */
[----:B0-----:R-:W-:-:S02]  /*17f40*/  LEA R10, P1, R25, R3, 0x1 ;  /* 0x00000003190a7211 */ /* 0x001fc400078208ff */
[-C--:B-1----:R-:W-:Y:S02]  /*17f50*/  LEA.HI.X.SX32 R9, R5, R4.reuse, 0x1, P2 ;  /* 0x0000000405097211 */ /* 0x082fe400010f0eff */
[----:B------:R-:W4:Y:S04]  /*17f60*/  LDL.LU R5, [R1+0x58] ;  /* 0x0000580001057983 */ /* 0x000f280000300800 */
[----:B------:R-:W-:Y:S04]  /*17f70*/  STL [R1+0xbec], R10 ;  /* 0x000bec0a01007387 */ /* 0x000fe80000100800 */
[----:B------:R0:W-:Y:S02]  /*17f80*/  STL [R1+0xbb8], R9 ;  /* 0x000bb80901007387 */ /* 0x0001e40000100800 */
[----:B0-----:R-:W-:-:S02]  /*17f90*/  LEA.HI.X.SX32 R9, R18, R4, 0x1, P3 ;  /* 0x0000000412097211 */ /* 0x001fc400018f0eff */
[----:B------:R-:W4:Y:S01]  /*17fa0*/  LDL.LU R18, [R1+0x54] ;  /* 0x0000540001127983 */ /* 0x000f220000300800 */
[----:B------:R-:W-:-:S05]  /*17fb0*/  LEA R10, P2, R24, R3, 0x1 ;  /* 0x00000003180a7211 */ /* 0x000fca00078408ff */
[----:B------:R0:W-:Y:S04]  /*17fc0*/  STL [R1+0xbf4], R10 ;  /* 0x000bf40a01007387 */ /* 0x0001e80000100800 */
[----:B------:R-:W-:Y:S01]  /*17fd0*/  STL [R1+0xbc0], R9 ;  /* 0x000bc00901007387 */ /* 0x000fe20000100800 */
[----:B0-----:R-:W-:Y:S02]  /*17fe0*/  LEA.HI.X.SX32 R10, R0, R4, 0x1, P4 ;  /* 0x00000004000a7211 */ /* 0x001fe400020f0eff */
[----:B------:R-:W-:-:S05]  /*17ff0*/  LEA R11, P3, R23, R3, 0x1 ;  /* 0x00000003170b7211 */ /* 0x000fca00078608ff */
[----:B------:R0:W-:Y:S04]  /*18000*/  STL [R1+0xbfc], R11 ;  /* 0x000bfc0b01007387 */ /* 0x0001e80000100800 */
[----:B------:R-:W4:Y:S01]  /*18010*/  LDL.LU R0, [R1+0x50] ;  /* 0x0000500001007983 */ /* 0x000f220000300800 */
[----:B0-----:R-:W-:Y:S02]  /*18020*/  LEA.HI.X.SX32 R11, R28, R4, 0x1, P5 ;  /* 0x000000041c0b7211 */ /* 0x001fe400028f0eff */
[-C--:B------:R-:W-:Y:S01]  /*18030*/  LEA R9, P4, R21, R3.reuse, 0x1 ;  /* 0x0000000315097211 */ /* 0x080fe200078808ff */
[----:B------:R0:W-:Y:S04]  /*18040*/  STL [R1+0xbc8], R10 ;  /* 0x000bc80a01007387 */ /* 0x0001e80000100800 */
[----:B------:R1:W-:Y:S04]  /*18050*/  STL [R1+0xc04], R9 ;  /* 0x000c040901007387 */ /* 0x0003e80000100800 */
[----:B------:R1:W-:Y:S04]  /*18060*/  STL [R1+0xbd0], R11 ;  /* 0x000bd00b01007387 */ /* 0x0003e80000100800 */
[----:B------:R-:W4:Y:S01]  /*18070*/  LDL.LU R28, [R1+0x4c] ;  /* 0x00004c00011c7983 */ /* 0x000f220000300800 */
[----:B0-----:R-:W-:-:S02]  /*18080*/  LEA R10, P5, R20, R3, 0x1 ;  /* 0x00000003140a7211 */ /* 0x001fc400078a08ff */
[----:B-1----:R-:W-:-:S03]  /*18090*/  LEA.HI.X.SX32 R9, R27, R4, 0x1, P6 ;  /* 0x000000041b097211 */ /* 0x002fc600030f0eff */
[----:B------:R0:W-:Y:S04]  /*180a0*/  STL [R1+0xc0c], R10 ;  /* 0x000c0c0a01007387 */ /* 0x0001e80000100800 */
[----:B------:R-:W-:Y:S01]  /*180b0*/  STL [R1+0xbd8], R9 ;  /* 0x000bd80901007387 */ /* 0x000fe20000100800 */
[----:B------:R-:W-:-:S05]  /*180c0*/  LEA R11, P6, R22, R3, 0x1 ;  /* 0x00000003160b7211 */ /* 0x000fca00078c08ff */
[----:B------:R1:W-:Y:S04]  /*180d0*/  STL [R1+0xc14], R11 ;  /* 0x000c140b01007387 */ /* 0x0003e80000100800 */
[----:B------:R-:W4:Y:S01]  /*180e0*/  LDL.LU R27, [R1+0x48] ;  /* 0x00004800011b7983 */ /* 0x000f220000300800 */
[-C--:B0-----:R-:W-:Y:S02]  /*180f0*/  LEA.HI.X.SX32 R10, R26, R4.reuse, 0x1, P0 ;  /* 0x000000041a0a7211 */ /* 0x081fe400000f0eff */
[----:B-1----:R-:W-:-:S03]  /*18100*/  LEA.HI.X.SX32 R11, R25, R4, 0x1, P1 ;  /* 0x00000004190b7211 */ /* 0x002fc600008f0eff */
[----:B------:R0:W-:Y:S01]  /*18110*/  STL [R1+0xbe0], R10 ;  /* 0x000be00a01007387 */ /* 0x0001e20000100800 */
[----:B-----5:R-:W-:-:S05]  /*18120*/  LEA R9, P0, R19, R3, 0x1 ;  /* 0x0000000313097211 */ /* 0x020fca00078008ff */
[----:B------:R1:W-:Y:S04]  /*18130*/  STL [R1+0xc1c], R9 ;  /* 0x000c1c0901007387 */ /* 0x0003e80000100800 */
[----:B------:R5:W-:Y:S04]  /*18140*/  STL [R1+0xbe8], R11 ;  /* 0x000be80b01007387 */ /* 0x000be80000100800 */
[----:B------:R-:W4:Y:S01]  /*18150*/  LDL.LU R26, [R1+0x44] ;  /* 0x00004400011a7983 */ /* 0x000f220000300800 */
[----:B0-----:R-:W-:Y:S02]  /*18160*/  LEA R10, P1, R12, R3, 0x1 ;  /* 0x000000030c0a7211 */ /* 0x001fe400078208ff */
[----:B-1----:R-:W-:-:S03]  /*18170*/  LEA.HI.X.SX32 R9, R24, R4, 0x1, P2 ;  /* 0x0000000418097211 */ /* 0x002fc600010f0eff */
[----:B------:R0:W-:Y:S04]  /*18180*/  STL [R1+0xc24], R10 ;  /* 0x000c240a01007387 */ /* 0x0001e80000100800 */
[----:B------:R-:W-:Y:S01]  /*18190*/  STL [R1+0xbf0], R9 ;  /* 0x000bf00901007387 */ /* 0x000fe20000100800 */
[----:B-----5:R-:W-:-:S05]  /*181a0*/  LEA R11, P2, R29, R3, 0x1 ;  /* 0x000000031d0b7211 */ /* 0x020fca00078408ff */
[----:B------:R1:W-:Y:S04]  /*181b0*/  STL [R1+0xc2c], R11 ;  /* 0x000c2c0b01007387 */ /* 0x0003e80000100800 */
[----:B------:R-:W5:Y:S01]  /*181c0*/  LDL.LU R25, [R1+0x40] ;  /* 0x0000400001197983 */ /* 0x000f620000300800 */
[-C--:B0-----:R-:W-:Y:S02]  /*181d0*/  LEA.HI.X.SX32 R10, R23, R4.reuse, 0x1, P3 ;  /* 0x00000004170a7211 */ /* 0x081fe400018f0eff */
[----:B-1----:R-:W-:-:S03]  /*181e0*/  LEA.HI.X.SX32 R11, R21, R4, 0x1, P4 ;  /* 0x00000004150b7211 */ /* 0x002fc600020f0eff */
[----:B------:R-:W-:Y:S01]  /*181f0*/  STL [R1+0xbf8], R10 ;  /* 0x000bf80a01007387 */ /* 0x000fe20000100800 */
[----:B--2---:R-:W-:-:S05]  /*18200*/  LEA R9, P3, R8, R3, 0x1 ;  /* 0x0000000308097211 */ /* 0x004fca00078608ff */
[----:B------:R0:W-:Y:S04]  /*18210*/  STL [R1+0xc34], R9 ;  /* 0x000c340901007387 */ /* 0x0001e80000100800 */
[----:B------:R-:W-:Y:S04]  /*18220*/  STL [R1+0xc00], R11 ;  /* 0x000c000b01007387 */ /* 0x000fe80000100800 */
[----:B------:R-:W2:Y:S01]  /*18230*/  LDL.LU R24, [R1+0x3c] ;  /* 0x00003c0001187983 */ /* 0x000ea20000300800 */
[----:B0-----:R-:W-:Y:S02]  /*18240*/  LEA.HI.X.SX32 R9, R20, R4, 0x1, P5 ;  /* 0x0000000414097211 */ /* 0x001fe400028f0eff */
[----:B------:R-:W-:-:S05]  /*18250*/  LEA R10, P4, R7, R3, 0x1 ;  /* 0x00000003070a7211 */ /* 0x000fca00078808ff */
        /* <DEDUP_REMOVED lines=10> */
[----:B------:R0:W-:Y:S04]  /*18300*/  STL [R1+0xc4c], R10 ;  /* 0x000c4c0a01007387 */ /* 0x0001e80000100800 */
[----:B------:R1:W-:Y:S04]  /*18310*/  STL [R1+0xc18], R9 ;  /* 0x000c180901007387 */ /* 0x0003e80000100800 */
[----:B------:R-:W4:Y:S01]  /*18320*/  LDL.LU R20, [R1+0x30] ;  /* 0x0000300001147983 */ /* 0x000f220000300800 */
[----:B0-----:R-:W-:Y:S02]  /*18330*/  LEA R10, P0, R18, R3, 0x1 ;  /* 0x00000003120a7211 */ /* 0x001fe400078008ff */
[----:B-1----:R-:W-:-:S03]  /*18340*/  LEA.HI.X.SX32 R9, R12, R4, 0x1, P1 ;  /* 0x000000040c097211 */ /* 0x002fc600008f0eff */
[----:B------:R-:W-:Y:S04]  /*18350*/  STL [R1+0xc54], R10 ;  /* 0x000c540a01007387 */ /* 0x000fe80000100800 */
[----:B------:R-:W4:Y:S04]  /*18360*/  LDL.LU R22, [R1+0x2c] ;  /* 0x00002c0001167983 */ /* 0x000f280000300800 */
[----:B------:R0:W-:Y:S04]  /*18370*/  STL [R1+0xc20], R9 ;  /* 0x000c200901007387 */ /* 0x0001e80000100800 */
[----:B------:R-:W4:Y:S01]  /*18380*/  LDL.LU R19, [R1+0x28] ;  /* 0x0000280001137983 */ /* 0x000f220000300800 */
[----:B0-----:R-:W-:-:S02]  /*18390*/  LEA.HI.X.SX32 R9, R29, R4, 0x1, P2 ;  /* 0x000000041d097211 */ /* 0x001fc400010f0eff */
[----:B------:R-:W-:-:S05]  /*183a0*/  LEA R10, P1, R0, R3, 0x1 ;  /* 0x00000003000a7211 */ /* 0x000fca00078208ff */
[----:B------:R0:W-:Y:S04]  /*183b0*/  STL [R1+0xc5c], R10 ;  /* 0x000c5c0a01007387 */ /* 0x0001e80000100800 */
[----:B------:R-:W4:Y:S04]  /*183c0*/  LDL.LU R12, [R1+0x24] ;  /* 0x00002400010c7983 */ /* 0x000f280000300800 */
[----:B------:R1:W-:Y:S04]  /*183d0*/  STL [R1+0xc28], R9 ;  /* 0x000c280901007387 */ /* 0x0003e80000100800 */
[----:B------:R-:W4:Y:S01]  /*183e0*/  LDL.LU R29, [R1+0x20] ;  /* 0x00002000011d7983 */ /* 0x000f220000300800 */
[----:B0-----:R-:W-:-:S02]  /*183f0*/  LEA R10, P2, R28, R3, 0x1 ;  /* 0x000000031c0a7211 */ /* 0x001fc400078408ff */
[----:B-1----:R-:W-:-:S03]  /*18400*/  LEA.HI.X.SX32 R9, R8, R4, 0x1, P3 ;  /* 0x0000000408097211 */ /* 0x002fc600018f0eff */
[----:B------:R0:W-:Y:S04]  /*18410*/  STL [R1+0xc64], R10 ;  /* 0x000c640a01007387 */ /* 0x0001e80000100800 */
[----:B------:R-:W4:Y:S04]  /*18420*/  LDL.LU R15, [R1+0x1c] ;  /* 0x00001c00010f7983 */ /* 0x000f280000300800 */
[----:B------:R1:W-:Y:S04]  /*18430*/  STL [R1+0xc30], R9 ;  /* 0x000c300901007387 */ /* 0x0003e80000100800 */
[----:B------:R-:W4:Y:S01]  /*18440*/  LDL.LU R11, [R1+0x18] ;  /* 0x00001800010b7983 */ /* 0x000f220000300800 */
[----:B------:R-:W-:-:S02]  /*18450*/  LEA.HI.X.SX32 R7, R7, R4, 0x1, P4 ;  /* 0x0000000407077211 */ /* 0x000fc400020f0eff */
[----:B------:R-:W-:-:S05]  /*18460*/  LEA R8, P3, R27, R3, 0x1 ;  /* 0x000000031b087211 */ /* 0x000fca00078608ff */
[----:B------:R1:W-:Y:S04]  /*18470*/  STL [R1+0xc6c], R8 ;  /* 0x000c6c0801007387 */ /* 0x0003e80000100800 */
[----:B0-----:R-:W4:Y:S04]  /*18480*/  LDL.LU R10, [R1+0x14] ;  /* 0x00001400010a7983 */ /* 0x001f280000300800 */
[----:B------:R0:W-:Y:S04]  /*18490*/  STL [R1+0xc38], R7 ;  /* 0x000c380701007387 */ /* 0x0001e80000100800 */
[----:B-1----:R-:W4:Y:S01]  /*184a0*/  LDL.LU R9, [R1+0x10] ;  /* 0x0000100001097983 */ /* 0x002f220000300800 */
[----:B------:R-:W-:-:S02]  /*184b0*/  LEA R8, P4, R26, R3, 0x1 ;  /* 0x000000031a087211 */ /* 0x000fc400078808ff */
[----:B0-----:R-:W-:-:S03]  /*184c0*/  LEA.HI.X.SX32 R7, R6, R4, 0x1, P5 ;  /* 0x0000000406077211 */ /* 0x001fc600028f0eff */
[----:B------:R0:W-:Y:S04]  /*184d0*/  STL [R1+0xc74], R8 ;  /* 0x000c740801007387 */ /* 0x0001e80000100800 */
[----:B0-----:R-:W4:Y:S04]  /*184e0*/  LDL.LU R8, [R1+0xc] ;  /* 0x00000c0001087983 */ /* 0x001f280000300800 */
[----:B------:R0:W-:Y:S04]  /*184f0*/  STL [R1+0xc40], R7 ;  /* 0x000c400701007387 */ /* 0x0001e80000100800 */
[----:B0-----:R-:W4:Y:S01]  /*18500*/  LDL.LU R7, [R1+0x8] ;  /* 0x0000080001077983 */ /* 0x001f220000300800 */
[----:B-----5:R-:W-:-:S05]  /*18510*/  LEA R6, P5, R25, R3, 0x1 ;  /* 0x0000000319067211 */ /* 0x020fca00078a08ff */
[----:B------:R0:W-:Y:S04]  /*18520*/  STL [R1+0xc7c], R6 ;  /* 0x000c7c0601007387 */ /* 0x0001e80000100800 */
[----:B0-----:R-:W5:Y:S01]  /*18530*/  LDL.LU R6, [R1+0x4] ;  /* 0x0000040001067983 */ /* 0x001f620000300800 */
[-C--:B------:R-:W-:Y:S02]  /*18540*/  LEA.HI.X.SX32 R5, R5, R4.reuse, 0x1, P6 ;  /* 0x0000000405057211 */ /* 0x080fe400030f0eff */
[----:B------:R-:W-:-:S03]  /*18550*/  LEA.HI.X.SX32 R18, R18, R4, 0x1, P0 ;  /* 0x0000000412127211 */ /* 0x000fc600000f0eff */
[----:B------:R2:W-:Y:S01]  /*18560*/  STL [R1+0xc48], R5 ;  /* 0x000c480501007387 */ /* 0x0005e20000100800 */
[-C--:B------:R-:W-:Y:S02]  /*18570*/  LEA.HI.X.SX32 R28, R28, R4.reuse, 0x1, P2 ;  /* 0x000000041c1c7211 */ /* 0x080fe400010f0eff */
[-C--:B------:R-:W-:Y:S02]  /*18580*/  LEA.HI.X.SX32 R27, R27, R4.reuse, 0x1, P3 ;  /* 0x000000041b1b7211 */ /* 0x080fe400018f0eff */
[----:B------:R-:W-:Y:S02]  /*18590*/  LEA.HI.X.SX32 R26, R26, R4, 0x1, P4 ;  /* 0x000000041a1a7211 */ /* 0x000fe400020f0eff */
[----:B--2---:R-:W-:-:S05]  /*185a0*/  LEA R5, P6, R24, R3, 0x1 ;  /* 0x0000000318057211 */ /* 0x004fca00078c08ff */
[----:B------:R0:W-:Y:S04]  /*185b0*/  STL [R1+0xc84], R5 ;  /* 0x000c840501007387 */ /* 0x0001e80000100800 */
[----:B0-----:R-:W2:Y:S04]  /*185c0*/  LDL.LU R5, [R1] ;  /* 0x0000000001057983 */ /* 0x001ea80000300800 */
[----:B------:R0:W-:Y:S02]  /*185d0*/  STL [R1+0xc50], R18 ;  /* 0x000c501201007387 */ /* 0x0001e40000100800 */
[----:B0-----:R-:W-:-:S05]  /*185e0*/  LEA R18, P0, R23, R3, 0x1 ;  /* 0x0000000317127211 */ /* 0x001fca00078008ff */
[----:B------:R0:W-:Y:S02]  /*185f0*/  STL [R1+0xc8c], R18 ;  /* 0x000c8c1201007387 */ /* 0x0001e40000100800 */
[----:B0-----:R-:W-:Y:S02]  /*18600*/  LEA.HI.X.SX32 R18, R0, R4, 0x1, P1 ;  /* 0x0000000400127211 */ /* 0x001fe400008f0eff */
[----:B------:R-:W2:Y:S04]  /*18610*/  LDL.LU R0, [R1+0x39c] ;  /* 0x00039c0001007983 */ /* 0x000ea80000300800 */
[----:B------:R3:W-:Y:S02]  /*18620*/  STL [R1+0xc58], R18 ;  /* 0x000c581201007387 */ /* 0x0007e40000100800 */
[----:B---3--:R-:W-:-:S05]  /*18630*/  LEA R18, P1, R21, R3, 0x1 ;  /* 0x0000000315127211 */ /* 0x008fca00078208ff */
[----:B------:R0:W-:Y:S04]  /*18640*/  STL [R1+0xc94], R18 ;  /* 0x000c941201007387 */ /* 0x0001e80000100800 */
[----:B0-----:R-:W3:Y:S04]  /*18650*/  LDL.LU R18, [R1+0xe2c] ;  /* 0x000e2c0001127983 */ /* 0x001ee80000300800 */
[----:B------:R4:W-:Y:S02]  /*18660*/  STL [R1+0xc60], R28 ;  /* 0x000c601c01007387 */ /* 0x0009e40000100800 */
[----:B----4-:R-:W-:-:S05]  /*18670*/  LEA R28, P2, R20, R3, 0x1 ;  /* 0x00000003141c7211 */ /* 0x010fca00078408ff */
[----:B------:R0:W-:Y:S04]  /*18680*/  STL [R1+0xc9c], R28 ;  /* 0x000c9c1c01007387 */ /* 0x0001e80000100800 */
[----:B0-----:R-:W4:Y:S04]  /*18690*/  LDL.LU R28, [R1+0xe28] ;  /* 0x000e2800011c7983 */ /* 0x001f280000300800 */
[----:B------:R0:W-:Y:S02]  /*186a0*/  STL [R1+0xc68], R27 ;  /* 0x000c681b01007387 */ /* 0x0001e40000100800 */
[----:B0-----:R-:W-:-:S05]  /*186b0*/  LEA R27, P3, R22, R3, 0x1 ;  /* 0x00000003161b7211 */ /* 0x001fca00078608ff */
[----:B------:R0:W-:Y:S01]  /*186c0*/  STL [R1+0xca4], R27 ;  /* 0x000ca41b01007387 */ /* 0x0001e20000100800 */
[----:B------:R-:W-:-:S03]  /*186d0*/  LEA.HI.X.SX32 R25, R25, R4, 0x1, P5 ;  /* 0x0000000419197211 */ /* 0x000fc600028f0eff */
[----:B0-----:R-:W2:Y:S04]  /*186e0*/  LDL.LU R27, [R1+0xe24] ;  /* 0x000e2400011b7983 */ /* 0x001ea80000300800 */
[----:B------:R0:W-:Y:S02]  /*186f0*/  STL [R1+0xc70], R26 ;  /* 0x000c701a01007387 */ /* 0x0001e40000100800 */
[----:B0-----:R-:W-:-:S05]  /*18700*/  LEA R26, P4, R19, R3, 0x1 ;  /* 0x00000003131a7211 */ /* 0x001fca00078808ff */
[----:B------:R0:W-:Y:S01]  /*18710*/  STL [R1+0xcac], R26 ;  /* 0x000cac1a01007387 */ /* 0x0001e20000100800 */
[----:B------:R-:W-:-:S03]  /*18720*/  LEA.HI.X.SX32 R24, R24, R4, 0x1, P6 ;  /* 0x0000000418187211 */ /* 0x000fc600030f0eff */
[----:B0-----:R-:W3:Y:S04]  /*18730*/  LDL.LU R26, [R1+0xe20] ;  /* 0x000e2000011a7983 */ /* 0x001ee80000300800 */
        /* <DEDUP_REMOVED lines=37> */
[----:B------:R0:W-:Y:S04]  /*18990*/  STL [R1+0xcec], R12 ;  /* 0x000cec0c01007387 */ /* 0x0001e80000100800 */
[----:B0-----:R-:W3:Y:S04]  /*189a0*/  LDL.LU R12, [R1+0xe00] ;  /* 0x000e0000010c7983 */ /* 0x001ee80000300800 */
[----:B------:R5:W-:Y:S02]  /*189b0*/  STL [R1+0xcb8], R29 ;  /* 0x000cb81d01007387 */ /* 0x000be40000100800 */
[----:B-----5:R-:W-:-:S05]  /*189c0*/  LEA R29, P6, R6, R3, 0x1 ;  /* 0x00000003061d7211 */ /* 0x020fca00078c08ff */
[----:B------:R0:W-:Y:S04]  /*189d0*/  STL [R1+0xcf4], R29 ;  /* 0x000cf41d01007387 */ /* 0x0001e80000100800 */
[----:B0-----:R-:W5:Y:S01]  /*189e0*/  LDL.LU R29, [R1+0xdfc] ;  /* 0x000dfc00011d7983 */ /* 0x001f620000300800 */
[----:B------:R-:W-:-:S05]  /*189f0*/  LEA.HI.X.SX32 R15, R15, R4, 0x1, P0 ;  /* 0x000000040f0f7211 */ /* 0x000fca00000f0eff */
[----:B------:R2:W-:Y:S01]  /*18a00*/  STL [R1+0xcc0], R15 ;  /* 0x000cc00f01007387 */ /* 0x0005e20000100800 */
[----:B------:R-:W-:Y:S02]  /*18a10*/  LEA.HI.X.SX32 R10, R10, R4, 0x1, P2 ;  /* 0x000000040a0a7211 */ /* 0x000fe400010f0eff */
[----:B--2---:R-:W-:Y:S01]  /*18a20*/  LEA R15, P0, R5, R3, 0x1 ;  /* 0x00000003050f7211 */ /* 0x004fe200078008ff */
[----:B------:R-:W-:-:S04]  /*18a30*/  IMAD R2, R2, UR12, RZ ;  /* 0x0000000c02027c24 */ /* 0x000fc8000f8e02ff */
[----:B------:R0:W-:Y:S02]  /*18a40*/  STL [R1+0xcfc], R15 ;  /* 0x000cfc0f01007387 */ /* 0x0001e40000100800 */
[----:B0-----:R-:W-:-:S05]  /*18a50*/  LEA.HI.X.SX32 R15, R11, R4, 0x1, P1 ;  /* 0x000000040b0f7211 */ /* 0x001fca00008f0eff */
[----:B------:R0:W-:Y:S01]  /*18a60*/  STL [R1+0xcc8], R15 ;  /* 0x000cc80f01007387 */ /* 0x0001e20000100800 */
[----:B------:R-:W-:Y:S02]  /*18a70*/  LEA.HI.X.SX32 R7, R7, R4, 0x1, P5 ;  /* 0x0000000407077211 */ /* 0x000fe400028f0eff */
[-C--:B0-----:R-:W-:Y:S02]  /*18a80*/  LEA R15, P2, R0, R3.reuse, 0x1 ;  /* 0x00000003000f7211 */ /* 0x081fe400078408ff */
[----:B-----5:R-:W-:-:S05]  /*18a90*/  LEA R11, P1, R29, R3, 0x1 ;  /* 0x000000031d0b7211 */ /* 0x020fca00078208ff */
[----:B------:R0:W-:Y:S04]  /*18aa0*/  STL [R1+0xd04], R11 ;  /* 0x000d040b01007387 */ /* 0x0001e80000100800 */
[----:B------:R1:W-:Y:S01]  /*18ab0*/  STL [R1+0xcd0], R10 ;  /* 0x000cd00a01007387 */ /* 0x0003e20000100800 */
[-C--:B0-----:R-:W-:Y:S02]  /*18ac0*/  LEA.HI.X.SX32 R11, R9, R4.reuse, 0x1, P3 ;  /* 0x00000004090b7211 */ /* 0x081fe400018f0eff */
[----:B------:R-:W-:Y:S02]  /*18ad0*/  LEA.HI.X.SX32 R9, R8, R4, 0x1, P4 ;  /* 0x0000000408097211 */ /* 0x000fe400020f0eff */
[-C--:B-1----:R-:W-:Y:S01]  /*18ae0*/  LEA R10, P3, R2, R3.reuse, 0x1 ;  /* 0x00000003020a7211 */ /* 0x082fe200078608ff */
[----:B------:R-:W-:Y:S01]  /*18af0*/  STL [R1+0xd6c], R15 ;  /* 0x000d6c0f01007387 */ /* 0x000fe20000100800 */
[----:B---3--:R-:W-:-:S03]  /*18b00*/  LEA R8, P4, R19, R3, 0x1 ;  /* 0x0000000313087211 */ /* 0x008fc600078808ff */
[----:B------:R-:W-:Y:S04]  /*18b10*/  STL [R1+0xcd8], R11 ;  /* 0x000cd80b01007387 */ /* 0x000fe80000100800 */
[----:B------:R-:W-:Y:S04]  /*18b20*/  STL [R1+0xd0c], R10 ;  /* 0x000d0c0a01007387 */ /* 0x000fe80000100800 */
[----:B------:R0:W-:Y:S04]  /*18b30*/  STL [R1+0xce0], R9 ;  /* 0x000ce00901007387 */ /* 0x0001e80000100800 */
[----:B------:R1:W-:Y:S04]  /*18b40*/  STL [R1+0xd14], R8 ;  /* 0x000d140801007387 */ /* 0x0003e80000100800 */
[----:B------:R2:W-:Y:S01]  /*18b50*/  STL [R1+0xce8], R7 ;  /* 0x000ce80701007387 */ /* 0x0005e20000100800 */
[----:B0-----:R-:W-:-:S02]  /*18b60*/  LEA R9, P5, R22, R3, 0x1 ;  /* 0x0000000316097211 */ /* 0x001fc400078a08ff */
[----:B-1----:R-:W-:-:S03]  /*18b70*/  LEA.HI.X.SX32 R8, R6, R4, 0x1, P6 ;  /* 0x0000000406087211 */ /* 0x002fc600030f0eff */
[----:B------:R-:W-:Y:S01]  /*18b80*/  STL [R1+0xd1c], R9 ;  /* 0x000d1c0901007387 */ /* 0x000fe20000100800 */
[----:B------:R-:W-:Y:S02]  /*18b90*/  LEA.HI.X.SX32 R6, R5, R4, 0x1, P0 ;  /* 0x0000000405067211 */ /* 0x000fe400000f0eff */
[-C--:B--2---:R-:W-:Y:S01]  /*18ba0*/  LEA R7, P6, R20, R3.reuse, 0x1 ;  /* 0x0000000314077211 */ /* 0x084fe200078c08ff */
[----:B------:R-:W-:Y:S01]  /*18bb0*/  STL [R1+0xcf0], R8 ;  /* 0x000cf00801007387 */ /* 0x000fe20000100800 */
[----:B------:R-:W-:-:S03]  /*18bc0*/  LEA R5, P0, R21, R3, 0x1 ;  /* 0x0000000315057211 */ /* 0x000fc600078008ff */
[----:B------:R0:W-:Y:S04]  /*18bd0*/  STL [R1+0xd24], R7 ;  /* 0x000d240701007387 */ /* 0x0001e80000100800 */
[----:B0-----:R-:W2:Y:S04]  /*18be0*/  LDL.LU R7, [R1+0x348] ;  /* 0x0003480001077983 */ /* 0x001ea80000300800 */
[----:B------:R0:W-:Y:S04]  /*18bf0*/  STL [R1+0xcf8], R6 ;  /* 0x000cf80601007387 */ /* 0x0001e80000100800 */
[----:B------:R1:W-:Y:S01]  /*18c00*/  STL [R1+0xd2c], R5 ;  /* 0x000d2c0501007387 */ /* 0x0003e20000100800 */
[----:B0-----:R-:W-:-:S02]  /*18c10*/  LEA.HI.X.SX32 R6, R29, R4, 0x1, P1 ;  /* 0x000000041d067211 */ /* 0x001fc400008f0eff */
[----:B------:R-:W-:Y:S02]  /*18c20*/  LEA R8, P1, R23, R3, 0x1 ;  /* 0x0000000317087211 */ /* 0x000fe400078208ff */
[-C--:B-1----:R-:W-:Y:S01]  /*18c30*/  LEA.HI.X.SX32 R5, R0, R4.reuse, 0x1, P2 ;  /* 0x0000000400057211 */ /* 0x082fe200010f0eff */
[----:B------:R0:W-:Y:S01]  /*18c40*/  STL [R1+0xd00], R6 ;  /* 0x000d000601007387 */ /* 0x0001e20000100800 */
[----:B------:R-:W-:-:S03]  /*18c50*/  LEA.HI.X.SX32 R0, R2, R4, 0x1, P3 ;  /* 0x0000000402007211 */ /* 0x000fc600018f0eff */
[----:B------:R-:W-:Y:S01]  /*18c60*/  STL [R1+0xd34], R8 ;  /* 0x000d340801007387 */ /* 0x000fe20000100800 */
[----:B------:R-:W-:-:S03]  /*18c70*/  LEA.HI.X.SX32 R2, R19, R4, 0x1, P4 ;  /* 0x0000000413027211 */ /* 0x000fc600020f0eff */
[----:B------:R1:W-:Y:S01]  /*18c80*/  STL [R1+0xd68], R5 ;  /* 0x000d680501007387 */ /* 0x0003e20000100800 */
[----:B0-----:R-:W-:-:S05]  /*18c90*/  LEA R6, P2, R24, R3, 0x1 ;  /* 0x0000000318067211 */ /* 0x001fca00078408ff */
[----:B------:R0:W-:Y:S01]  /*18ca0*/  STL [R1+0xd3c], R6 ;  /* 0x000d3c0601007387 */ /* 0x0001e20000100800 */
[----:B-1----:R-:W-:-:S03]  /*18cb0*/  LEA R5, P3, R25, R3, 0x1 ;  /* 0x0000000319057211 */ /* 0x002fc600078608ff */
[----:B------:R1:W-:Y:S04]  /*18cc0*/  STL [R1+0xd08], R0 ;  /* 0x000d080001007387 */ /* 0x0003e80000100800 */
[----:B------:R-:W-:Y:S04]  /*18cd0*/  STL [R1+0xd44], R5 ;  /* 0x000d440501007387 */ /* 0x000fe80000100800 */
[----:B0-----:R-:W3:Y:S01]  /*18ce0*/  LDL.LU R6, [R1+0x404] ;  /* 0x0004040001067983 */ /* 0x001ee20000300800 */
[----:B-1----:R-:W-:-:S03]  /*18cf0*/  LEA R0, P4, R26, R3, 0x1 ;  /* 0x000000031a007211 */ /* 0x002fc600078808ff */
[----:B------:R0:W-:Y:S04]  /*18d00*/  STL [R1+0xd10], R2 ;  /* 0x000d100201007387 */ /* 0x0001e80000100800 */
[----:B------:R-:W5:Y:S04]  /*18d10*/  LDL.LU R9, [R1+0x408] ;  /* 0x0004080001097983 */ /* 0x000f680000300800 */
[----:B------:R1:W-:Y:S04]  /*18d20*/  STL [R1+0xd4c], R0 ;  /* 0x000d4c0001007387 */ /* 0x0003e80000100800 */
[----:B------:R-:W5:Y:S01]  /*18d30*/  LDL.LU R8, [R1+0x400] ;  /* 0x0004000001087983 */ /* 0x000f620000300800 */
[----:B0-----:R-:W-:-:S02]  /*18d40*/  LEA.HI.X.SX32 R2, R20, R4, 0x1, P6 ;  /* 0x0000000414027211 */ /* 0x001fc400030f0eff */
[----:B-1----:R-:W-:Y:S02]  /*18d50*/  LEA.HI.X.SX32 R0, R22, R4, 0x1, P5 ;  /* 0x0000000416007211 */ /* 0x002fe400028f0eff */
[----:B------:R-:W-:-:S03]  /*18d60*/  LEA R5, P5, R27, R3, 0x1 ;  /* 0x000000031b057211 */ /* 0x000fc600078a08ff */
[----:B------:R4:W-:Y:S01]  /*18d70*/  STL [R1+0xd18], R0 ;  /* 0x000d180001007387 */ /* 0x0009e20000100800 */
[----:B------:R-:W-:-:S03]  /*18d80*/  IMAD R17, R17, UR12, RZ ;  /* 0x0000000c11117c24 */ /* 0x000fc6000f8e02ff */
[----:B------:R0:W-:Y:S04]  /*18d90*/  STL [R1+0xd50], R5 ;  /* 0x000d500501007387 */ /* 0x0001e80000100800 */
[----:B------:R1:W-:Y:S01]  /*18da0*/  STL [R1+0xd20], R2 ;  /* 0x000d200201007387 */ /* 0x0003e20000100800 */
[----:B----4-:R-:W-:Y:S02]  /*18db0*/  LEA R0, P6, R28, R3, 0x1 ;  /* 0x000000031c007211 */ /* 0x010fe400078c08ff */
[----:B0-----:R-:W-:-:S03]  /*18dc0*/  LEA.HI.X.SX32 R5, R21, R4, 0x1, P0 ;  /* 0x0000000415057211 */ /* 0x001fc600000f0eff */
[----:B------:R0:W-:Y:S01]  /*18dd0*/  STL [R1+0xd54], R0 ;  /* 0x000d540001007387 */ /* 0x0001e20000100800 */
[----:B-1----:R-:W-:-:S03]  /*18de0*/  LEA R2, P0, R18, R3, 0x1 ;  /* 0x0000000312027211 */ /* 0x002fc600078008ff */
[----:B------:R1:W-:Y:S01]  /*18df0*/  STL [R1+0xd28], R5 ;  /* 0x000d280501007387 */ /* 0x0003e20000100800 */
[----:B------:R-:W-:-:S03]  /*18e00*/  IMAD R16, R16, UR12, RZ ;  /* 0x0000000c10107c24 */ /* 0x000fc6000f8e02ff */
[----:B------:R4:W-:Y:S01]  /*18e10*/  STL [R1+0xd58], R2 ;  /* 0x000d580201007387 */ /* 0x0009e20000100800 */
[----:B0-----:R-:W-:Y:S01]  /*18e20*/  LEA.HI.X.SX32 R0, R23, R4, 0x1, P1 ;  /* 0x0000000417007211 */ /* 0x001fe200008f0eff */
[----:B------:R-:W-:Y:S01]  /*18e30*/  IMAD R14, R14, UR12, RZ ;  /* 0x0000000c0e0e7c24 */ /* 0x000fe2000f8e02ff */
[----:B-1----:R-:W-:-:S03]  /*18e40*/  LEA R5, P1, R17, R3, 0x1 ;  /* 0x0000000311057211 */ /* 0x002fc600078208ff */
[----:B------:R0:W-:Y:S01]  /*18e50*/  STL [R1+0xd30], R0 ;  /* 0x000d300001007387 */ /* 0x0001e20000100800 */
[----:B----4-:R-:W-:-:S03]  /*18e60*/  LEA.HI.X.SX32 R2, R24, R4, 0x1, P2 ;  /* 0x0000000418027211 */ /* 0x010fc600010f0eff */
[----:B------:R1:W-:Y:S01]  /*18e70*/  STL [R1+0xd5c], R5 ;  /* 0x000d5c0501007387 */ /* 0x0003e20000100800 */
[----:B------:R-:W-:-:S03]  /*18e80*/  IMAD R13, R13, UR12, RZ ;  /* 0x0000000c0d0d7c24 */ /* 0x000fc6000f8e02ff */
[----:B------:R4:W-:Y:S01]  /*18e90*/  STL [R1+0xd38], R2 ;  /* 0x000d380201007387 */ /* 0x0009e20000100800 */
[----:B0-----:R-:W-:Y:S02]  /*18ea0*/  LEA R0, P2, R16, R3, 0x1 ;  /* 0x0000000310007211 */ /* 0x001fe400078408ff */
[----:B-1----:R-:W-:-:S03]  /*18eb0*/  LEA.HI.X.SX32 R5, R25, R4, 0x1, P3 ;  /* 0x0000000419057211 */ /* 0x002fc600018f0eff */
[----:B------:R0:W-:Y:S01]  /*18ec0*/  STL [R1+0xd60], R0 ;  /* 0x000d600001007387 */ /* 0x0001e20000100800 */
[----:B----4-:R-:W-:-:S03]  /*18ed0*/  LEA R2, P3, R14, R3, 0x1 ;  /* 0x000000030e027211 */ /* 0x010fc600078608ff */
[----:B------:R1:W-:Y:S04]  /*18ee0*/  STL [R1+0xd40], R5 ;  /* 0x000d400501007387 */ /* 0x0003e80000100800 */
[----:B------:R4:W-:Y:S01]  /*18ef0*/  STL [R1+0xd64], R2 ;  /* 0x000d640201007387 */ /* 0x0009e20000100800 */
[-C--:B0-----:R-:W-:Y:S02]  /*18f00*/  LEA.HI.X.SX32 R0, R26, R4.reuse, 0x1, P4 ;  /* 0x000000041a007211 */ /* 0x081fe400020f0eff */
[----:B------:R-:W-:Y:S02]  /*18f10*/  LEA R3, P4, R13, R3, 0x1 ;  /* 0x000000030d037211 */ /* 0x000fe400078808ff */
[-C--:B-1----:R-:W-:Y:S01]  /*18f20*/  LEA.HI.X.SX32 R5, R28, R4.reuse, 0x1, P6 ;  /* 0x000000041c057211 */ /* 0x082fe200030f0eff */
[----:B------:R-:W-:Y:S01]  /*18f30*/  STL [R1+0xd48], R0 ;  /* 0x000d480001007387 */ /* 0x000fe20000100800 */
[----:B----4-:R-:W-:-:S03]  /*18f40*/  LEA.HI.X.SX32 R2, R27, R4, 0x1, P5 ;  /* 0x000000041b027211 */ /* 0x010fc600028f0eff */
[----:B------:R-:W-:Y:S04]  /*18f50*/  STL [R1+0x5e0], R3 ;  /* 0x0005e00301007387 */ /* 0x000fe80000100800 */
[----:B------:R-:W-:Y:S04]  /*18f60*/  STL [R1+0x5c8], R2 ;  /* 0x0005c80201007387 */ /* 0x000fe80000100800 */
[----:B------:R0:W-:Y:S02]  /*18f70*/  STL [R1+0x5cc], R5 ;  /* 0x0005cc0501007387 */ /* 0x0001e40000100800 */
[----:B0-----:R-:W0:Y:S01]  /*18f80*/  S2R R5, SR_TID.X ;  /* 0x0000000000057919 */ /* 0x001e220000002100 */
[----:B------:R-:W-:-:S02]  /*18f90*/  LEA.HI.X.SX32 R3, R18, R4, 0x1, P0 ;  /* 0x0000000412037211 */ /* 0x000fc400000f0eff */
[----:B------:R-:W-:-:S03]  /*18fa0*/  LEA.HI.X.SX32 R2, R17, R4, 0x1, P1 ;  /* 0x0000000411027211 */ /* 0x000fc600008f0eff */
[----:B------:R1:W-:Y:S01]  /*18fb0*/  STL [R1+0x5d0], R3 ;  /* 0x0005d00301007387 */ /* 0x0003e20000100800 */
[----:B------:R-:W-:-:S03]  /*18fc0*/  LEA R0, P5, R12, UR8, 0x1 ;  /* 0x000000080c007c11 */ /* 0x000fc6000f8a08ff */
[----:B------:R4:W-:Y:S01]  /*18fd0*/  STL [R1+0x5d4], R2 ;  /* 0x0005d40201007387 */ /* 0x0009e20000100800 */
[----:B------:R-:W-:Y:S01]  /*18fe0*/  IMAD R11, RZ, RZ, -UR6 ;  /* 0x80000006ff0b7e24 */ /* 0x000fe2000f8e02ff */
[-C--:B-1----:R-:W-:Y:S02]  /*18ff0*/  LEA.HI.X.SX32 R3, R16, R4.reuse, 0x1, P2 ;  /* 0x0000000410037211 */ /* 0x082fe400010f0eff */
[----:B----4-:R-:W-:Y:S02]  /*19000*/  LEA.HI.X.SX32 R2, R14, R4, 0x1, P3 ;  /* 0x000000040e027211 */ /* 0x010fe400018f0eff */
[----:B0-----:R-:W-:-:S04]  /*19010*/  SHF.R.U32.HI R5, RZ, 0x4, R5 ;  /* 0x00000004ff057819 */ /* 0x001fc80000011605 */
[----:B------:R-:W-:-:S04]  /*19020*/  SGXT.U32 R5, R5, 0x2 ;  /* 0x000000020505781a */ /* 0x000fc80000000000 */
[----:B------:R-:W-:Y:S01]  /*19030*/  LOP3.LUT R10, R5, 0x1c, RZ, 0xfc, !PT ;  /* 0x0000001c050a7812 */ /* 0x000fe200078efcff */
[----:B------:R-:W-:Y:S01]  /*19040*/  STL [R1+0x5d8], R3 ;  /* 0x0005d80301007387 */ /* 0x000fe20000100800 */
[----:B------:R-:W-:-:S03]  /*19050*/  LEA.HI.X.SX32 R4, R13, R4, 0x1, P4 ;  /* 0x000000040d047211 */ /* 0x000fc600020f0eff */
[----:B------:R-:W-:Y:S01]  /*19060*/  IMAD R10, R10, UR6, RZ ;  /* 0x000000060a0a7c24 */ /* 0x000fe2000f8e02ff */
[----:B------:R0:W-:Y:S04]  /*19070*/  STL [R1+0x5dc], R2 ;  /* 0x0005dc0201007387 */ /* 0x0001e80000100800 */
[----:B------:R1:W-:Y:S01]  /*19080*/  STL [R1+0x584], R4 ;  /* 0x0005840401007387 */ /* 0x0003e20000100800 */
[----:B0-----:R-:W-:Y:S02]  /*19090*/  LEA.HI.X.SX32 R2, R12, UR9, 0x1, P5 ;  /* 0x000000090c027c11 */ /* 0x001fe4000a8f0eff */
[----:B------:R-:W-:-:S05]  /*190a0*/  LEA R12, P4, R10, R0, 0x1 ;  /* 0x000000000a0c7211 */ /* 0x000fca00078808ff */
[----:B------:R0:W-:Y:S01]  /*190b0*/  STL [R1+0x58c], R12 ;  /* 0x00058c0c01007387 */ /* 0x0001e20000100800 */
[----:B------:R-:W-:Y:S02]  /*190c0*/  IMAD R5, R5, UR6, RZ ;  /* 0x0000000605057c24 */ /* 0x000fe4000f8e02ff */
[----:B--2---:R-:W-:-:S04]  /*190d0*/  IMAD R3, R11, 0x4, R7 ;  /* 0x000000040b037824 */ /* 0x004fc800078e0207 */
[----:B-1----:R-:W-:Y:S01]  /*190e0*/  IMAD R4, R11, 0x4, R3 ;  /* 0x000000040b047824 */ /* 0x002fe200078e0203 */
[-C--:B---3--:R-:W-:Y:S02]  /*190f0*/  LEA R11, P5, R6, R0.reuse, 0x1 ;  /* 0x00000000060b7211 */ /* 0x088fe400078a08ff */
[----:B-----5:R-:W-:-:S03]  /*19100*/  LEA R13, P3, R9, R0, 0x1 ;  /* 0x00000000090d7211 */ /* 0x020fc600078608ff */
[----:B------:R-:W-:Y:S01]  /*19110*/  STL [R1+0x594], R11 ;  /* 0x0005940b01007387 */ /* 0x000fe20000100800 */
[----:B0-----:R-:W-:-:S03]  /*19120*/  LEA R12, P2, R8, R0, 0x1 ;  /* 0x00000000080c7211 */ /* 0x001fc600078408ff */
[----:B------:R-:W-:Y:S04]  /*19130*/  STL [R1+0x59c], R13 ;  /* 0x00059c0d01007387 */ /* 0x000fe80000100800 */
[----:B------:R0:W-:Y:S02]  /*19140*/  STL [R1+0x5a4], R12 ;  /* 0x0005a40c01007387 */ /* 0x0001e40000100800 */
[-C--:B0-----:R-:W-:Y:S02]  /*19150*/  LEA.HI.X.SX32 R12, R10, R2.reuse, 0x1, P4 ;  /* 0x000000020a0c7211 */ /* 0x081fe400020f0eff */
[----:B------:R-:W-:Y:S02]  /*19160*/  LEA.HI.X.SX32 R10, R6, R2, 0x1, P5 ;  /* 0x00000002060a7211 */ /* 0x000fe400028f0eff */
[----:B------:R-:W0:Y:S01]  /*19170*/  S2R R6, SR_TID.X ;  /* 0x0000000000067919 */ /* 0x000e220000002100 */
[----:B------:R-:W-:-:S02]  /*19180*/  LEA R11, P1, R7, R0, 0x1 ;  /* 0x00000000070b7211 */ /* 0x000fc400078208ff */
[----:B------:R-:W-:-:S03]  /*19190*/  LEA R13, P0, R3, R0, 0x1 ;  /* 0x00000000030d7211 */ /* 0x000fc600078008ff */
[----:B------:R1:W-:Y:S01]  /*191a0*/  STL [R1+0x5ac], R11 ;  /* 0x0005ac0b01007387 */ /* 0x0003e20000100800 */
[----:B------:R-:W-:-:S03]  /*191b0*/  LEA.HI.X.SX32 R9, R9, R2, 0x1, P3 ;  /* 0x0000000209097211 */ /* 0x000fc600018f0eff */
[----:B------:R-:W-:Y:S01]  /*191c0*/  STL [R1+0x5b4], R13 ;  /* 0x0005b40d01007387 */ /* 0x000fe20000100800 */
[-C--:B-1----:R-:W-:Y:S02]  /*191d0*/  LEA R11, P4, R4, R0.reuse, 0x1 ;  /* 0x00000000040b7211 */ /* 0x082fe400078808ff */
[----:B------:R-:W-:Y:S01]  /*191e0*/  LEA R0, P5, R5, R0, 0x1 ;  /* 0x0000000005007211 */ /* 0x000fe200078a08ff */
[----:B------:R-:W-:Y:S01]  /*191f0*/  STL [R1+0x588], R12 ;  /* 0x0005880c01007387 */ /* 0x000fe20000100800 */
[----:B------:R-:W-:-:S03]  /*19200*/  LEA.HI.X.SX32 R8, R8, R2, 0x1, P2 ;  /* 0x0000000208087211 */ /* 0x000fc600010f0eff */
[----:B------:R-:W-:Y:S04]  /*19210*/  STL [R1+0x5bc], R11 ;  /* 0x0005bc0b01007387 */ /* 0x000fe80000100800 */
[----:B------:R-:W-:Y:S04]  /*19220*/  STL [R1+0x590], R10 ;  /* 0x0005900a01007387 */ /* 0x000fe80000100800 */
[----:B------:R1:W-:Y:S01]  /*19230*/  STL [R1+0x5c4], R0 ;  /* 0x0005c40001007387 */ /* 0x0003e20000100800 */
[-C--:B------:R-:W-:Y:S02]  /*19240*/  LEA.HI.X.SX32 R3, R3, R2.reuse, 0x1, P0 ;  /* 0x0000000203037211 */ /* 0x080fe400000f0eff */
[----:B0-----:R-:W-:Y:S01]  /*19250*/  LOP3.LUT R6, R6, 0x20, RZ, 0xc0, !PT ;  /* 0x0000002006067812 */ /* 0x001fe200078ec0ff */
[----:B------:R-:W-:Y:S01]  /*19260*/  STL [R1+0x598], R9 ;  /* 0x0005980901007387 */ /* 0x000fe20000100800 */
[----:B------:R-:W-:-:S02]  /*19270*/  LEA.HI.X.SX32 R4, R4, R2, 0x1, P4 ;  /* 0x0000000204047211 */ /* 0x000fc400020f0eff */
[-C--:B-1----:R-:W-:Y:S01]  /*19280*/  LEA.HI.X.SX32 R0, R7, R2.reuse, 0x1, P1 ;  /* 0x0000000207007211 */ /* 0x082fe200008f0eff */
[----:B------:R-:W-:Y:S04]  /*19290*/  STL [R1+0x5a0], R8 ;  /* 0x0005a00801007387 */ /* 0x000fe80000100800 */
[----:B------:R0:W-:Y:S04]  /*192a0*/  STL [R1+0x5a8], R0 ;  /* 0x0005a80001007387 */ /* 0x0001e80000100800 */
[----:B------:R1:W-:Y:S01]  /*192b0*/  STL [R1+0x5b0], R3 ;  /* 0x0005b00301007387 */ /* 0x0003e20000100800 */
[----:B0-----:R-:W-:-:S03]  /*192c0*/  LEA.HI.X.SX32 R0, R5, R2, 0x1, P5 ;  /* 0x0000000205007211 */ /* 0x001fc600028f0eff */
[----:B------:R-:W-:Y:S01]  /*192d0*/  STL [R1+0x5b8], R4 ;  /* 0x0005b80401007387 */ /* 0x000fe20000100800 */
[----:B-1----:R-:W-:-:S03]  /*192e0*/  IMAD.SHL.U32 R3, R6, 0x10, RZ ;  /* 0x0000001006037824 */ /* 0x002fc600078e00ff */
[----:B------:R0:W-:Y:S04]  /*192f0*/  STL [R1+0x5c0], R0 ;  /* 0x0005c00001007387 */ /* 0x0001e80000100800 */
[----:B------:R-:W-:Y:S04]  /*19300*/  STL [R1+0x1a0], RZ ;  /* 0x0001a0ff01007387 */ /* 0x000fe80000100800 */
[----:B------:R-:W-:Y:S04]  /*19310*/  STL [R1+0x1a4], RZ ;  /* 0x0001a4ff01007387 */ /* 0x000fe80000100800 */
[----:B------:R1:W-:Y:S04]  /*19320*/  STL [R1+0xdf0], R3 ;  /* 0x000df00301007387 */ /* 0x0003e80000100800 */
        /* <DEDUP_REMOVED lines=88> */
[----:B------:R2:W-:Y:S01]  /*198b0*/  STL [R1+0x448], RZ ;  /* 0x000448ff01007387 */ /* 0x0005e20000100800 */
[----:B------:R-:W-:-:S02]  /*198c0*/  USHF.R.S32.HI UR8, URZ, 0x1f, UR4 ;  /* 0x0000001fff087899 */ /* 0x000fc40008011404 */
[----:B------:R-:W-:Y:S02]  /*198d0*/  USHF.L.U32 UR6, UR6, 0x5, URZ ;  /* 0x0000000506067899 */ /* 0x000fe400080006ff */
[----:B------:R-:W-:Y:S02]  /*198e0*/  USHF.L.U32 UR7, UR7, 0x5, URZ ;  /* 0x0000000507077899 */ /* 0x000fe400080006ff */
[----:B------:R-:W-:Y:S02]  /*198f0*/  ULEA.HI UR8, UR8, UR4, URZ, 0x5 ;  /* 0x0000000408087291 */ /* 0x000fe4000f8f28ff */
[----:B------:R-:W-:Y:S02]  /*19900*/  USHF.R.S32.HI UR4, URZ, 0x1f, UR6 ;  /* 0x0000001fff047899 */ /* 0x000fe40008011406 */
[----:B------:R-:W-:Y:S02]  /*19910*/  USHF.R.S32.HI UR9, URZ, 0x1f, UR7 ;  /* 0x0000001fff097899 */ /* 0x000fe40008011407 */
[----:B------:R-:W-:-:S02]  /*19920*/  USHF.L.U32 UR13, UR6, 0x1, URZ ;  /* 0x00000001060d7899 */ /* 0x000fc400080006ff */
[----:B------:R-:W-:Y:S01]  /*19930*/  USHF.L.U32 UR12, UR7, 0x1, URZ ;  /* 0x00000001070c7899 */ /* 0x000fe200080006ff */
[----:B------:R-:W3:Y:S01]  /*19940*/  S2R R7, SR_TID.X ;  /* 0x0000000000077919 */ /* 0x000ee20000002100 */
[----:B------:R-:W-:Y:S02]  /*19950*/  USHF.L.U64.HI UR6, UR6, 0x1, UR4 ;  /* 0x0000000106067899 */ /* 0x000fe40008010204 */
[----:B------:R-:W-:Y:S01]  /*19960*/  USHF.R.S32.HI UR8, URZ, 0x5, UR8 ;  /* 0x00000005ff087899 */ /* 0x000fe20008011408 */
[----:B------:R2:W-:Y:S01]  /*19970*/  STL [R1+0x44c], RZ ;  /* 0x00044cff01007387 */ /* 0x0005e20000100800 */
[----:B------:R-:W-:Y:S01]  /*19980*/  USHF.L.U64.HI UR9, UR7, 0x1, UR9 ;  /* 0x0000000107097899 */ /* 0x000fe20008010209 */
[----:B------:R-:W-:Y:S02]  /*19990*/  UMOV UR4, URZ ;  /* 0x000000ff00047c82 */ /* 0x000fe40008000000 */
[----:B------:R2:W-:Y:S04]  /*199a0*/  STL [R1+0x430], RZ ;  /* 0x000430ff01007387 */ /* 0x0005e80000100800 */
[----:B------:R2:W-:Y:S04]  /*199b0*/  STL [R1+0x434], RZ ;  /* 0x000434ff01007387 */ /* 0x0005e80000100800 */
[----:B------:R2:W-:Y:S04]  /*199c0*/  STL [R1+0x438], RZ ;  /* 0x000438ff01007387 */ /* 0x0005e80000100800 */
[----:B------:R2:W-:Y:S04]  /*199d0*/  STL [R1+0x43c], RZ ;  /* 0x00043cff01007387 */ /* 0x0005e80000100800 */
[----:B------:R2:W-:Y:S04]  /*199e0*/  STL [R1+0x420], RZ ;  /* 0x000420ff01007387 */ /* 0x0005e80000100800 */
[----:B------:R2:W-:Y:S04]  /*199f0*/  STL [R1+0x424], RZ ;  /* 0x000424ff01007387 */ /* 0x0005e80000100800 */
[----:B------:R2:W-:Y:S01]  /*19a00*/  STL [R1+0x428], RZ ;  /* 0x000428ff01007387 */ /* 0x0005e20000100800 */
[----:B---3--:R-:W-:-:S02]  /*19a10*/  IMAD.SHL.U32 R6, R7, 0x40, RZ ;  /* 0x0000004007067824 */ /* 0x008fc400078e00ff */
[----:B------:R-:W-:Y:S01]  /*19a20*/  IMAD.SHL.U32 R8, R7, 0x8, RZ ;  /* 0x0000000807087824 */ /* 0x000fe200078e00ff */
[----:B------:R2:W-:Y:S02]  /*19a30*/  STL [R1+0x42c], RZ ;  /* 0x00042cff01007387 */ /* 0x0005e40000100800 */
[----:B------:R-:W-:Y:S02]  /*19a40*/  LOP3.LUT R7, R6, 0x1c0, RZ, 0xc0, !PT ;  /* 0x000001c006077812 */ /* 0x000fe400078ec0ff */
[----:B------:R2:W-:Y:S02]  /*19a50*/  STL [R1+0x410], RZ ;  /* 0x000410ff01007387 */ /* 0x0005e40000100800 */
[----:B------:R-:W-:Y:S02]  /*19a60*/  LOP3.LUT R7, R7, 0x30, R8, 0xf8, !PT ;  /* 0x0000003007077812 */ /* 0x000fe400078ef808 */
[----:B------:R2:W-:Y:S04]  /*19a70*/  STL [R1+0x414], RZ ;  /* 0x000414ff01007387 */ /* 0x0005e80000100800 */
[----:B------:R2:W-:Y:S04]  /*19a80*/  STL [R1+0x418], RZ ;  /* 0x000418ff01007387 */ /* 0x0005e80000100800 */
[----:B------:R2:W-:Y:S04]  /*19a90*/  STL [R1+0x41c], RZ ;  /* 0x00041cff01007387 */ /* 0x0005e80000100800 */
[----:B------:R2:W-:Y:S01]  /*19aa0*/  STL [R1+0x400], RZ ;  /* 0x000400ff01007387 */ /* 0x0005e20000100800 */
[----:B------:R-:W3:Y:S03]  /*19ab0*/  S2R R6, SR_TID.X ;  /* 0x0000000000067919 */ /* 0x000ee60000002100 */
        /* <DEDUP_REMOVED lines=8> */
[----:B---3--:R-:W-:-:S03]  /*19b40*/  IMAD.SHL.U32 R6, R6, 0x2, RZ ;  /* 0x0000000206067824 */ /* 0x008fc600078e00ff */
[----:B------:R2:W-:Y:S02]  /*19b50*/  STL [R1+0x3e4], RZ ;  /* 0x0003e4ff01007387 */ /* 0x0005e40000100800 */
[----:B------:R-:W-:Y:S02]  /*19b60*/  LOP3.LUT R2, R7, 0x30, R6, 0x78, !PT ;  /* 0x0000003007027812 */ /* 0x000fe400078e7806 */
[----:B------:R2:W-:Y:S01]  /*19b70*/  STL [R1+0x3e8], RZ ;  /* 0x0003e8ff01007387 */ /* 0x0005e20000100800 */
[----:B0-----:R-:W-:Y:S02]  /*19b80*/  LOP3.LUT R0, R6, 0x7e, RZ, 0xc0, !PT ;  /* 0x0000007e06007812 */ /* 0x001fe400078ec0ff */
[----:B------:R-:W-:Y:S01]  /*19b90*/  IADD3 R2, PT, PT, R2, UR5, R3 ;  /* 0x0000000502027c10 */ /* 0x000fe2000fffe003 */
[----:B------:R2:W-:Y:S01]  /*19ba0*/  STL [R1+0x3ec], RZ ;  /* 0x0003ecff01007387 */ /* 0x0005e20000100800 */
[C---:B------:R-:W-:Y:S02]  /*19bb0*/  LOP3.LUT R5, R0.reuse, 0x10, RZ, 0x3c, !PT ;  /* 0x0000001000057812 */ /* 0x040fe400078e3cff */
[C---:B------:R-:W-:Y:S01]  /*19bc0*/  LOP3.LUT R4, R0.reuse, 0x20, RZ, 0x3c, !PT ;  /* 0x0000002000047812 */ /* 0x040fe200078e3cff */
[----:B------:R2:W-:Y:S01]  /*19bd0*/  STL [R1+0x3d0], RZ ;  /* 0x0003d0ff01007387 */ /* 0x0005e20000100800 */
[----:B-1----:R-:W-:-:S03]  /*19be0*/  LOP3.LUT R3, R0, 0x30, RZ, 0x3c, !PT ;  /* 0x0000003000037812 */ /* 0x002fc600078e3cff */
        /* <DEDUP_REMOVED lines=10> */
[----:B------:R2:W-:Y:S02]  /*19c90*/  STL [R1+0x3bc], RZ ;  /* 0x0003bcff01007387 */ /* 0x0005e40000100800 */
.L_x_2:
[----:B------:R0:W-:Y:S04]  /*19ca0*/  STL [R1+0x163c], R16 ;  /* 0x00163c1001007387 */ /* 0x0001e80000100800 */
[----:B------:R-:W-:Y:S04]  /*19cb0*/  STL [R1+0x1638], R24 ;  /* 0x0016381801007387 */ /* 0x000fe80000100800 */
[----:B-----5:R-:W3:Y:S04]  /*19cc0*/  LDL R5, [R1+0x5b8] ;  /* 0x0005b80001057983 */ /* 0x020ee80000100800 */
[----:B------:R-:W3:Y:S04]  /*19cd0*/  LDL R4, [R1+0x5bc] ;  /* 0x0005bc0001047983 */ /* 0x000ee80000100800 */
[----:B------:R-:W-:Y:S04]  /*19ce0*/  STL [R1+0x1634], R25 ;  /* 0x0016341901007387 */ /* 0x000fe80000100800 */
[----:B------:R1:W-:Y:S01]  /*19cf0*/  STL [R1+0x1630], R26 ;  /* 0x0016301a01007387 */ /* 0x0003e20000100800 */
[----:B0-----:R-:W0:Y:S03]  /*19d00*/  S2R R16, SR_TID.X ;  /* 0x0000000000107919 */ /* 0x001e260000002100 */
[----:B-1----:R-:W4:Y:S01]  /*19d10*/  LDL R26, [R1+0x5b4] ;  /* 0x0005b400011a7983 */ /* 0x002f220000100800 */
[----:B------:R-:W-:-:S03]  /*19d20*/  UIMAD UR7, UR4, -0x20, UR14 ;  /* 0xffffffe0040778a4 */ /* 0x000fc6000f8e020e */
[----:B------:R-:W-:Y:S04]  /*19d30*/  STL [R1+0x15d8], R9 ;  /* 0x0015d80901007387 */ /* 0x000fe80000100800 */
[----:B------:R-:W-:Y:S04]  /*19d40*/  STL [R1+0x15dc], R9 ;  /* 0x0015dc0901007387 */ /* 0x000fe80000100800 */
[----:B------:R-:W-:Y:S04]  /*19d50*/  STL [R1+0x15e0], R9 ;  /* 0x0015e00901007387 */ /* 0x000fe80000100800 */
[----:B------:R-:W-:Y:S04]  /*19d60*/  STL [R1+0x15e4], R9 ;  /* 0x0015e40901007387 */ /* 0x000fe80000100800 */
[----:B------:R-:W-:Y:S04]  /*19d70*/  STL [R1+0x15e8], R9 ;  /* 0x0015e80901007387 */ /* 0x000fe80000100800 */
[----:B------:R-:W-:Y:S01]  /*19d80*/  STL [R1+0x15ec], R9 ;  /* 0x0015ec0901007387 */ /* 0x000fe20000100800 */
[----:B0-----:R-:W-:-:S03]  /*19d90*/  SHF.R.U32.HI R24, RZ, 0x4, R16 ;  /* 0x00000004ff187819 */ /* 0x001fc60000011610 */
[----:B------:R-:W-:Y:S01]  /*19da0*/  STL [R1+0x15f0], R9 ;  /* 0x0015f00901007387 */ /* 0x000fe20000100800 */
[----:B------:R-:W-:-:S03]  /*19db0*/  SGXT.U32 R24, R24, 0x2 ;  /* 0x000000021818781a */ /* 0x000fc60000000000 */
[----:B------:R-:W-:Y:S01]  /*19dc0*/  STL [R1+0x15f4], R9 ;  /* 0x0015f40901007387 */ /* 0x000fe20000100800 */
[----:B------:R-:W-:-:S03]  /*19dd0*/  LOP3.LUT R16, R24, 0x4, RZ, 0xfc, !PT ;  /* 0x0000000418107812 */ /* 0x000fc600078efcff */
[----:B------:R-:W-:Y:S01]  /*19de0*/  STL [R1+0x15fc], R9 ;  /* 0x0015fc0901007387 */ /* 0x000fe20000100800 */
[----:B------:R-:W-:Y:S02]  /*19df0*/  LOP3.LUT R25, R24, 0x8, RZ, 0xfc, !PT ;  /* 0x0000000818197812 */ /* 0x000fe400078efcff */
[----:B------:R-:W-:Y:S01]  /*19e00*/  ISETP.GE.AND P0, PT, R16, UR7, PT ;  /* 0x0000000710007c0c */ /* 0x000fe2000bf06270 */
[----:B------:R-:W-:Y:S01]  /*19e10*/  STL [R1+0x1604], R9 ;  /* 0x0016040901007387 */ /* 0x000fe20000100800 */
[----:B------:R-:W-:-:S03]  /*19e20*/  LOP3.LUT R24, R24, 0xc, RZ, 0xfc, !PT ;  /* 0x0000000c18187812 */ /* 0x000fc600078efcff */
[----:B------:R-:W-:Y:S04]  /*19e30*/  STL [R1+0x160c], R9 ;  /* 0x00160c0901007387 */ /* 0x000fe80000100800 */
[----:B------:R-:W-:Y:S04]  /*19e40*/  STL [R1+0x1614], R9 ;  /* 0x0016140901007387 */ /* 0x000fe80000100800 */
        /* <DEDUP_REMOVED lines=36> */
[----:B------:R-:W-:Y:S01]  /*1a090*/  STL [R1+0x1430], R2 ;  /* 0x0014300201007387 */ /* 0x000fe20000100800 */
[----:B------:R-:W-:-:S03]  /*1a0a0*/  PRMT R20, RZ, 0x7610, R20 ;  /* 0x00007610ff147816 */ /* 0x000fc60000000014 */
[----:B------:R-:W-:Y:S04]  /*1a0b0*/  STL [R1+0x1438], R2 ;  /* 0x0014380201007387 */ /* 0x000fe80000100800 */
[----:B------:R-:W-:Y:S04]  /*1a0c0*/  STL [R1+0x1440], R2 ;  /* 0x0014400201007387 */ /* 0x000fe80000100800 */
[----:B------:R-:W-:Y:S04]  /*1a0d0*/  STL [R1+0x1448], R2 ;  /* 0x0014480201007387 */ /* 0x000fe80000100800 */
[----:B------:R-:W-:Y:S04]  /*1a0e0*/  STL [R1+0x1450], R2 ;  /* 0x0014500201007387 */ /* 0x000fe80000100800 */
[----:B------:R-:W-:Y:S01]  /*1a0f0*/  STL [R1+0x1458], R2 ;  /* 0x0014580201007387 */ /* 0x000fe20000100800 */
[----:B------:R-:W-:-:S03]  /*1a100*/  ISETP.GE.AND P2, PT, R24, UR7, PT ;  /* 0x0000000718007c0c */ /* 0x000fc6000bf46270 */
[----:B------:R-:W-:Y:S04]  /*1a110*/  STL [R1+0x1460], R2 ;  /* 0x0014600201007387 */ /* 0x000fe80000100800 */
[----:B------:R-:W-:Y:S04]  /*1a120*/  STL [R1+0x1468], R2 ;  /* 0x0014680201007387 */ /* 0x000fe80000100800 */
[----:B------:R-:W-:Y:S04]  /*1a130*/  STL [R1+0x1578], R2 ;  /* 0x0015780201007387 */ /* 0x000fe80000100800 */
[----:B--2---:R-:W2:Y:S01]  /*1a140*/  LDL.LU R16, [R1+0x163c] ;  /* 0x00163c0001107983 */ /* 0x004ea20000300800 */
[----:B------:R-:W-:-:S03]  /*1a150*/  ISETP.GE.AND P1, PT, R25, UR7, PT ;  /* 0x0000000719007c0c */ /* 0x000fc6000bf26270 */
[----:B------:R-:W2:Y:S01]  /*1a160*/  LDL.LU R24, [R1+0x1638] ;  /* 0x0016380001187983 */ /* 0x000ea20000300800 */
[----:B------:R-:W1:Y:S03]  /*1a170*/  S2R R25, SR_TID.X ;  /* 0x0000000000197919 */ /* 0x000e660000002100 */
[----:B---3--:R3:W2:Y:S04]  /*1a180*/  @!P0 LDG.E.U16 R20, desc[UR10][R4.64] ;  /* 0x0000000a04148981 */ /* 0x0086a8000c1e1500 */
[----:B------:R-:W2:Y:S01]  /*1a190*/  LDL R5, [R1+0x5b0] ;  /* 0x0005b00001057983 */ /* 0x000ea20000100800 */
[----:B-1----:R-:W-:-:S04]  /*1a1a0*/  SHF.R.U32.HI R25, RZ, 0x4, R25 ;  /* 0x00000004ff197819 */ /* 0x002fc80000011619 */
[----:B------:R-:W-:-:S04]  /*1a1b0*/  SGXT.U32 R25, R25, 0x2 ;  /* 0x000000021919781a */ /* 0x000fc80000000000 */
[----:B---3--:R-:W-:Y:S02]  /*1a1c0*/  LOP3.LUT R4, R25, 0x10, RZ, 0xfc, !PT ;  /* 0x0000001019047812 */ /* 0x008fe400078efcff */
[----:B------:R-:W-:Y:S02]  /*1a1d0*/  PRMT R3, RZ, 0x7610, R3 ;  /* 0x00007610ff037816 */ /* 0x000fe40000000003 */
[----:B------:R-:W-:Y:S01]  /*1a1e0*/  ISETP.GE.AND P3, PT, R4, UR7, PT ;  /* 0x0000000704007c0c */ /* 0x000fe2000bf66270 */
[----:B----4-:R-:W-:Y:S01]  /*1a1f0*/  @!P1 IMAD.MOV.U32 R4, RZ, RZ, R26 ;  /* 0x000000ffff049224 */ /* 0x010fe200078e001a */
[----:B--2---:R-:W-:Y:S04]  /*1a200*/  STL [R1+0x1598], R20 ;  /* 0x0015981401007387 */ /* 0x004fe80000100800 */
[----:B------:R1:W2:Y:S04]  /*1a210*/  @!P1 LDG.E.U16 R3, desc[UR10][R4.64] ;  /* 0x0000000a04039981 */ /* 0x0002a8000c1e1500 */
[----:B------:R-:W1:Y:S04]  /*1a220*/  LDL R4, [R1+0x5a8] ;  /* 0x0005a80001047983 */ /* 0x000e680000100800 */
[----:B------:R-:W1:Y:S01]  /*1a230*/  LDL R5, [R1+0x5ac] ;  /* 0x0005ac0001057983 */ /* 0x000e620000100800 */
[----:B------:R-:W3:Y:S01]  /*1a240*/  S2R R26, SR_TID.X ;  /* 0x00000000001a7919 */ /* 0x000ee20000002100 */
[----:B------:R-:W-:Y:S01]  /*1a250*/  PRMT R21, RZ, 0x7610, R21 ;  /* 0x00007610ff157816 */ /* 0x000fe20000000015 */
[----:B------:R-:W4:Y:S01]  /*1a260*/  S2R R25, SR_TID.X ;  /* 0x0000000000197919 */ /* 0x000f220000002100 */
[----:B---3--:R-:W-:-:S04]  /*1a270*/  SHF.R.U32.HI R26, RZ, 0x4, R26 ;  /* 0x00000004ff1a7819 */ /* 0x008fc8000001161a */
[----:B------:R-:W-:Y:S02]  /*1a280*/  SGXT.U32 R26, R26, 0x2 ;  /* 0x000000021a1a781a */ /* 0x000fe40000000000 */
[----:B----4-:R-:W-:-:S04]  /*1a290*/  SHF.R.U32.HI R25, RZ, 0x4, R25 ;  /* 0x00000004ff197819 */ /* 0x010fc80000011619 */
[----:B------:R-:W-:-:S04]  /*1a2a0*/  SGXT.U32 R25, R25, 0x2 ;  /* 0x000000021919781a */ /* 0x000fc80000000000 */
[----:B------:R-:W-:-:S04]  /*1a2b0*/  LOP3.LUT R25, R25, 0x14, RZ, 0xfc, !PT ;  /* 0x0000001419197812 */ /* 0x000fc800078efcff */
[----:B------:R-:W-:Y:S02]  /*1a2c0*/  ISETP.GE.AND P1, PT, R25, UR7, PT ;  /* 0x0000000719007c0c */ /* 0x000fe4000bf26270 */
[----:B------:R-:W3:Y:S01]  /*1a2d0*/  LDL.LU R25, [R1+0x1634] ;  /* 0x0016340001197983 */ /* 0x000ee20000300800 */
[----:B-1----:R-:W-:-:S04]  /*1a2e0*/  @!P2 LOP3.LUT R5, R5, R4, RZ, 0x3c, !PT ;  /* 0x000000040505a212 */ /* 0x002fc800078e3cff */
[----:B------:R-:W-:-:S04]  /*1a2f0*/  @!P2 LOP3.LUT R4, R5, R4, RZ, 0x3c, !PT ;  /* 0x000000040504a212 */ /* 0x000fc800078e3cff */
[----:B------:R-:W-:-:S05]  /*1a300*/  @!P2 LOP3.LUT R5, R5, R4, RZ, 0x3c, !PT ;  /* 0x000000040505a212 */ /* 0x000fca00078e3cff */
[----:B------:R1:W4:Y:S02]  /*1a310*/  @!P2 LDG.E.U16 R21, desc[UR10][R4.64] ;  /* 0x0000000a0415a981 */ /* 0x000324000c1e1500 */
[----:B-1----:R-:W-:Y:S02]  /*1a320*/  LOP3.LUT R4, R26, 0x18, RZ, 0xfc, !PT ;  /* 0x000000181a047812 */ /* 0x002fe400078efcff */
[----:B------:R-:W2:Y:S02]  /*1a330*/  LDL R5, [R1+0x5a4] ;  /* 0x0005a40001057983 */ /* 0x000ea40000100800 */
[----:B------:R-:W-:Y:S02]  /*1a340*/  ISETP.GE.AND P2, PT, R4, UR7, PT ;  /* 0x0000000704007c0c */ /* 0x000fe4000bf46270 */
[----:B------:R-:W1:Y:S02]  /*1a350*/  S2R R4, SR_TID.X ;  /* 0x0000000000047919 */ /* 0x000e640000002100 */
[----:B-1----:R-:W-:-:S04]  /*1a360*/  SHF.R.U32.HI R4, RZ, 0x4, R4 ;  /* 0x00000004ff047819 */ /* 0x002fc80000011604 */
[----:B------:R-:W-:-:S04]  /*1a370*/  SGXT.U32 R4, R4, 0x2 ;  /* 0x000000020404781a */ /* 0x000fc80000000000 */
[----:B------:R-:W-:Y:S02]  /*1a380*/  ISETP.GE.AND P0, PT, R4, UR7, PT ;  /* 0x0000000704007c0c */ /* 0x000fe4000bf06270 */
[----:B------:R-:W2:Y:S01]  /*1a390*/  LDL R4, [R1+0x5a0] ;  /* 0x0005a00001047983 */ /* 0x000ea20000100800 */
[----:B------:R-:W-:Y:S02]  /*1a3a0*/  PRMT R18, RZ, 0x7610, R18 ;  /* 0x00007610ff127816 */ /* 0x000fe40000000012 */
[----:B------:R-:W-:-:S04]  /*1a3b0*/  LOP3.LUT R26, R26, 0x1c, RZ, 0xfc, !PT ;  /* 0x0000001c1a1a7812 */ /* 0x000fc800078efcff */
[----:B------:R-:W-:Y:S02]  /*1a3c0*/  ISETP.GE.AND P4, PT, R26, UR7, PT ;  /* 0x000000071a007c0c */ /* 0x000fe4000bf86270 */
[----:B------:R-:W1:Y:S01]  /*1a3d0*/  S2R R26, SR_TID.X ;  /* 0x00000000001a7919 */ /* 0x000e620000002100 */
[----:B--2---:R-:W-:-:S04]  /*1a3e0*/  @!P3 LOP3.LUT R5, R5, R4, RZ, 0x3c, !PT ;  /* 0x000000040505b212 */ /* 0x004fc800078e3cff */
[----:B------:R-:W-:-:S04]  /*1a3f0*/  @!P3 LOP3.LUT R4, R5, R4, RZ, 0x3c, !PT ;  /* 0x000000040504b212 */ /* 0x000fc800078e3cff */
[----:B------:R-:W-:-:S05]  /*1a400*/  @!P3 LOP3.LUT R5, R5, R4, RZ, 0x3c, !PT ;  /* 0x000000040505b212 */ /* 0x000fca00078e3cff */
[----:B------:R2:W2:Y:S04]  /*1a410*/  @!P3 LDG.E.U16 R18, desc[UR10][R4.64] ;  /* 0x0000000a0412b981 */ /* 0x0004a8000c1e1500 */
[----:B------:R-:W2:Y:S04]  /*1a420*/  LDL R4, [R1+0x598] ;  /* 0x0005980001047983 */ /* 0x000ea80000100800 */
[----:B------:R-:W2:Y:S01]  /*1a430*/  LDL R5, [R1+0x59c] ;  /* 0x00059c0001057983 */ /* 0x000ea20000100800 */
[----:B------:R-:W-:Y:S02]  /*1a440*/  PRMT R22, RZ, 0x7610, R22 ;  /* 0x00007610ff167816 */ /* 0x000fe40000000016 */
[----:B-1----:R-:W-:-:S04]  /*1a450*/  LOP3.LUT R26, R26, 0x1f, RZ, 0xc0, !PT ;  /* 0x0000001f1a1a7812 */ /* 0x002fc800078ec0ff */
[----:B------:R-:W-:Y:S02]  /*1a460*/  ISETP.GE.AND P3, PT, R26, UR7, PT ;  /* 0x000000071a007c0c */ /* 0x000fe4000bf66270 */
[----:B------:R-:W3:Y:S01]  /*1a470*/  LDL.LU R26, [R1+0x1630] ;  /* 0x00163000011a7983 */ /* 0x000ee20000300800 */
[----:B--2---:R-:W-:-:S04]  /*1a480*/  @!P1 LOP3.LUT R5, R5, R4, RZ, 0x3c, !PT ;  /* 0x0000000405059212 */ /* 0x004fc800078e3cff */
[----:B------:R-:W-:-:S04]  /*1a490*/  @!P1 LOP3.LUT R4, R5, R4, RZ, 0x3c, !PT ;  /* 0x0000000405049212 */ /* 0x000fc800078e3cff */
[----:B------:R-:W-:-:S05]  /*1a4a0*/  @!P1 LOP3.LUT R5, R5, R4, RZ, 0x3c, !PT ;  /* 0x0000000405059212 */ /* 0x000fca00078e3cff */
[----:B------:R1:W2:Y:S04]  /*1a4b0*/  @!P1 LDG.E.U16 R22, desc[UR10][R4.64] ;  /* 0x0000000a04169981 */ /* 0x0002a8000c1e1500 */
[----:B------:R-:W1:Y:S04]  /*1a4c0*/  LDL R4, [R1+0x590] ;  /* 0x0005900001047983 */ /* 0x000e680000100800 */
[----:B------:R-:W1:Y:S01]  /*1a4d0*/  LDL R5, [R1+0x594] ;  /* 0x0005940001057983 */ /* 0x000e620000100800 */
[----:B------:R-:W-:Y:S02]  /*1a4e0*/  PRMT R19, RZ, 0x7610, R19 ;  /* 0x00007610ff137816 */ /* 0x000fe40000000013 */
[----:B-1----:R-:W-:-:S04]  /*1a4f0*/  @!P2 LOP3.LUT R5, R5, R4, RZ, 0x3c, !PT ;  /* 0x000000040505a212 */ /* 0x002fc800078e3cff */
        /* <DEDUP_REMOVED lines=9> */
[----:B------:R-:W2:Y:S04]  /*1a590*/  @!P4 LDG.E.U16 R23, desc[UR10][R4.64] ;  /* 0x0000000a0417c981 */ /* 0x000ea8000c1e1500 */
[----:B------:R-:W3:Y:S04]  /*1a5a0*/  LDL R4, [R1+0x5c0] ;  /* 0x0005c00001047983 */ /* 0x000ee80000100800 */
[----:B------:R-:W3:Y:S01]  /*1a5b0*/  LDL R5, [R1+0x5c4] ;  /* 0x0005c40001057983 */ /* 0x000ee20000100800 */
[----:B------:R-:W-:-:S03]  /*1a5c0*/  PRMT R16, RZ, 0x7610, R16 ;  /* 0x00007610ff107816 */ /* 0x000fc60000000010 */
[----:B--2---:R-:W-:Y:S01]  /*1a5d0*/  STL [R1+0x1594], R23 ;  /* 0x0015941701007387 */ /* 0x004fe20000100800 */
[----:B---3--:R-:W-:-:S04]  /*1a5e0*/  @!P0 LOP3.LUT R5, R5, R4, RZ, 0x3c, !PT ;  /* 0x0000000405058212 */ /* 0x008fc800078e3cff */
[----:B------:R-:W-:-:S04]  /*1a5f0*/  @!P0 LOP3.LUT R4, R5, R4, RZ, 0x3c, !PT ;  /* 0x0000000405048212 */ /* 0x000fc800078e3cff */
[----:B------:R-:W-:-:S05]  /*1a600*/  @!P0 LOP3.LUT R5, R5, R4, RZ, 0x3c, !PT ;  /* 0x0000000405058212 */ /* 0x000fca00078e3cff */
[----:B------:R1:W2:Y:S04]  /*1a610*/  @!P0 LDG.E.U16 R16, desc[UR10][R4.64] ;  /* 0x0000000a04108981 */ /* 0x0002a8000c1e1500 */
[----:B------:R-:W1:Y:S04]  /*1a620*/  LDL R4, [R1+0xd68] ;  /* 0x000d680001047983 */ /* 0x000e680000100800 */
[----:B------:R-:W1:Y:S01]  /*1a630*/  LDL R5, [R1+0xd6c] ;  /* 0x000d6c0001057983 */ /* 0x000e620000100800 */
[----:B------:R-:W-:Y:S01]  /*1a640*/  PRMT R24, RZ, 0x7610, R24 ;  /* 0x00007610ff187816 */ /* 0x000fe20000000018 */
[----:B------:R-:W-:Y:S01]  /*1a650*/  BAR.SYNC.DEFER_BLOCKING 0x0 ;  /* 0x0000000000007b1d */ /* 0x000fe20000010000 */
[----:B-1----:R-:W-:-:S04]  /*1a660*/  @!P3 LOP3.LUT R5, R5, R4, RZ, 0x3c, !PT ;  /* 0x000000040505b212 */ /* 0x002fc800078e3cff */
[----:B------:R-:W-:-:S04]  /*1a670*/  @!P3 LOP3.LUT R4, R5, R4, RZ, 0x3c, !PT ;  /* 0x000000040504b212 */ /* 0x000fc800078e3cff */
[----:B------:R-:W-:-:S05]  /*1a680*/  @!P3 LOP3.LUT R5, R5, R4, RZ, 0x3c, !PT ;  /* 0x000000040505b212 */ /* 0x000fca00078e3cff */
[----:B------:R1:W3:Y:S04]  /*1a690*/  @!P3 LDG.E.U16 R24, desc[UR10][R4.64] ;  /* 0x0000000a0418b981 */ /* 0x0002e8000c1e1500 */
        /* <DEDUP_REMOVED lines=16> */
[----:B0-----:R-:W-:Y:S02]  /*1a7a0*/  PRMT R9, RZ, 0x7610, R9 ;  /* 0x00007610ff097816 */ /* 0x001fe40000000009 */
[----:B-1----:R-:W-:-:S04]  /*1a7b0*/  @!P3 LOP3.LUT R5, R5, R4, RZ, 0x3c, !PT ;  /* 0x000000040505b212 */ /* 0x002fc800078e3cff */
[----:B------:R-:W-:-:S04]  /*1a7c0*/  @!P3 LOP3.LUT R4, R5, R4, RZ, 0x3c, !PT ;  /* 0x000000040504b212 */ /* 0x000fc800078e3cff */
[----:B------:R-:W-:-:S05]  /*1a7d0*/  @!P3 LOP3.LUT R5, R5, R4, RZ, 0x3c, !PT ;  /* 0x000000040505b212 */ /* 0x000fca00078e3cff */
[----:B------:R-:W2:Y:S04]  /*1a7e0*/  @!P3 LDG.E.U16 R9, desc[UR10][R4.64] ;  /* 0x0000000a0409b981 */ /* 0x000ea8000c1e1500 */
[----:B--2---:R0:W-:Y:S04]  /*1a7f0*/  STL [R1+0xa8], R9 ;  /* 0x0000a80901007387 */ /* 0x0041e80000100800 */
[----:B0-----:R-:W2:Y:S04]  /*1a800*/  LDL.LU R9, [R1+0x162c] ;  /* 0x00162c0001097983 */ /* 0x001ea80000300800 */
[----:B------:R-:W2:Y:S04]  /*1a810*/  LDL R4, [R1+0xd08] ;  /* 0x000d080001047983 */ /* 0x000ea80000100800 */
[----:B------:R-:W2:Y:S01]  /*1a820*/  LDL R5, [R1+0xd0c] ;  /* 0x000d0c0001057983 */ /* 0x000ea20000100800 */
[----:B------:R-:W-:-:S02]  /*1a830*/  PRMT R7, RZ, 0x7610, R7 ;  /* 0x00007610ff077816 */ /* 0x000fc40000000007 */
[----:B--2---:R-:W-:-:S04]  /*1a840*/  @!P3 LOP3.LUT R5, R5, R4, RZ, 0x3c, !PT ;  /* 0x000000040505b212 */ /* 0x004fc800078e3cff */
        /* <DEDUP_REMOVED lines=128> */
[----:B------:R0:W2:Y:S04]  /*1b050*/  @!P3 LDG.E.U16 R2, desc[UR10][R4.64] ;  /* 0x0000000a0402b981 */ /* 0x0000a8000c1e1500 */
[----:B------:R-:W0:Y:S04]  /*1b060*/  LDL R4, [R1+0xb28] ;  /* 0x000b280001047983 */ /* 0x000e280000100800 */
[----:B------:R-:W0:Y:S01]  /*1b070*/  LDL R5, [R1+0xb2c] ;  /* 0x000b2c0001057983 */ /* 0x000e220000100800 */
[----:B------:R-:W-:Y:S02]  /*1b080*/  PRMT R9, RZ, 0x7610, R9 ;  /* 0x00007610ff097816 */ /* 0x000fe40000000009 */
[----:B0-----:R-:W-:-:S04]  /*1b090*/  @!P3 LOP3.LUT R5, R5, R4, RZ, 0x3c, !PT ;  /* 0x000000040505b212 */ /* 0x001fc800078e3cff */
[----:B------:R-:W-:-:S04]  /*1b0a0*/  @!P3 LOP3.LUT R4, R5, R4, RZ, 0x3c, !PT ;  /* 0x000000040504b212 */ /* 0x000fc800078e3cff */
[----:B------:R-:W-:-:S05]  /*1b0b0*/  @!P3 LOP3.LUT R5, R5, R4, RZ, 0x3c, !PT ;  /* 0x000000040505b212 */ /* 0x000fca00078e3cff */
[----:B------:R-:W3:Y:S04]  /*1b0c0*/  @!P3 LDG.E.U16 R9, desc[UR10][R4.64] ;  /* 0x0000000a0409b981 */ /* 0x000ee8000c1e1500 */
[----:B--2---:R-:W-:Y:S04]  /*1b0d0*/  STL [R1+0x157c], R2 ;  /* 0x00157c0201007387 */ /* 0x004fe80000100800 */
[----:B------:R-:W-:Y:S04]  /*1b0e0*/  STL [R1+0x158c], R2 ;  /* 0x00158c0201007387 */ /* 0x000fe80000100800 */
[----:B---3--:R0:W-:Y:S04]  /*1b0f0*/  STL [R1+0x68], R9 ;  /* 0x0000680901007387 */ /* 0x0081e80000100800 */
[----:B0-----:R-:W2:Y:S04]  /*1b100*/  LDL.LU R9, [R1+0x15f0] ;  /* 0x0015f00001097983 */ /* 0x001ea80000300800 */
[----:B------:R-:W3:Y:S04]  /*1b110*/  LDL R4, [R1+0xb08] ;  /* 0x000b080001047983 */ /* 0x000ee80000100800 */
[----:B------:R-:W3:Y:S01]  /*1b120*/  LDL R5, [R1+0xb0c] ;  /* 0x000b0c0001057983 */ /* 0x000ee20000100800 */
[----:B--2---:R-:W-:-:S02]  /*1b130*/  PRMT R9, RZ, 0x7610, R9 ;  /* 0x00007610ff097816 */ /* 0x004fc40000000009 */
[----:B---3--:R-:W-:-:S04]  /*1b140*/  @!P3 LOP3.LUT R5, R5, R4, RZ, 0x3c, !PT ;  /* 0x000000040505b212 */ /* 0x008fc800078e3cff */
[----:B------:R-:W-:-:S04]  /*1b150*/  @!P3 LOP3.LUT R4, R5, R4, RZ, 0x3c, !PT ;  /* 0x000000040504b212 */ /* 0x000fc800078e3cff */
[----:B------:R-:W-:-:S05]  /*1b160*/  @!P3 LOP3.LUT R5, R5, R4, RZ, 0x3c, !PT ;  /* 0x000000040505b212 */ /* 0x000fca00078e3cff */
[----:B------:R-:W2:Y:S04]  /*1b170*/  @!P3 LDG.E.U16 R9, desc[UR10][R4.64] ;  /* 0x0000000a0409b981 */ /* 0x000ea8000c1e1500 */
[----:B--2---:R0:W-:Y:S04]  /*1b180*/  STL [R1+0x64], R9 ;  /* 0x0000640901007387 */ /* 0x0041e80000100800 */
        /* <DEDUP_REMOVED lines=48> */
[----:B------:R-:W-:-:S02]  /*1b490*/  PRMT R7, RZ, 0x7610, R7 ;  /* 0x00007610ff077816 */ /* 0x000fc40000000007 */
[----:B---3--:R-:W-:-:S04]  /*1b4a0*/  @!P3 LOP3.LUT R5, R5, R4, RZ, 0x3c, !PT ;  /* 0x000000040505b212 */ /* 0x008fc800078e3cff */
[----:B------:R-:W-:-:S04]  /*1b4b0*/  @!P3 LOP3.LUT R4, R5, R4, RZ, 0x3c, !PT ;  /* 0x000000040504b212 */ /* 0x000fc800078e3cff */
[----:B------:R-:W-:-:S05]  /*1b4c0*/  @!P3 LOP3.LUT R5, R5, R4, RZ, 0x3c, !PT ;  /* 0x000000040505b212 */ /* 0x000fca00078e3cff */
[----:B------:R-:W3:Y:S04]  /*1b4d0*/  @!P3 LDG.E.U16 R7, desc[UR10][R4.64] ;  /* 0x0000000a0407b981 */ /* 0x000ee8000c1e1500 */
[----:B---3--:R0:W-:Y:S04]  /*1b4e0*/  STL [R1+0x4c], R7 ;  /* 0x00004c0701007387 */ /* 0x0081e80000100800 */
[----:B0-----:R-:W3:Y:S04]  /*1b4f0*/  LDL.LU R7, [R1+0x15d4] ;  /* 0x0015d40001077983 */ /* 0x001ee80000300800 */
        /* <DEDUP_REMOVED lines=32> */
[----:B--2---:R0:W-:Y:S04]  /*1b700*/  STL [R1+0x40], R9 ;  /* 0x0000400901007387 */ /* 0x0041e80000100800 */
[----:B0-----:R-:W2:Y:S04]  /*1b710*/  LDL R9, [R1+0x92c] ;  /* 0x00092c0001097983 */ /* 0x001ea80000100800 */
        /* <DEDUP_REMOVED lines=35> */
[----:B------:R-:W2:Y:S01]  /*1b950*/  @!P3 LDG.E.U16 R28, desc[UR10][R4.64] ;  /* 0x0000000a041cb981 */ /* 0x000ea2000c1e1500 */
[----:B------:R-:W-:-:S03]  /*1b960*/  PRMT R27, RZ, 0x7610, R27 ;  /* 0x00007610ff1b7816 */ /* 0x000fc6000000001b */
[----:B--2---:R0:W-:Y:S04]  /*1b970*/  STL [R1+0x2c], R28 ;  /* 0x00002c1c01007387 */ /* 0x0041e80000100800 */
[----:B0-----:R-:W2:Y:S04]  /*1b980*/  LDL.LU R28, [R1+0x15b8] ;  /* 0x0015b800011c7983 */ /* 0x001ea80000300800 */
[----:B------:R-:W2:Y:S01]  /*1b990*/  LDL R5, [R1+0x928] ;  /* 0x0009280001057983 */ /* 0x000ea20000100800 */
[----:B------:R-:W-:-:S03]  /*1b9a0*/  @!P3 IMAD.MOV.U32 R4, RZ, RZ, R9 ;  /* 0x000000ffff04b224 */ /* 0x000fc600078e0009 */
[----:B------:R-:W3:Y:S04]  /*1b9b0*/  LDL R9, [R1+0x88c] ;  /* 0x00088c0001097983 */ /* 0x000ee80000100800 */
[----:B--2---:R-:W2:Y:S04]  /*1b9c0*/  @!P3 LDG.E.U16 R27, desc[UR10][R4.64] ;  /* 0x0000000a041bb981 */ /* 0x004ea8000c1e1500 */
        /* <DEDUP_REMOVED lines=38> */
[----:B------:R-:W2:Y:S01]  /*1bc30*/  LDL R5, [R1+0x888] ;  /* 0x0008880001057983 */ /* 0x000ea20000100800 */
[----:B------:R-:W-:Y:S01]  /*1bc40*/  PRMT R8, RZ, 0x7610, R8 ;  /* 0x00007610ff087816 */ /* 0x000fe20000000008 */
[----:B------:R-:W-:Y:S01]  /*1bc50*/  @!P3 IMAD.MOV.U32 R4, RZ, RZ, R9 ;  /* 0x000000ffff04b224 */ /* 0x000fe200078e0009 */
[----:B------:R-:W-:Y:S01]  /*1bc60*/  PRMT R6, RZ, 0x7610, R6 ;  /* 0x00007610ff067816 */ /* 0x000fe20000000006 */
[----:B------:R-:W3:Y:S04]  /*1bc70*/  LDL R9, [R1+0x7e8] ;  /* 0x0007e80001097983 */ /* 0x000ee80000100800 */
[----:B--2---:R0:W2:Y:S04]  /*1bc80*/  @!P3 LDG.E.U16 R8, desc[UR10][R4.64] ;  /* 0x0000000a0408b981 */ /* 0x0040a8000c1e1500 */
[----:B------:R-:W3:Y:S01]  /*1bc90*/  LDL R5, [R1+0x868] ;  /* 0x0008680001057983 */ /* 0x000ee20000100800 */
[----:B0-----:R-:W-:-:S03]  /*1bca0*/  @!P3 IMAD.MOV.U32 R4, RZ, RZ, R7 ;  /* 0x000000ffff04b224 */ /* 0x001fc600078e0007 */
[----:B--2---:R0:W-:Y:S01]  /*1bcb0*/  STL [R1+0x14], R8 ;  /* 0x0000140801007387 */ /* 0x0041e20000100800 */
[----:B------:R-:W-:-:S03]  /*1bcc0*/  PRMT R17, RZ, 0x7610, R17 ;  /* 0x00007610ff117816 */ /* 0x000fc60000000011 */
[----:B------:R-:W2:Y:S04]  /*1bcd0*/  LDL R7, [R1+0x7c8] ;  /* 0x0007c80001077983 */ /* 0x000ea80000100800 */
[----:B---3--:R1:W3:Y:S04]  /*1bce0*/  @!P3 LDG.E.U16 R6, desc[UR10][R4.64] ;  /* 0x0000000a0406b981 */ /* 0x0082e8000c1e1500 */
[----:B0-----:R-:W2:Y:S04]  /*1bcf0*/  LDL R8, [R1+0x7ec] ;  /* 0x0007ec0001087983 */ /* 0x001ea80000100800 */
[----:B------:R-:W1:Y:S04]  /*1bd00*/  LDL R4, [R1+0x848] ;  /* 0x0008480001047983 */ /* 0x000e680000100800 */
[----:B------:R-:W1:Y:S02]  /*1bd10*/  LDL R5, [R1+0x84c] ;  /* 0x00084c0001057983 */ /* 0x000e640000100800 */
[----:B-1----:R-:W-:-:S04]  /*1bd20*/  @!P3 LOP3.LUT R5, R5, R4, RZ, 0x3c, !PT ;  /* 0x000000040505b212 */ /* 0x002fc800078e3cff */
[----:B------:R-:W-:-:S04]  /*1bd30*/  @!P3 LOP3.LUT R4, R5, R4, RZ, 0x3c, !PT ;  /* 0x000000040504b212 */ /* 0x000fc800078e3cff */
[----:B------:R-:W-:-:S05]  /*1bd40*/  @!P3 LOP3.LUT R5, R5, R4, RZ, 0x3c, !PT ;  /* 0x000000040505b212 */ /* 0x000fca00078e3cff */
[----:B------:R-:W2:Y:S04]  /*1bd50*/  @!P3 LDG.E.U16 R17, desc[UR10][R4.64] ;  /* 0x0000000a0411b981 */ /* 0x000ea8000c1e1500 */
[----:B---3--:R0:W-:Y:S04]  /*1bd60*/  STL [R1+0x10], R6 ;  /* 0x0000100601007387 */ /* 0x0081e80000100800 */
[----:B0-----:R-:W3:Y:S04]  /*1bd70*/  LDL R6, [R1+0x7cc] ;  /* 0x0007cc0001067983 */ /* 0x001ee80000100800 */
[----:B--2---:R0:W-:Y:S04]  /*1bd80*/  STL [R1+0xc], R17 ;  /* 0x00000c1101007387 */ /* 0x0041e80000100800 */
[----:B0-----:R-:W2:Y:S04]  /*1bd90*/  LDL.LU R17, [R1+0x15a8] ;  /* 0x0015a80001117983 */ /* 0x001ea80000300800 */
[----:B------:R-:W2:Y:S01]  /*1bda0*/  LDL R5, [R1+0x828] ;  /* 0x0008280001057983 */ /* 0x000ea20000100800 */
[----:B------:R-:W-:Y:S01]  /*1bdb0*/  PRMT R10, RZ, 0x7610, R10 ;  /* 0x00007610ff0a7816 */ /* 0x000fe2000000000a */
[----:B------:R-:W-:Y:S01]  /*1bdc0*/  @!P3 IMAD.MOV.U32 R4, RZ, RZ, R11 ;  /* 0x000000ffff04b224 */ /* 0x000fe200078e000b */
[----:B------:R-:W-:Y:S01]  /*1bdd0*/  PRMT R15, RZ, 0x7610, R15 ;  /* 0x00007610ff0f7816 */ /* 0x000fe2000000000f */
[----:B------:R-:W3:Y:S04]  /*1bde0*/  LDL R11, [R1+0x7a8] ;  /* 0x0007a800010b7983 */ /* 0x000ee80000100800 */
[----:B--2---:R0:W2:Y:S04]  /*1bdf0*/  @!P3 LDG.E.U16 R10, desc[UR10][R4.64] ;  /* 0x0000000a040ab981 */ /* 0x0040a8000c1e1500 */
[----:B------:R-:W0:Y:S04]  /*1be00*/  LDL R4, [R1+0x808] ;  /* 0x0008080001047983 */ /* 0x000e280000100800 */
[----:B------:R-:W0:Y:S01]  /*1be10*/  LDL R5, [R1+0x80c] ;  /* 0x00080c0001057983 */ /* 0x000e220000100800 */
[----:B------:R-:W-:-:S02]  /*1be20*/  PRMT R14, RZ, 0x7610, R14 ;  /* 0x00007610ff0e7816 */ /* 0x000fc4000000000e */
[----:B------:R-:W-:Y:S02]  /*1be30*/  PRMT R29, RZ, 0x7610, R29 ;  /* 0x00007610ff1d7816 */ /* 0x000fe4000000001d */
[----:B0-----:R-:W-:-:S04]  /*1be40*/  @!P3 LOP3.LUT R5, R5, R4, RZ, 0x3c, !PT ;  /* 0x000000040505b212 */ /* 0x001fc800078e3cff */
[----:B------:R-:W-:-:S04]  /*1be50*/  @!P3 LOP3.LUT R4, R5, R4, RZ, 0x3c, !PT ;  /* 0x000000040504b212 */ /* 0x000fc800078e3cff */
[----:B------:R-:W-:-:S05]  /*1be60*/  @!P3 LOP3.LUT R5, R5, R4, RZ, 0x3c, !PT ;  /* 0x000000040505b212 */ /* 0x000fca00078e3cff */
[----:B------:R0:W4:Y:S02]  /*1be70*/  @!P3 LDG.E.U16 R15, desc[UR10][R4.64] ;  /* 0x0000000a040fb981 */ /* 0x000124000c1e1500 */
[----:B0-----:R-:W-:Y:S02]  /*1be80*/  @!P3 IMAD.MOV.U32 R4, RZ, RZ, R8 ;  /* 0x000000ffff04b224 */ /* 0x001fe400078e0008 */
[----:B------:R-:W-:-:S05]  /*1be90*/  @!P3 IMAD.MOV.U32 R5, RZ, RZ, R9 ;  /* 0x000000ffff05b224 */ /* 0x000fca00078e0009 */
[----:B------:R3:W4:Y:S02]  /*1bea0*/  @!P3 LDG.E.U16 R14, desc[UR10][R4.64] ;  /* 0x0000000a040eb981 */ /* 0x000724000c1e1500 */
[----:B---3--:R-:W-:Y:S02]  /*1beb0*/  @!P3 IMAD.MOV.U32 R4, RZ, RZ, R6 ;  /* 0x000000ffff04b224 */ /* 0x008fe400078e0006 */
[----:B------:R-:W-:-:S05]  /*1bec0*/  @!P3 IMAD.MOV.U32 R5, RZ, RZ, R7 ;  /* 0x000000ffff05b224 */ /* 0x000fca00078e0007 */
[----:B------:R0:W3:Y:S04]  /*1bed0*/  @!P3 LDG.E.U16 R29, desc[UR10][R4.64] ;  /* 0x0000000a041db981 */ /* 0x0000e8000c1e1500 */
[----:B--2---:R1:W-:Y:S04]  /*1bee0*/  STL [R1+0x8], R10 ;  /* 0x0000080a01007387 */ /* 0x0043e80000100800 */
[----:B------:R-:W2:Y:S04]  /*1bef0*/  LDL R9, [R1+0x788] ;  /* 0x0007880001097983 */ /* 0x000ea80000100800 */
[----:B------:R-:W2:Y:S04]  /*1bf00*/  LDL R8, [R1+0x78c] ;  /* 0x00078c0001087983 */ /* 0x000ea80000100800 */
[----:B-1----:R-:W2:Y:S04]  /*1bf10*/  LDL R10, [R1+0x7ac] ;  /* 0x0007ac00010a7983 */ /* 0x002ea80000100800 */
[----:B------:R-:W2:Y:S04]  /*1bf20*/  LDL R7, [R1+0x768] ;  /* 0x0007680001077983 */ /* 0x000ea80000100800 */
[----:B------:R-:W2:Y:S01]  /*1bf30*/  LDL R6, [R1+0x76c] ;  /* 0x00076c0001067983 */ /* 0x000ea20000100800 */
[----:B------:R-:W-:Y:S01]  /*1bf40*/  PRMT R28, RZ, 0x7610, R28 ;  /* 0x00007610ff1c7816 */ /* 0x000fe2000000001c */
[----:B0-----:R-:W-:-:S02]  /*1bf50*/  @!P3 IMAD.MOV.U32 R5, RZ, RZ, R11 ;  /* 0x000000ffff05b224 */ /* 0x001fc400078e000b */
[----:B---3--:R-:W-:Y:S04]  /*1bf60*/  STL [R1+0x1554], R29 ;  /* 0x0015541d01007387 */ /* 0x008fe80000100800 */
[----:B------:R-:W-:Y:S04]  /*1bf70*/  STL [R1+0x1574], R29 ;  /* 0x0015741d01007387 */ /* 0x000fe80000100800 */
[----:B------:R-:W-:Y:S04]  /*1bf80*/  STL [R1+0x1580], R29 ;  /* 0x0015801d01007387 */ /* 0x000fe80000100800 */
[----:B----4-:R0:W-:Y:S01]  /*1bf90*/  STL [R1+0x4], R15 ;  /* 0x0000040f01007387 */ /* 0x0101e20000100800 */
[----:B--2---:R-:W-:-:S05]  /*1bfa0*/  @!P3 IMAD.MOV.U32 R4, RZ, RZ, R10 ;  /* 0x000000ffff04b224 */ /* 0x004fca00078e000a */
[----:B------:R1:W2:Y:S04]  /*1bfb0*/  @!P3 LDG.E.U16 R28, desc[UR10][R4.64] ;  /* 0x0000000a041cb981 */ /* 0x0002a8000c1e1500 */
[----:B0-----:R-:W3:Y:S04]  /*1bfc0*/  LDL R15, [R1+0x748] ;  /* 0x00074800010f7983 */ /* 0x001ee80000100800 */
[----:B------:R0:W-:Y:S04]  /*1bfd0*/  STL [R1], R14 ;  /* 0x0000000e01007387 */ /* 0x0001e80000100800 */
[----:B0-----:R-:W4:Y:S01]  /*1bfe0*/  LDL R14, [R1+0x74c] ;  /* 0x00074c00010e7983 */ /* 0x001f220000100800 */
[----:B------:R-:W-:Y:S01]  /*1bff0*/  PRMT R27, RZ, 0x7610, R27 ;  /* 0x00007610ff1b7816 */ /* 0x000fe2000000001b */
[----:B-1----:R-:W-:-:S02]  /*1c000*/  @!P3 IMAD.MOV.U32 R4, RZ, RZ, R8 ;  /* 0x000000ffff04b224 */ /* 0x002fc400078e0008 */
[----:B------:R-:W-:-:S05]  /*1c010*/  @!P3 IMAD.MOV.U32 R5, RZ, RZ, R9 ;  /* 0x000000ffff05b224 */ /* 0x000fca00078e0009 */
[----:B------:R0:W4:Y:S02]  /*1c020*/  @!P3 LDG.E.U16 R27, desc[UR10][R4.64] ;  /* 0x0000000a041bb981 */ /* 0x000124000c1e1500 */
[----:B0-----:R-:W-:Y:S02]  /*1c030*/  PRMT R4, RZ, 0x7610, R4 ;  /* 0x00007610ff047816 */ /* 0x001fe40000000004 */
[----:B------:R-:W-:-:S04]  /*1c040*/  PRMT R5, RZ, 0x7610, R5 ;  /* 0x00007610ff057816 */ /* 0x000fc80000000005 */
[----:B------:R3:W4:Y:S02]  /*1c050*/  @!P3 LDG.E.U16 R4, desc[UR10][R6.64] ;  /* 0x0000000a0604b981 */ /* 0x000724000c1e1500 */
[----:B---3--:R-:W-:Y:S02]  /*1c060*/  @!P3 IMAD.MOV.U32 R7, RZ, RZ, R15 ;  /* 0x000000ffff07b224 */ /* 0x008fe400078e000f */
[----:B--2---:R-:W-:Y:S04]  /*1c070*/  STL [R1+0x1558], R28 ;  /* 0x0015581c01007387 */ /* 0x004fe80000100800 */
[----:B------:R-:W2:Y:S04]  /*1c080*/  LDL R9, [R1+0x728] ;  /* 0x0007280001097983 */ /* 0x000ea80000100800 */
[----:B------:R-:W2:Y:S01]  /*1c090*/  LDL R8, [R1+0x72c] ;  /* 0x00072c0001087983 */ /* 0x000ea20000100800 */
[----:B----4-:R-:W-:-:S05]  /*1c0a0*/  @!P3 IMAD.MOV.U32 R6, RZ, RZ, R14 ;  /* 0x000000ffff06b224 */ /* 0x010fca00078e000e */
[----:B------:R0:W3:Y:S04]  /*1c0b0*/  @!P3 LDG.E.U16 R5, desc[UR10][R6.64] ;  /* 0x0000000a0605b981 */ /* 0x0000e8000c1e1500 */
[----:B------:R-:W-:Y:S04]  /*1c0c0*/  STL [R1+0x155c], R27 ;  /* 0x00155c1b01007387 */ /* 0x000fe80000100800 */
[----:B------:R-:W-:Y:S01]  /*1c0d0*/  STL [R1+0x1590], R27 ;  /* 0x0015901b01007387 */ /* 0x000fe20000100800 */
[----:B0-----:R-:W-:-:S03]  /*1c0e0*/  PRMT R6, RZ, 0x7610, R6 ;  /* 0x00007610ff067816 */ /* 0x001fc60000000006 */
[----:B------:R-:W4:Y:S04]  /*1c0f0*/  LDL R11, [R1+0x6e8] ;  /* 0x0006e800010b7983 */ /* 0x000f280000100800 */
[----:B------:R-:W4:Y:S04]  /*1c100*/  LDL R10, [R1+0x6ec] ;  /* 0x0006ec00010a7983 */ /* 0x000f280000100800 */
[----:B------:R-:W-:Y:S04]  /*1c110*/  STL [R1+0x1560], R4 ;  /* 0x0015600401007387 */ /* 0x000fe80000100800 */
[----:B------:R-:W-:Y:S04]  /*1c120*/  STL [R1+0x1588], R4 ;  /* 0x0015880401007387 */ /* 0x000fe80000100800 */
[----:B------:R-:W4:Y:S04]  /*1c130*/  LDL R15, [R1+0x6a8] ;  /* 0x0006a800010f7983 */ /* 0x000f280000100800 */
[----:B------:R-:W4:Y:S04]  /*1c140*/  LDL R14, [R1+0x6ac] ;  /* 0x0006ac00010e7983 */ /* 0x000f280000100800 */
[----:B--2---:R0:W2:Y:S04]  /*1c150*/  @!P3 LDG.E.U16 R6, desc[UR10][R8.64] ;  /* 0x0000000a0806b981 */ /* 0x0040a8000c1e1500 */
[----:B---3--:R-:W-:Y:S04]  /*1c160*/  STL [R1+0x1564], R5 ;  /* 0x0015640501007387 */ /* 0x008fe80000100800 */
[----:B------:R-:W-:Y:S04]  /*1c170*/  STL [R1+0x1584], R5 ;  /* 0x0015840501007387 */ /* 0x000fe80000100800 */
[----:B------:R-:W0:Y:S04]  /*1c180*/  LDL R8, [R1+0x708] ;  /* 0x0007080001087983 */ /* 0x000e280000100800 */
[----:B------:R-:W0:Y:S01]  /*1c190*/  LDL R9, [R1+0x70c] ;  /* 0x00070c0001097983 */ /* 0x000e220000100800 */
[----:B------:R-:W-:-:S02]  /*1c1a0*/  PRMT R7, RZ, 0x7610, R7 ;  /* 0x00007610ff077816 */ /* 0x000fc40000000007 */
[----:B0-----:R-:W-:-:S04]  /*1c1b0*/  @!P3 LOP3.LUT R9, R9, R8, RZ, 0x3c, !PT ;  /* 0x000000080909b212 */ /* 0x001fc800078e3cff */
[----:B------:R-:W-:-:S04]  /*1c1c0*/  @!P3 LOP3.LUT R8, R9, R8, RZ, 0x3c, !PT ;  /* 0x000000080908b212 */ /* 0x000fc800078e3cff */
[----:B------:R-:W-:-:S05]  /*1c1d0*/  @!P3 LOP3.LUT R9, R9, R8, RZ, 0x3c, !PT ;  /* 0x000000080909b212 */ /* 0x000fca00078e3cff */
[----:B------:R0:W3:Y:S04]  /*1c1e0*/  @!P3 LDG.E.U16 R7, desc[UR10][R8.64] ;  /* 0x0000000a0807b981 */ /* 0x0000e8000c1e1500 */
[----:B--2---:R-:W-:Y:S01]  /*1c1f0*/  STL [R1+0x1568], R6 ;  /* 0x0015680601007387 */ /* 0x004fe20000100800 */
[----:B0-----:R-:W-:-:S06]  /*1c200*/  PRMT R8, RZ, 0x7610, R8 ;  /* 0x00007610ff087816 */ /* 0x001fcc0000000008 */
[----:B----4-:R-:W2:Y:S04]  /*1c210*/  @!P3 LDG.E.U16 R8, desc[UR10][R10.64] ;  /* 0x0000000a0a08b981 */ /* 0x010ea8000c1e1500 */
[----:B---3--:R-:W-:Y:S04]  /*1c220*/  STL [R1+0x156c], R7 ;  /* 0x00156c0701007387 */ /* 0x008fe80000100800 */
[----:B------:R-:W3:Y:S04]  /*1c230*/  LDL R10, [R1+0x6c8] ;  /* 0x0006c800010a7983 */ /* 0x000ee80000100800 */
[----:B------:R-:W3:Y:S01]  /*1c240*/  LDL R11, [R1+0x6cc] ;  /* 0x0006cc00010b7983 */ /* 0x000ee20000100800 */
[----:B------:R-:W-:-:S03]  /*1c250*/  PRMT R12, RZ, 0x7610, R12 ;  /* 0x00007610ff0c7816 */ /* 0x000fc6000000000c */
[----:B--2---:R-:W-:Y:S01]  /*1c260*/  STL [R1+0x1570], R8 ;  /* 0x0015700801007387 */ /* 0x004fe20000100800 */
[----:B---3--:R-:W-:-:S04]  /*1c270*/  @!P3 LOP3.LUT R11, R11, R10, RZ, 0x3c, !PT ;  /* 0x0000000a0b0bb212 */ /* 0x008fc800078e3cff */
[----:B------:R-:W-:-:S04]  /*1c280*/  @!P3 LOP3.LUT R10, R11, R10, RZ, 0x3c, !PT ;  /* 0x0000000a0b0ab212 */ /* 0x000fc800078e3cff */
[----:B------:R-:W-:-:S05]  /*1c290*/  @!P3 LOP3.LUT R11, R11, R10, RZ, 0x3c, !PT ;  /* 0x0000000a0b0bb212 */ /* 0x000fca00078e3cff */
[----:B------:R0:W2:Y:S02]  /*1c2a0*/  @!P3 LDG.E.U16 R12, desc[UR10][R10.64] ;  /* 0x0000000a0a0cb981 */ /* 0x0000a4000c1e1500 */
[----:B0-----:R-:W-:-:S06]  /*1c2b0*/  PRMT R11, RZ, 0x7610, R11 ;  /* 0x00007610ff0b7816 */ /* 0x001fcc000000000b */
[----:B------:R0:W3:Y:S04]  /*1c2c0*/  @!P3 LDG.E.U16 R11, desc[UR10][R14.64] ;  /* 0x0000000a0e0bb981 */ /* 0x0000e8000c1e1500 */
[----:B------:R-:W0:Y:S04]  /*1c2d0*/  LDL R14, [R1+0x688] ;  /* 0x00068800010e7983 */ /* 0x000e280000100800 */
[----:B------:R-:W0:Y:S01]  /*1c2e0*/  LDL R15, [R1+0x68c] ;  /* 0x00068c00010f7983 */ /* 0x000e220000100800 */
[----:B------:R-:W-:Y:S02]  /*1c2f0*/  PRMT R10, RZ, 0x7610, R10 ;  /* 0x00007610ff0a7816 */ /* 0x000fe4000000000a */
[----:B0-----:R-:W-:-:S04]  /*1c300*/  @!P3 LOP3.LUT R15, R15, R14, RZ, 0x3c, !PT ;  /* 0x0000000e0f0fb212 */ /* 0x001fc800078e3cff */
[----:B------:R-:W-:-:S04]  /*1c310*/  @!P3 LOP3.LUT R14, R15, R14, RZ, 0x3c, !PT ;  /* 0x0000000e0f0eb212 */ /* 0x000fc800078e3cff */
[----:B------:R-:W-:-:S05]  /*1c320*/  @!P3 LOP3.LUT R15, R15, R14, RZ, 0x3c, !PT ;  /* 0x0000000e0f0fb212 */ /* 0x000fca00078e3cff */
[----:B------:R0:W4:Y:S04]  /*1c330*/  @!P3 LDG.E.U16 R10, desc[UR10][R14.64] ;  /* 0x0000000a0e0ab981 */ /* 0x000128000c1e1500 */
[----:B------:R-:W0:Y:S04]  /*1c340*/  LDL R14, [R1+0x668] ;  /* 0x00066800010e7983 */ /* 0x000e280000100800 */
[----:B------:R-:W0:Y:S01]  /*1c350*/  LDL R15, [R1+0x66c] ;  /* 0x00066c00010f7983 */ /* 0x000e220000100800 */
[----:B------:R-:W-:Y:S02]  /*1c360*/  PRMT R9, RZ, 0x7610, R9 ;  /* 0x00007610ff097816 */ /* 0x000fe40000000009 */
[----:B0-----:R-:W-:-:S04]  /*1c370*/  @!P3 LOP3.LUT R15, R15, R14, RZ, 0x3c, !PT ;  /* 0x0000000e0f0fb212 */ /* 0x001fc800078e3cff */
        /* <DEDUP_REMOVED lines=52> */
[----:B------:R-:W2:Y:S04]  /*1c6c0*/  LDL R14, [R1+0x584] ;  /* 0x00058400010e7983 */ /* 0x000ea80000100800 */
[----:B------:R-:W2:Y:S01]  /*1c6d0*/  LDL R15, [R1+0x5e0] ;  /* 0x0005e000010f7983 */ /* 0x000ea20000100800 */
[----:B------:R-:W-:-:S02]  /*1c6e0*/  PRMT R29, RZ, 0x7610, R29 ;  /* 0x00007610ff1d7816 */ /* 0x000fc4000000001d */
[----:B--2---:R-:W-:-:S04]  /*1c6f0*/  @!P3 LOP3.LUT R15, R15, R14, RZ, 0x3c, !PT ;  /* 0x0000000e0f0fb212 */ /* 0x004fc800078e3cff */
[----:B------:R-:W-:-:S04]  /*1c700*/  @!P3 LOP3.LUT R14, R15, R14, RZ, 0x3c, !PT ;  /* 0x0000000e0f0eb212 */ /* 0x000fc800078e3cff */
[----:B------:R-:W-:-:S05]  /*1c710*/  @!P3 LOP3.LUT R15, R15, R14, RZ, 0x3c, !PT ;  /* 0x0000000e0f0fb212 */ /* 0x000fca00078e3cff */
[----:B------:R-:W2:Y:S04]  /*1c720*/  @!P3 LDG.E.U16 R29, desc[UR10][R14.64] ;  /* 0x0000000a0e1db981 */ /* 0x000ea8000c1e1500 */
[----:B------:R-:W3:Y:S04]  /*1c730*/  LDL R14, [R1+0x5d0] ;  /* 0x0005d000010e7983 */ /* 0x000ee80000100800 */
[----:B------:R-:W3:Y:S01]  /*1c740*/  LDL R15, [R1+0xd58] ;  /* 0x000d5800010f7983 */ /* 0x000ee20000100800 */
[----:B------:R-:W-:Y:S01]  /*1c750*/  PRMT R28, RZ, 0x7610, R28 ;  /* 0x00007610ff1c7816 */ /* 0x000fe2000000001c */
[----:B0-----:R-:W0:Y:S02]  /*1c760*/  S2R R0, SR_TID.X ;  /* 0x0000000000007919 */ /* 0x001e240000002100 */
[----:B--2---:R1:W-:Y:S01]  /*1c770*/  STL [R1+0x174], R29 ;  /* 0x0001741d01007387 */ /* 0x0043e20000100800 */
[----:B---3--:R-:W-:Y:S01]  /*1c780*/  @!P3 LOP3.LUT R15, R15, R14, RZ, 0x3c, !PT ;  /* 0x0000000e0f0fb212 */ /* 0x008fe200078e3cff */
[----:B0-----:R-:W-:-:S02]  /*1c790*/  IMAD.SHL.U32 R0, R0, 0x2, RZ ;  /* 0x0000000200007824 */ /* 0x001fc400078e00ff */
[----:B-1----:R-:W2:Y:S01]  /*1c7a0*/  LDL R29, [R1+0xd04] ;  /* 0x000d0400011d7983 */ /* 0x002ea20000100800 */
[----:B------:R-:W-:-:S04]  /*1c7b0*/  @!P3 LOP3.LUT R14, R15, R14, RZ, 0x3c, !PT ;  /* 0x0000000e0f0eb212 */ /* 0x000fc800078e3cff */
[----:B------:R-:W-:-:S05]  /*1c7c0*/  @!P3 LOP3.LUT R15, R15, R14, RZ, 0x3c, !PT ;  /* 0x0000000e0f0fb212 */ /* 0x000fca00078e3cff */
[----:B------:R0:W3:Y:S04]  /*1c7d0*/  @!P3 LDG.E.U16 R28, desc[UR10][R14.64] ;  /* 0x0000000a0e1cb981 */ /* 0x0000e8000c1e1500 */
[----:B------:R-:W0:Y:S04]  /*1c7e0*/  LDL R14, [R1+0xd40] ;  /* 0x000d4000010e7983 */ /* 0x000e280000100800 */
[----:B------:R-:W0:Y:S01]  /*1c7f0*/  LDL R15, [R1+0xd44] ;  /* 0x000d4400010f7983 */ /* 0x000e220000100800 */
[----:B------:R-:W-:-:S05]  /*1c800*/  LOP3.LUT R0, R0, 0x7e, RZ, 0xc0, !PT ;  /* 0x0000007e00007812 */ /* 0x000fca00078ec0ff */
[----:B------:R-:W-:Y:S04]  /*1c810*/  STS.U16 [R0+UR5+0x8000], R16 ;  /* 0x0080001000007988 */ /* 0x000fe80008000405 */
[----:B------:R-:W-:Y:S04]  /*1c820*/  STS.U16 [R0+UR5+0x8100], R3 ;  /* 0x0081000300007988 */ /* 0x000fe80008000405 */
[----:B------:R1:W-:Y:S02]  /*1c830*/  STS.U16 [R0+UR5+0x8200], R18 ;  /* 0x0082001200007988 */ /* 0x0003e40008000405 */
[----:B-1----:R-:W-:-:S02]  /*1c840*/  PRMT R0, RZ, 0x7610, R0 ;  /* 0x00007610ff007816 */ /* 0x002fc40000000000 */
[----:B0-----:R-:W-:-:S04]  /*1c850*/  @!P3 LOP3.LUT R15, R15, R14, RZ, 0x3c, !PT ;  /* 0x0000000e0f0fb212 */ /* 0x001fc800078e3cff */
[----:B------:R-:W-:-:S04]  /*1c860*/  @!P3 LOP3.LUT R14, R15, R14, RZ, 0x3c, !PT ;  /* 0x0000000e0f0eb212 */ /* 0x000fc800078e3cff */
[----:B------:R-:W-:-:S05]  /*1c870*/  @!P3 LOP3.LUT R15, R15, R14, RZ, 0x3c, !PT ;  /* 0x0000000e0f0fb212 */ /* 0x000fca00078e3cff */
[----:B------:R-:W2:Y:S04]  /*1c880*/  @!P3 LDG.E.U16 R0, desc[UR10][R14.64] ;  /* 0x0000000a0e00b981 */ /* 0x000ea8000c1e1500 */
[----:B---3--:R-:W-:Y:S04]  /*1c890*/  STL [R1+0x170], R28 ;  /* 0x0001701c01007387 */ /* 0x008fe80000100800 */
[----:B--2---:R0:W-:Y:S04]  /*1c8a0*/  STL [R1+0x16c], R0 ;  /* 0x00016c0001007387 */ /* 0x0041e80000100800 */
[----:B------:R-:W2:Y:S04]  /*1c8b0*/  LDL R14, [R1+0xd20] ;  /* 0x000d2000010e7983 */ /* 0x000ea80000100800 */
[----:B------:R-:W2:Y:S01]  /*1c8c0*/  LDL R15, [R1+0xd24] ;  /* 0x000d2400010f7983 */ /* 0x000ea20000100800 */
[----:B------:R-:W-:Y:S01]  /*1c8d0*/  PRMT R20, RZ, 0x7610, R20 ;  /* 0x00007610ff147816 */ /* 0x000fe20000000014 */
[----:B0-----:R-:W0:Y:S01]  /*1c8e0*/  S2R R0, SR_TID.X ;  /* 0x0000000000007919 */ /* 0x001e220000002100 */
[----:B------:R-:W1:Y:S01]  /*1c8f0*/  S2R R28, SR_TID.X ;  /* 0x00000000001c7919 */ /* 0x000e620000002100 */
[----:B--2---:R-:W-:-:S04]  /*1c900*/  @!P3 LOP3.LUT R15, R15, R14, RZ, 0x3c, !PT ;  /* 0x0000000e0f0fb212 */ /* 0x004fc800078e3cff */
[----:B------:R-:W-:-:S04]  /*1c910*/  @!P3 LOP3.LUT R14, R15, R14, RZ, 0x3c, !PT ;  /* 0x0000000e0f0eb212 */ /* 0x000fc800078e3cff */
[----:B------:R-:W-:-:S05]  /*1c920*/  @!P3 LOP3.LUT R15, R15, R14, RZ, 0x3c, !PT ;  /* 0x0000000e0f0fb212 */ /* 0x000fca00078e3cff */
[----:B------:R-:W2:Y:S01]  /*1c930*/  @!P3 LDG.E.U16 R20, desc[UR10][R14.64] ;  /* 0x0000000a0e14b981 */ /* 0x000ea2000c1e1500 */
[----:B0-----:R-:W-:Y:S02]  /*1c940*/  IMAD.SHL.U32 R0, R0, 0x2, RZ ;  /* 0x0000000200007824 */ /* 0x001fe400078e00ff */
[----:B-1----:R-:W-:-:S03]  /*1c950*/  IMAD.SHL.U32 R28, R28, 0x2, RZ ;  /* 0x000000021c1c7824 */ /* 0x002fc600078e00ff */
[----:B------:R-:W-:-:S05]  /*1c960*/  LOP3.LUT R0, R0, 0x7e, RZ, 0xc0, !PT ;  /* 0x0000007e00007812 */ /* 0x000fca00078ec0ff */
[----:B------:R0:W-:Y:S02]  /*1c970*/  STS.U16 [R0+UR5+0x8300], R19 ;  /* 0x0083001300007988 */ /* 0x0001e40008000405 */
[----:B0-----:R-:W-:Y:S02]  /*1c980*/  LOP3.LUT R0, R28, 0x7e, RZ, 0xc0, !PT ;  /* 0x0000007e1c007812 */ /* 0x001fe400078ec0ff */
[----:B------:R-:W3:Y:S04]  /*1c990*/  LDL R28, [R1+0xcc4] ;  /* 0x000cc400011c7983 */ /* 0x000ee80000100800 */
[----:B--2---:R0:W-:Y:S04]  /*1c9a0*/  STL [R1+0x168], R20 ;  /* 0x0001681401007387 */ /* 0x0041e80000100800 */
[----:B0-----:R-:W2:Y:S04]  /*1c9b0*/  LDL.LU R20, [R1+0x1598] ;  /* 0x0015980001147983 */ /* 0x001ea80000300800 */
[----:B------:R-:W2:Y:S01]  /*1c9c0*/  LDL R15, [R1+0xd00] ;  /* 0x000d0000010f7983 */ /* 0x000ea20000100800 */
[----:B------:R-:W-:Y:S01]  /*1c9d0*/  PRMT R4, RZ, 0x7610, R4 ;  /* 0x00007610ff047816 */ /* 0x000fe20000000004 */
[----:B------:R-:W-:Y:S01]  /*1c9e0*/  @!P3 IMAD.MOV.U32 R14, RZ, RZ, R29 ;  /* 0x000000ffff0eb224 */ /* 0x000fe200078e001d */
[----:B------:R-:W-:Y:S01]  /*1c9f0*/  PRMT R27, RZ, 0x7610, R27 ;  /* 0x00007610ff1b7816 */ /* 0x000fe2000000001b */
[----:B------:R-:W3:Y:S04]  /*1ca00*/  LDL R29, [R1+0xc84] ;  /* 0x000c8400011d7983 */ /* 0x000ee80000100800 */
[----:B--2---:R-:W2:Y:S04]  /*1ca10*/  @!P3 LDG.E.U16 R4, desc[UR10][R14.64] ;  /* 0x0000000a0e04b981 */ /* 0x004ea8000c1e1500 */
[----:B------:R-:W3:Y:S04]  /*1ca20*/  LDL R14, [R1+0xce0] ;  /* 0x000ce000010e7983 */ /* 0x000ee80000100800 */
[----:B------:R-:W3:Y:S04]  /*1ca30*/  LDL R15, [R1+0xce4] ;  /* 0x000ce400010f7983 */ /* 0x000ee80000100800 */
[----:B--2---:R0:W-:Y:S04]  /*1ca40*/  STL [R1+0x164], R4 ;  /* 0x0001640401007387 */ /* 0x0041e80000100800 */
[----:B0-----:R-:W2:Y:S01]  /*1ca50*/  LDL.LU R4, [R1+0xa8] ;  /* 0x0000a80001047983 */ /* 0x001ea20000300800 */
[----:B---3--:R-:W-:-:S04]  /*1ca60*/  @!P3 LOP3.LUT R15, R15, R14, RZ, 0x3c, !PT ;  /* 0x0000000e0f0fb212 */ /* 0x008fc800078e3cff */
[----:B------:R-:W-:-:S04]  /*1ca70*/  @!P3 LOP3.LUT R14, R15, R14, RZ, 0x3c, !PT ;  /* 0x0000000e0f0eb212 */ /* 0x000fc800078e3cff */
[----:B------:R-:W-:-:S05]  /*1ca80*/  @!P3 LOP3.LUT R15, R15, R14, RZ, 0x3c, !PT ;  /* 0x0000000e0f0fb212 */ /* 0x000fca00078e3cff */
[----:B------:R0:W3:Y:S04]  /*1ca90*/  @!P3 LDG.E.U16 R27, desc[UR10][R14.64] ;  /* 0x0000000a0e1bb981 */ /* 0x0000e8000c1e1500 */
[----:B------:R-:W2:Y:S01]  /*1caa0*/  LDL R15, [R1+0xcc0] ;  /* 0x000cc000010f7983 */ /* 0x000ea20000100800 */
[----:B------:R-:W-:Y:S01]  /*1cab0*/  PRMT R23, RZ, 0x7610, R23 ;  /* 0x00007610ff177816 */ /* 0x000fe20000000017 */
[----:B0-----:R-:W-:-:S05]  /*1cac0*/  @!P3 IMAD.MOV.U32 R14, RZ, RZ, R28 ;  /* 0x000000ffff0eb224 */ /* 0x001fca00078e001c */
[----:B--2---:R-:W2:Y:S04]  /*1cad0*/  @!P3 LDG.E.U16 R23, desc[UR10][R14.64] ;  /* 0x0000000a0e17b981 */ /* 0x004ea8000c1e1500 */
[----:B---3--:R0:W-:Y:S04]  /*1cae0*/  STL [R1+0x160], R27 ;  /* 0x0001601b01007387 */ /* 0x0081e80000100800 */
[----:B0-----:R-:W3:Y:S04]  /*1caf0*/  LDL.LU R27, [R1+0xa4] ;  /* 0x0000a400011b7983 */ /* 0x001ee80000300800 */
[----:B------:R-:W3:Y:S04]  /*1cb00*/  LDL.LU R28, [R1+0xa0] ;  /* 0x0000a000011c7983 */ /* 0x000ee80000300800 */
[----:B--2---:R0:W-:Y:S04]  /*1cb10*/  STL [R1+0x15c], R23 ;  /* 0x00015c1701007387 */ /* 0x0041e80000100800 */
[----:B0-----:R-:W2:Y:S04]  /*1cb20*/  LDL.LU R23, [R1+0x1594] ;  /* 0x0015940001177983 */ /* 0x001ea80000300800 */
[----:B------:R-:W2:Y:S04]  /*1cb30*/  LDL R14, [R1+0xca0] ;  /* 0x000ca000010e7983 */ /* 0x000ea80000100800 */
[----:B------:R-:W2:Y:S01]  /*1cb40*/  LDL R15, [R1+0xca4] ;  /* 0x000ca400010f7983 */ /* 0x000ea20000100800 */
[----:B------:R-:W-:-:S02]  /*1cb50*/  PRMT R2, RZ, 0x7610, R2 ;  /* 0x00007610ff027816 */ /* 0x000fc40000000002 */
[----:B------:R-:W-:-:S05]  /*1cb60*/  LOP3.LUT R0, R0, 0x10, RZ, 0x3c, !PT ;  /* 0x0000001000007812 */ /* 0x000fca00078e3cff */
[----:B------:R-:W-:Y:S04]  /*1cb70*/  STS.U16 [R0+UR5+0x8080], R20 ;  /* 0x0080801400007988 */ /* 0x000fe80008000405 */
[----:B------:R-:W-:Y:S04]  /*1cb80*/  STS.U16 [R0+UR5+0x8180], R21 ;  /* 0x0081801500007988 */ /* 0x000fe80008000405 */
[----:B------:R-:W-:Y:S01]  /*1cb90*/  STS.U16 [R0+UR5+0x8280], R22 ;  /* 0x0082801600007988 */ /* 0x000fe20008000405 */
[----:B--2---:R-:W-:-:S04]  /*1cba0*/  @!P3 LOP3.LUT R15, R15, R14, RZ, 0x3c, !PT ;  /* 0x0000000e0f0fb212 */ /* 0x004fc800078e3cff */
[----:B------:R-:W-:-:S04]  /*1cbb0*/  @!P3 LOP3.LUT R14, R15, R14, RZ, 0x3c, !PT ;  /* 0x0000000e0f0eb212 */ /* 0x000fc800078e3cff */
[----:B------:R-:W-:-:S05]  /*1cbc0*/  @!P3 LOP3.LUT R15, R15, R14, RZ, 0x3c, !PT ;  /* 0x0000000e0f0fb212 */ /* 0x000fca00078e3cff */
[----:B------:R0:W2:Y:S04]  /*1cbd0*/  @!P3 LDG.E.U16 R2, desc[UR10][R14.64] ;  /* 0x0000000a0e02b981 */ /* 0x0000a8000c1e1500 */
[----:B------:R-:W2:Y:S04]  /*1cbe0*/  LDL R15, [R1+0xc80] ;  /* 0x000c8000010f7983 */ /* 0x000ea80000100800 */
[----:B------:R1:W-:Y:S02]  /*1cbf0*/  STS.U16 [R0+UR5+0x8380], R23 ;  /* 0x0083801700007988 */ /* 0x0003e40008000405 */
[----:B-1----:R-:W1:Y:S01]  /*1cc00*/  S2R R0, SR_TID.X ;  /* 0x0000000000007919 */ /* 0x002e620000002100 */
[----:B0-----:R-:W-:-:S02]  /*1cc10*/  @!P3 IMAD.MOV.U32 R14, RZ, RZ, R29 ;  /* 0x000000ffff0eb224 */ /* 0x001fc400078e001d */
[----:B-1----:R-:W-:-:S05]  /*1cc20*/  IMAD.SHL.U32 R0, R0, 0x2, RZ ;  /* 0x0000000200007824 */ /* 0x002fca00078e00ff */
[----:B------:R-:W-:-:S05]  /*1cc30*/  LOP3.LUT R0, R0, 0x7e, RZ, 0xc0, !PT ;  /* 0x0000007e00007812 */ /* 0x000fca00078ec0ff */
[----:B------:R0:W-:Y:S02]  /*1cc40*/  STS.U16 [R0+UR5], R24 ;  /* 0x0000001800007988 */ /* 0x0001e40008000405 */
[----:B0-----:R-:W-:-:S06]  /*1cc50*/  PRMT R0, RZ, 0x7610, R0 ;  /* 0x00007610ff007816 */ /* 0x001fcc0000000000 */
[----:B--2---:R-:W2:Y:S04]  /*1cc60*/  @!P3 LDG.E.U16 R0, desc[UR10][R14.64] ;  /* 0x0000000a0e00b981 */ /* 0x004ea8000c1e1500 */
[----:B------:R0:W-:Y:S04]  /*1cc70*/  STL [R1+0x158], R2 ;  /* 0x0001580201007387 */ /* 0x0001e80000100800 */
[----:B0-----:R-:W3:Y:S04]  /*1cc80*/  LDL.LU R2, [R1+0x9c] ;  /* 0x00009c0001027983 */ /* 0x001ee80000300800 */
[----:B------:R-:W3:Y:S04]  /*1cc90*/  LDL.LU R29, [R1+0x98] ;  /* 0x00009800011d7983 */ /* 0x000ee80000300800 */
[----:B--2---:R0:W-:Y:S04]  /*1cca0*/  STL [R1+0x154], R0 ;  /* 0x0001540001007387 */ /* 0x0041e80000100800 */
[----:B------:R-:W2:Y:S04]  /*1ccb0*/  LDL R14, [R1+0xc60] ;  /* 0x000c6000010e7983 */ /* 0x000ea80000100800 */
[----:B------:R-:W2:Y:S01]  /*1ccc0*/  LDL R15, [R1+0xc64] ;  /* 0x000c6400010f7983 */ /* 0x000ea20000100800 */
[----:B0-----:R-:W0:Y:S02]  /*1ccd0*/  S2R R0, SR_TID.X ;  /* 0x0000000000007919 */ /* 0x001e240000002100 */
[----:B0-----:R-:W-:-:S05]  /*1cce0*/  IMAD.SHL.U32 R0, R0, 0x2, RZ ;  /* 0x0000000200007824 */ /* 0x001fca00078e00ff */
[----:B------:R-:W-:-:S05]  /*1ccf0*/  LOP3.LUT R0, R0, 0x7e, RZ, 0xc0, !PT ;  /* 0x0000007e00007812 */ /* 0x000fca00078ec0ff */
[----:B------:R0:W-:Y:S02]  /*1cd00*/  STS.U16 [R0+UR5+0x200], R25 ;  /* 0x0002001900007988 */ /* 0x0001e40008000405 */
[----:B0-----:R-:W-:Y:S02]  /*1cd10*/  PRMT R0, RZ, 0x7610, R0 ;  /* 0x00007610ff007816 */ /* 0x001fe40000000000 */
[----:B--2---:R-:W-:-:S04]  /*1cd20*/  @!P3 LOP3.LUT R15, R15, R14, RZ, 0x3c, !PT ;  /* 0x0000000e0f0fb212 */ /* 0x004fc800078e3cff */
[----:B------:R-:W-:-:S04]  /*1cd30*/  @!P3 LOP3.LUT R14, R15, R14, RZ, 0x3c, !PT ;  /* 0x0000000e0f0eb212 */ /* 0x000fc800078e3cff */
[----:B------:R-:W-:-:S05]  /*1cd40*/  @!P3 LOP3.LUT R15, R15, R14, RZ, 0x3c, !PT ;  /* 0x0000000e0f0fb212 */ /* 0x000fca00078e3cff */
[----:B------:R-:W2:Y:S04]  /*1cd50*/  @!P3 LDG.E.U16 R0, desc[UR10][R14.64] ;  /* 0x0000000a0e00b981 */ /* 0x000ea8000c1e1500 */
        /* <DEDUP_REMOVED lines=20> */
[----:B------:R-:W3:Y:S01]  /*1cea0*/  LDL.LU R4, [R1+0x90] ;  /* 0x0000900001047983 */ /* 0x000ee20000300800 */
[----:B--2---:R-:W-:-:S04]  /*1ceb0*/  @!P3 LOP3.LUT R15, R15, R14, RZ, 0x3c, !PT ;  /* 0x0000000e0f0fb212 */ /* 0x004fc800078e3cff */
[----:B------:R-:W-:-:S04]  /*1cec0*/  @!P3 LOP3.LUT R14, R15, R14, RZ, 0x3c, !PT ;  /* 0x0000000e0f0eb212 */ /* 0x000fc800078e3cff */
[----:B------:R-:W-:-:S05]  /*1ced0*/  @!P3 LOP3.LUT R15, R15, R14, RZ, 0x3c, !PT ;  /* 0x0000000e0f0fb212 */ /* 0x000fca00078e3cff */
[----:B------:R-:W2:Y:S04]  /*1cee0*/  @!P3 LDG.E.U16 R0, desc[UR10][R14.64] ;  /* 0x0000000a0e00b981 */ /* 0x000ea8000c1e1500 */
[----:B--2---:R0:W-:Y:S04]  /*1cef0*/  STL [R1+0x148], R0 ;  /* 0x0001480001007387 */ /* 0x0041e80000100800 */
[----:B------:R-:W2:Y:S04]  /*1cf00*/  LDL R14, [R1+0xc00] ;  /* 0x000c0000010e7983 */ /* 0x000ea80000100800 */
[----:B------:R-:W2:Y:S01]  /*1cf10*/  LDL R15, [R1+0xc04] ;  /* 0x000c0400010f7983 */ /* 0x000ea20000100800 */
[----:B0-----:R-:W0:Y:S01]  /*1cf20*/  S2R R0, SR_TID.X ;  /* 0x0000000000007919 */ /* 0x001e220000002100 */
[----:B------:R-:W-:Y:S01]  /*1cf30*/  PRMT R5, RZ, 0x7610, R5 ;  /* 0x00007610ff057816 */ /* 0x000fe20000000005 */
[----:B0-----:R-:W-:-:S05]  /*1cf40*/  IMAD.SHL.U32 R0, R0, 0x2, RZ ;  /* 0x0000000200007824 */ /* 0x001fca00078e00ff */
[----:B------:R-:W-:-:S05]  /*1cf50*/  LOP3.LUT R0, R0, 0x7e, RZ, 0xc0, !PT ;  /* 0x0000007e00007812 */ /* 0x000fca00078ec0ff */
[----:B---3--:R0:W-:Y:S04]  /*1cf60*/  STS.U16 [R0+UR5+0x800], R27 ;  /* 0x0008001b00007988 */ /* 0x0081e80008000405 */
[----:B0-----:R-:W3:Y:S01]  /*1cf70*/  LDL.LU R27, [R1+0x1590] ;  /* 0x00159000011b7983 */ /* 0x001ee20000300800 */
[----:B--2---:R-:W-:-:S04]  /*1cf80*/  @!P3 LOP3.LUT R15, R15, R14, RZ, 0x3c, !PT ;  /* 0x0000000e0f0fb212 */ /* 0x004fc800078e3cff */
[----:B------:R-:W-:-:S04]  /*1cf90*/  @!P3 LOP3.LUT R14, R15, R14, RZ, 0x3c, !PT ;  /* 0x0000000e0f0eb212 */ /* 0x000fc800078e3cff */
[----:B------:R-:W-:-:S05]  /*1cfa0*/  @!P3 LOP3.LUT R15, R15, R14, RZ, 0x3c, !PT ;  /* 0x0000000e0f0fb212 */ /* 0x000fca00078e3cff */
[----:B------:R0:W2:Y:S04]  /*1cfb0*/  @!P3 LDG.E.U16 R5, desc[UR10][R14.64] ;  /* 0x0000000a0e05b981 */ /* 0x0000a8000c1e1500 */
[----:B------:R-:W0:Y:S04]  /*1cfc0*/  LDL R14, [R1+0xbe0] ;  /* 0x000be000010e7983 */ /* 0x000e280000100800 */
[----:B------:R-:W0:Y:S04]  /*1cfd0*/  LDL R15, [R1+0xbe4] ;  /* 0x000be400010f7983 */ /* 0x000e280000100800 */
[----:B------:R1:W-:Y:S02]  /*1cfe0*/  STS.U16 [R0+UR5+0xa00], R28 ;  /* 0x000a001c00007988 */ /* 0x0003e40008000405 */
[----:B-1----:R-:W-:-:S02]  /*1cff0*/  PRMT R0, RZ, 0x7610, R0 ;  /* 0x00007610ff007816 */ /* 0x002fc40000000000 */
[----:B------:R-:W2:Y:S01]  /*1d000*/  LDL R28, [R1+0xb84] ;  /* 0x000b8400011c7983 */ /* 0x000ea20000100800 */
[----:B0-----:R-:W-:-:S04]  /*1d010*/  @!P3 LOP3.LUT R15, R15, R14, RZ, 0x3c, !PT ;  /* 0x0000000e0f0fb212 */ /* 0x001fc800078e3cff */
[----:B------:R-:W-:-:S04]  /*1d020*/  @!P3 LOP3.LUT R14, R15, R14, RZ, 0x3c, !PT ;  /* 0x0000000e0f0eb212 */ /* 0x000fc800078e3cff */
[----:B------:R-:W-:-:S05]  /*1d030*/  @!P3 LOP3.LUT R15, R15, R14, RZ, 0x3c, !PT ;  /* 0x0000000e0f0fb212 */ /* 0x000fca00078e3cff */
[----:B------:R-:W3:Y:S04]  /*1d040*/  @!P3 LDG.E.U16 R0, desc[UR10][R14.64] ;  /* 0x0000000a0e00b981 */ /* 0x000ee8000c1e1500 */
[----:B--2---:R0:W-:Y:S04]  /*1d050*/  STL [R1+0x144], R5 ;  /* 0x0001440501007387 */ /* 0x0041e80000100800 */
[----:B0-----:R-:W2:Y:S04]  /*1d060*/  LDL.LU R5, [R1+0x88] ;  /* 0x0000880001057983 */ /* 0x001ea80000300800 */
[----:B---3--:R0:W-:Y:S04]  /*1d070*/  STL [R1+0x140], R0 ;  /* 0x0001400001007387 */ /* 0x0081e80000100800 */
[----:B------:R-:W3:Y:S04]  /*1d080*/  LDL R14, [R1+0xbc0] ;  /* 0x000bc000010e7983 */ /* 0x000ee80000100800 */
[----:B------:R-:W3:Y:S01]  /*1d090*/  LDL R15, [R1+0xbc4] ;  /* 0x000bc400010f7983 */ /* 0x000ee20000100800 */
[----:B0-----:R-:W0:Y:S01]  /*1d0a0*/  S2R R0, SR_TID.X ;  /* 0x0000000000007919 */ /* 0x001e220000002100 */
[----:B------:R-:W-:Y:S01]  /*1d0b0*/  PRMT R27, RZ, 0x7610, R27 ;  /* 0x00007610ff1b7816 */ /* 0x000fe2000000001b */
[----:B0-----:R-:W-:-:S05]  /*1d0c0*/  IMAD.SHL.U32 R0, R0, 0x2, RZ ;  /* 0x0000000200007824 */ /* 0x001fca00078e00ff */
[----:B------:R-:W-:-:S05]  /*1d0d0*/  LOP3.LUT R0, R0, 0x7e, RZ, 0xc0, !PT ;  /* 0x0000007e00007812 */ /* 0x000fca00078ec0ff */
[----:B------:R0:W-:Y:S04]  /*1d0e0*/  STS.U16 [R0+UR5+0xc00], R2 ;  /* 0x000c000200007988 */ /* 0x0001e80008000405 */
[----:B0-----:R-:W2:Y:S01]  /*1d0f0*/  LDL.LU R2, [R1+0x158c] ;  /* 0x00158c0001027983 */ /* 0x001ea20000300800 */
[----:B---3--:R-:W-:-:S04]  /*1d100*/  @!P3 LOP3.LUT R15, R15, R14, RZ, 0x3c, !PT ;  /* 0x0000000e0f0fb212 */ /* 0x008fc800078e3cff */
[----:B------:R-:W-:-:S04]  /*1d110*/  @!P3 LOP3.LUT R14, R15, R14, RZ, 0x3c, !PT ;  /* 0x0000000e0f0eb212 */ /* 0x000fc800078e3cff */
[----:B------:R-:W-:-:S05]  /*1d120*/  @!P3 LOP3.LUT R15, R15, R14, RZ, 0x3c, !PT ;  /* 0x0000000e0f0fb212 */ /* 0x000fca00078e3cff */
[----:B------:R0:W3:Y:S04]  /*1d130*/  @!P3 LDG.E.U16 R27, desc[UR10][R14.64] ;  /* 0x0000000a0e1bb981 */ /* 0x0000e8000c1e1500 */
[----:B------:R-:W0:Y:S04]  /*1d140*/  LDL R14, [R1+0xba0] ;  /* 0x000ba000010e7983 */ /* 0x000e280000100800 */
[----:B------:R-:W0:Y:S04]  /*1d150*/  LDL R15, [R1+0xba4] ;  /* 0x000ba400010f7983 */ /* 0x000e280000100800 */
[----:B------:R1:W-:Y:S02]  /*1d160*/  STS.U16 [R0+UR5+0xe00], R29 ;  /* 0x000e001d00007988 */ /* 0x0003e40008000405 */
[----:B-1----:R-:W-:-:S02]  /*1d170*/  PRMT R0, RZ, 0x7610, R0 ;  /* 0x00007610ff007816 */ /* 0x002fc40000000000 */
[----:B0-----:R-:W-:-:S04]  /*1d180*/  @!P3 LOP3.LUT R15, R15, R14, RZ, 0x3c, !PT ;  /* 0x0000000e0f0fb212 */ /* 0x001fc800078e3cff */
[----:B------:R-:W-:-:S04]  /*1d190*/  @!P3 LOP3.LUT R14, R15, R14, RZ, 0x3c, !PT ;  /* 0x0000000e0f0eb212 */ /* 0x000fc800078e3cff */
[----:B------:R-:W-:-:S05]  /*1d1a0*/  @!P3 LOP3.LUT R15, R15, R14, RZ, 0x3c, !PT ;  /* 0x0000000e0f0fb212 */ /* 0x000fca00078e3cff */
[----:B------:R-:W2:Y:S04]  /*1d1b0*/  @!P3 LDG.E.U16 R0, desc[UR10][R14.64] ;  /* 0x0000000a0e00b981 */ /* 0x000ea8000c1e1500 */
[----:B---3--:R0:W-:Y:S04]  /*1d1c0*/  STL [R1+0x13c], R27 ;  /* 0x00013c1b01007387 */ /* 0x0081e80000100800 */
[----:B0-----:R-:W3:Y:S04]  /*1d1d0*/  LDL R27, [R1+0xb44] ;  /* 0x000b4400011b7983 */ /* 0x001ee80000100800 */
[----:B------:R-:W3:Y:S04]  /*1d1e0*/  LDL.LU R29, [R1+0x80] ;  /* 0x00008000011d7983 */ /* 0x000ee80000300800 */
[----:B--2---:R0:W-:Y:S04]  /*1d1f0*/  STL [R1+0x138], R0 ;  /* 0x0001380001007387 */ /* 0x0041e80000100800 */
[----:B------:R-:W2:Y:S04]  /*1d200*/  LDL.LU R14, [R1+0x94] ;  /* 0x00009400010e7983 */ /* 0x000ea80000300800 */
[----:B------:R-:W3:Y:S01]  /*1d210*/  LDL R15, [R1+0xb80] ;  /* 0x000b8000010f7983 */ /* 0x000ee20000100800 */
[----:B0-----:R-:W0:Y:S01]  /*1d220*/  S2R R0, SR_TID.X ;  /* 0x0000000000007919 */ /* 0x001e220000002100 */
[----:B------:R-:W-:Y:S01]  /*1d230*/  PRMT R2, RZ, 0x7610, R2 ;  /* 0x00007610ff027816 */ /* 0x000fe20000000002 */
[----:B0-----:R-:W-:-:S05]  /*1d240*/  IMAD.SHL.U32 R0, R0, 0x2, RZ ;  /* 0x0000000200007824 */ /* 0x001fca00078e00ff */
[----:B------:R-:W-:-:S05]  /*1d250*/  LOP3.LUT R0, R0, 0x7e, RZ, 0xc0, !PT ;  /* 0x0000007e00007812 */ /* 0x000fca00078ec0ff */
[----:B--2---:R0:W-:Y:S02]  /*1d260*/  STS.U16 [R0+UR5+0x1000], R14 ;  /* 0x0010000e00007988 */ /* 0x0041e40008000405 */
[----:B0-----:R-:W-:Y:S02]  /*1d270*/  @!P3 IMAD.MOV.U32 R14, RZ, RZ, R28 ;  /* 0x000000ffff0eb224 */ /* 0x001fe400078e001c */
[----:B------:R0:W-:Y:S04]  /*1d280*/  STS.U16 [R0+UR5+0x1200], R4 ;  /* 0x0012000400007988 */ /* 0x0001e80008000405 */
[----:B---3--:R1:W2:Y:S04]  /*1d290*/  @!P3 LDG.E.U16 R2, desc[UR10][R14.64] ;  /* 0x0000000a0e02b981 */ /* 0x0082a8000c1e1500 */
[----:B------:R-:W3:Y:S04]  /*1d2a0*/  LDL R28, [R1+0xb04] ;  /* 0x000b0400011c7983 */ /* 0x000ee80000100800 */
[----:B------:R-:W1:Y:S04]  /*1d2b0*/  LDL R14, [R1+0xb60] ;  /* 0x000b6000010e7983 */ /* 0x000e680000100800 */
[----:B------:R-:W1:Y:S01]  /*1d2c0*/  LDL R15, [R1+0xb64] ;  /* 0x000b6400010f7983 */ /* 0x000e620000100800 */
[----:B0-----:R-:W-:-:S02]  /*1d2d0*/  PRMT R0, RZ, 0x7610, R0 ;  /* 0x00007610ff007816 */ /* 0x001fc40000000000 */
[----:B-1----:R-:W-:-:S04]  /*1d2e0*/  @!P3 LOP3.LUT R15, R15, R14, RZ, 0x3c, !PT ;  /* 0x0000000e0f0fb212 */ /* 0x002fc800078e3cff */
[----:B------:R-:W-:-:S04]  /*1d2f0*/  @!P3 LOP3.LUT R14, R15, R14, RZ, 0x3c, !PT ;  /* 0x0000000e0f0eb212 */ /* 0x000fc800078e3cff */
[----:B------:R-:W-:-:S05]  /*1d300*/  @!P3 LOP3.LUT R15, R15, R14, RZ, 0x3c, !PT ;  /* 0x0000000e0f0fb212 */ /* 0x000fca00078e3cff */
[----:B------:R-:W3:Y:S04]  /*1d310*/  @!P3 LDG.E.U16 R0, desc[UR10][R14.64] ;  /* 0x0000000a0e00b981 */ /* 0x000ee8000c1e1500 */
[----:B--2---:R0:W-:Y:S04]  /*1d320*/  STL [R1+0x134], R2 ;  /* 0x0001340201007387 */ /* 0x0041e80000100800 */
[----:B0-----:R-:W2:Y:S04]  /*1d330*/  LDL.LU R2, [R1+0x78] ;  /* 0x0000780001027983 */ /* 0x001ea80000300800 */
[----:B------:R-:W2:Y:S04]  /*1d340*/  LDL.LU R4, [R1+0x1588] ;  /* 0x0015880001047983 */ /* 0x000ea80000300800 */
[----:B---3--:R0:W-:Y:S04]  /*1d350*/  STL [R1+0x130], R0 ;  /* 0x0001300001007387 */ /* 0x0081e80000100800 */
[----:B------:R-:W3:Y:S04]  /*1d360*/  LDL.LU R14, [R1+0x8c] ;  /* 0x00008c00010e7983 */ /* 0x000ee80000300800 */
[----:B------:R-:W4:Y:S01]  /*1d370*/  LDL R15, [R1+0xb40] ;  /* 0x000b4000010f7983 */ /* 0x000f220000100800 */
[----:B0-----:R-:W0:Y:S01]  /*1d380*/  S2R R0, SR_TID.X ;  /* 0x0000000000007919 */ /* 0x001e220000002100 */
[----:B--2---:R-:W-:Y:S01]  /*1d390*/  PRMT R4, RZ, 0x7610, R4 ;  /* 0x00007610ff047816 */ /* 0x004fe20000000004 */
[----:B0-----:R-:W-:-:S05]  /*1d3a0*/  IMAD.SHL.U32 R0, R0, 0x2, RZ ;  /* 0x0000000200007824 */ /* 0x001fca00078e00ff */
[----:B------:R-:W-:-:S05]  /*1d3b0*/  LOP3.LUT R0, R0, 0x7e, RZ, 0xc0, !PT ;  /* 0x0000007e00007812 */ /* 0x000fca00078ec0ff */
[----:B---3--:R0:W-:Y:S02]  /*1d3c0*/  STS.U16 [R0+UR5+0x1400], R14 ;  /* 0x0014000e00007988 */ /* 0x0081e40008000405 */
[----:B0-----:R-:W-:-:S05]  /*1d3d0*/  @!P3 IMAD.MOV.U32 R14, RZ, RZ, R27 ;  /* 0x000000ffff0eb224 */ /* 0x001fca00078e001b */
[----:B----4-:R0:W2:Y:S04]  /*1d3e0*/  @!P3 LDG.E.U16 R4, desc[UR10][R14.64] ;  /* 0x0000000a0e04b981 */ /* 0x0100a8000c1e1500 */
[----:B------:R-:W0:Y:S04]  /*1d3f0*/  LDL R14, [R1+0xb20] ;  /* 0x000b2000010e7983 */ /* 0x000e280000100800 */
[----:B------:R-:W0:Y:S04]  /*1d400*/  LDL R15, [R1+0xb24] ;  /* 0x000b2400010f7983 */ /* 0x000e280000100800 */
[----:B------:R1:W-:Y:S02]  /*1d410*/  STS.U16 [R0+UR5+0x1600], R5 ;  /* 0x0016000500007988 */ /* 0x0003e40008000405 */
[----:B-1----:R-:W-:-:S02]  /*1d420*/  PRMT R0, RZ, 0x7610, R0 ;  /* 0x00007610ff007816 */ /* 0x002fc40000000000 */
[----:B0-----:R-:W-:-:S04]  /*1d430*/  @!P3 LOP3.LUT R15, R15, R14, RZ, 0x3c, !PT ;  /* 0x0000000e0f0fb212 */ /* 0x001fc800078e3cff */
[----:B------:R-:W-:-:S04]  /*1d440*/  @!P3 LOP3.LUT R14, R15, R14, RZ, 0x3c, !PT ;  /* 0x0000000e0f0eb212 */ /* 0x000fc800078e3cff */
[----:B------:R-:W-:-:S05]  /*1d450*/  @!P3 LOP3.LUT R15, R15, R14, RZ, 0x3c, !PT ;  /* 0x0000000e0f0fb212 */ /* 0x000fca00078e3cff */
[----:B------:R-:W3:Y:S04]  /*1d460*/  @!P3 LDG.E.U16 R0, desc[UR10][R14.64] ;  /* 0x0000000a0e00b981 */ /* 0x000ee8000c1e1500 */
[----:B--2---:R0:W-:Y:S04]  /*1d470*/  STL [R1+0x12c], R4 ;  /* 0x00012c0401007387 */ /* 0x0041e80000100800 */
[----:B0-----:R-:W2:Y:S04]  /*1d480*/  LDL R4, [R1+0xac4] ;  /* 0x000ac40001047983 */ /* 0x001ea80000100800 */
[----:B------:R-:W4:Y:S04]  /*1d490*/  LDL.LU R27, [R1+0x70] ;  /* 0x00007000011b7983 */ /* 0x000f280000300800 */
[----:B------:R-:W2:Y:S04]  /*1d4a0*/  LDL.LU R5, [R1+0x1584] ;  /* 0x0015840001057983 */ /* 0x000ea80000300800 */
[----:B---3--:R0:W-:Y:S04]  /*1d4b0*/  STL [R1+0x128], R0 ;  /* 0x0001280001007387 */ /* 0x0081e80000100800 */
[----:B------:R-:W3:Y:S04]  /*1d4c0*/  LDL.LU R14, [R1+0x84] ;  /* 0x00008400010e7983 */ /* 0x000ee80000300800 */
[----:B------:R-:W2:Y:S01]  /*1d4d0*/  LDL R15, [R1+0xb00] ;  /* 0x000b0000010f7983 */ /* 0x000ea20000100800 */
[----:B0-----:R-:W0:Y:S01]  /*1d4e0*/  S2R R0, SR_TID.X ;  /* 0x0000000000007919 */ /* 0x001e220000002100 */
[----:B------:R-:W-:Y:S01]  /*1d4f0*/  PRMT R6, RZ, 0x7610, R6 ;  /* 0x00007610ff067816 */ /* 0x000fe20000000006 */
[----:B0-----:R-:W-:-:S05]  /*1d500*/  IMAD.SHL.U32 R0, R0, 0x2, RZ ;  /* 0x0000000200007824 */ /* 0x001fca00078e00ff */
[----:B------:R-:W-:-:S05]  /*1d510*/  LOP3.LUT R0, R0, 0x7e, RZ, 0xc0, !PT ;  /* 0x0000007e00007812 */ /* 0x000fca00078ec0ff */
[----:B---3--:R0:W-:Y:S02]  /*1d520*/  STS.U16 [R0+UR5+0x1800], R14 ;  /* 0x0018000e00007988 */ /* 0x0081e40008000405 */
[----:B0-----:R-:W-:Y:S02]  /*1d530*/  @!P3 IMAD.MOV.U32 R14, RZ, RZ, R28 ;  /* 0x000000ffff0eb224 */ /* 0x001fe400078e001c */
[----:B------:R0:W-:Y:S04]  /*1d540*/  STS.U16 [R0+UR5+0x1a00], R29 ;  /* 0x001a001d00007988 */ /* 0x0001e80008000405 */
[----:B--2---:R1:W2:Y:S04]  /*1d550*/  @!P3 LDG.E.U16 R6, desc[UR10][R14.64] ;  /* 0x0000000a0e06b981 */ /* 0x0042a8000c1e1500 */
        /* <DEDUP_REMOVED lines=9> */
[----:B0-----:R-:W2:Y:S04]  /*1d5f0*/  LDL R6, [R1+0xa84] ;  /* 0x000a840001067983 */ /* 0x001ea80000100800 */
[----:B------:R-:W2:Y:S04]  /*1d600*/  LDL.LU R29, [R1+0x1580] ;  /* 0x00158000011d7983 */ /* 0x000ea80000300800 */
[----:B---3--:R0:W-:Y:S04]  /*1d610*/  STL [R1+0x120], R0 ;  /* 0x0001200001007387 */ /* 0x0081e80000100800 */
[----:B------:R-:W3:Y:S04]  /*1d620*/  LDL.LU R14, [R1+0x7c] ;  /* 0x00007c00010e7983 */ /* 0x000ee80000300800 */
[----:B------:R-:W2:Y:S01]  /*1d630*/  LDL R15, [R1+0xac0] ;  /* 0x000ac000010f7983 */ /* 0x000ea20000100800 */
[----:B0-----:R-:W0:Y:S02]  /*1d640*/  S2R R0, SR_TID.X ;  /* 0x0000000000007919 */ /* 0x001e240000002100 */
[----:B0-----:R-:W-:-:S05]  /*1d650*/  IMAD.SHL.U32 R0, R0, 0x2, RZ ;  /* 0x0000000200007824 */ /* 0x001fca00078e00ff */
[----:B------:R-:W-:-:S05]  /*1d660*/  LOP3.LUT R0, R0, 0x7e, RZ, 0xc0, !PT ;  /* 0x0000007e00007812 */ /* 0x000fca00078ec0ff */
[----:B---3--:R0:W-:Y:S02]  /*1d670*/  STS.U16 [R0+UR5+0x1c00], R14 ;  /* 0x001c000e00007988 */ /* 0x0081e40008000405 */
[----:B0-----:R-:W-:Y:S01]  /*1d680*/  PRMT R0, RZ, 0x7610, R0 ;  /* 0x00007610ff007816 */ /* 0x001fe20000000000 */
[----:B------:R-:W-:Y:S02]  /*1d690*/  @!P3 IMAD.MOV.U32 R14, RZ, RZ, R4 ;  /* 0x000000ffff0eb224 */ /* 0x000fe400078e0004 */
[----:B------:R-:W3:Y:S04]  /*1d6a0*/  LDL.LU R4, [R1+0x64] ;  /* 0x0000640001047983 */ /* 0x000ee80000300800 */
[----:B--2---:R-:W2:Y:S04]  /*1d6b0*/  @!P3 LDG.E.U16 R0, desc[UR10][R14.64] ;  /* 0x0000000a0e00b981 */ /* 0x004ea8000c1e1500 */
[----:B--2---:R0:W-:Y:S04]  /*1d6c0*/  STL [R1+0x11c], R0 ;  /* 0x00011c0001007387 */ /* 0x0041e80000100800 */
[----:B------:R-:W2:Y:S04]  /*1d6d0*/  LDL R14, [R1+0xaa0] ;  /* 0x000aa000010e7983 */ /* 0x000ea80000100800 */
[----:B------:R-:W2:Y:S01]  /*1d6e0*/  LDL R15, [R1+0xaa4] ;  /* 0x000aa400010f7983 */ /* 0x000ea20000100800 */
[----:B0-----:R-:W0:Y:S01]  /*1d6f0*/  S2R R0, SR_TID.X ;  /* 0x0000000000007919 */ /* 0x001e220000002100 */
[----:B------:R-:W-:Y:S01]  /*1d700*/  PRMT R29, RZ, 0x7610, R29 ;  /* 0x00007610ff1d7816 */ /* 0x000fe2000000001d */
[----:B0-----:R-:W-:-:S05]  /*1d710*/  IMAD.SHL.U32 R0, R0, 0x2, RZ ;  /* 0x0000000200007824 */ /* 0x001fca00078e00ff */
[----:B------:R-:W-:-:S05]  /*1d720*/  LOP3.LUT R0, R0, 0x7e, RZ, 0xc0, !PT ;  /* 0x0000007e00007812 */ /* 0x000fca00078ec0ff */
[----:B------:R0:W-:Y:S04]  /*1d730*/  STS.U16 [R0+UR5+0x1e00], R2 ;  /* 0x001e000200007988 */ /* 0x0001e80008000405 */
[----:B0-----:R-:W3:Y:S01]  /*1d740*/  LDL.LU R2, [R1+0x157c] ;  /* 0x00157c0001027983 */ /* 0x001ee20000300800 */
[----:B--2---:R-:W-:-:S04]  /*1d750*/  @!P3 LOP3.LUT R15, R15, R14, RZ, 0x3c, !PT ;  /* 0x0000000e0f0fb212 */ /* 0x004fc800078e3cff */
[----:B------:R-:W-:-:S04]  /*1d760*/  @!P3 LOP3.LUT R14, R15, R14, RZ, 0x3c, !PT ;  /* 0x0000000e0f0eb212 */ /* 0x000fc800078e3cff */
[----:B------:R-:W-:-:S05]  /*1d770*/  @!P3 LOP3.LUT R15, R15, R14, RZ, 0x3c, !PT ;  /* 0x0000000e0f0fb212 */ /* 0x000fca00078e3cff */
[----:B------:R0:W2:Y:S04]  /*1d780*/  @!P3 LDG.E.U16 R29, desc[UR10][R14.64] ;  /* 0x0000000a0e1db981 */ /* 0x0000a8000c1e1500 */
[----:B------:R-:W2:Y:S01]  /*1d790*/  LDL.LU R15, [R1+0x74] ;  /* 0x00007400010f7983 */ /* 0x000ea20000300800 */
[----:B0-----:R-:W-:-:S03]  /*1d7a0*/  @!P3 IMAD.MOV.U32 R14, RZ, RZ, R6 ;  /* 0x000000ffff0eb224 */ /* 0x001fc600078e0006 */
[----:B--2---:R0:W-:Y:S02]  /*1d7b0*/  STS.U16 [R0+UR5+0x2000], R15 ;  /* 0x0020000f00007988 */ /* 0x0041e40008000405 */
[----:B0-----:R-:W-:Y:S01]  /*1d7c0*/  PRMT R0, RZ, 0x7610, R0 ;  /* 0x00007610ff007816 */ /* 0x001fe20000000000 */
[----:B------:R-:W-:-:S05]  /*1d7d0*/  @!P3 IMAD.MOV.U32 R15, RZ, RZ, R28 ;  /* 0x000000ffff0fb224 */ /* 0x000fca00078e001c */
[----:B------:R-:W2:Y:S04]  /*1d7e0*/  @!P3 LDG.E.U16 R0, desc[UR10][R14.64] ;  /* 0x0000000a0e00b981 */ /* 0x000ea8000c1e1500 */
[----:B------:R0:W-:Y:S04]  /*1d7f0*/  STL [R1+0x118], R29 ;  /* 0x0001181d01007387 */ /* 0x0001e80000100800 */
[----:B0-----:R-:W3:Y:S04]  /*1d800*/  LDL.LU R29, [R1+0x60] ;  /* 0x00006000011d7983 */ /* 0x001ee80000300800 */
[----:B------:R-:W3:Y:S04]  /*1d810*/  LDL R28, [R1+0xa24] ;  /* 0x000a2400011c7983 */ /* 0x000ee80000100800 */
[----:B------:R-:W3:Y:S04]  /*1d820*/  LDL.LU R6, [R1+0x5c] ;  /* 0x00005c0001067983 */ /* 0x000ee80000300800 */
[----:B--2---:R0:W-:Y:S04]  /*1d830*/  STL [R1+0x114], R0 ;  /* 0x0001140001007387 */ /* 0x0041e80000100800 */
[----:B------:R-:W2:Y:S04]  /*1d840*/  LDL R14, [R1+0xa60] ;  /* 0x000a6000010e7983 */ /* 0x000ea80000100800 */
[----:B------:R-:W2:Y:S01]  /*1d850*/  LDL R15, [R1+0xa64] ;  /* 0x000a6400010f7983 */ /* 0x000ea20000100800 */
[----:B0-----:R-:W0:Y:S02]  /*1d860*/  S2R R0, SR_TID.X ;  /* 0x0000000000007919 */ /* 0x001e240000002100 */
[----:B0-----:R-:W-:-:S05]  /*1d870*/  IMAD.SHL.U32 R0, R0, 0x2, RZ ;  /* 0x0000000200007824 */ /* 0x001fca00078e00ff */
[----:B------:R-:W-:-:S05]  /*1d880*/  LOP3.LUT R0, R0, 0x7e, RZ, 0xc0, !PT ;  /* 0x0000007e00007812 */ /* 0x000fca00078ec0ff */
[----:B----4-:R0:W-:Y:S02]  /*1d890*/  STS.U16 [R0+UR5+0x2200], R27 ;  /* 0x0022001b00007988 */ /* 0x0101e40008000405 */
[----:B0-----:R-:W-:Y:S02]  /*1d8a0*/  PRMT R0, RZ, 0x7610, R0 ;  /* 0x00007610ff007816 */ /* 0x001fe40000000000 */
[----:B------:R-:W4:Y:S01]  /*1d8b0*/  LDL.LU R27, [R1+0x58] ;  /* 0x00005800011b7983 */ /* 0x000f220000300800 */
        /* <DEDUP_REMOVED lines=10> */
[----:B---3--:R0:W-:Y:S04]  /*1d960*/  STS.U16 [R0+UR5+0x2400], R2 ;  /* 0x0024000200007988 */ /* 0x0081e80008000405 */
[----:B0-----:R-:W3:Y:S01]  /*1d970*/  LDL.LU R2, [R1+0x1578] ;  /* 0x0015780001027983 */ /* 0x001ee20000300800 */
[----:B--2---:R-:W-:-:S04]  /*1d980*/  @!P3 LOP3.LUT R15, R15, R14, RZ, 0x3c, !PT ;  /* 0x0000000e0f0fb212 */ /* 0x004fc800078e3cff */
[----:B------:R-:W-:-:S04]  /*1d990*/  @!P3 LOP3.LUT R14, R15, R14, RZ, 0x3c, !PT ;  /* 0x0000000e0f0eb212 */ /* 0x000fc800078e3cff */
[----:B------:R-:W-:Y:S02]  /*1d9a0*/  @!P3 LOP3.LUT R15, R15, R14, RZ, 0x3c, !PT ;  /* 0x0000000e0f0fb212 */ /* 0x000fe400078e3cff */
[----:B---3--:R-:W-:-:S06]  /*1d9b0*/  PRMT R2, RZ, 0x7610, R2 ;  /* 0x00007610ff027816 */ /* 0x008fcc0000000002 */
[----:B------:R-:W2:Y:S04]  /*1d9c0*/  @!P3 LDG.E.U16 R2, desc[UR10][R14.64] ;  /* 0x0000000a0e02b981 */ /* 0x000ea8000c1e1500 */
[----:B------:R-:W3:Y:S04]  /*1d9d0*/  LDL.LU R14, [R1+0x68] ;  /* 0x00006800010e7983 */ /* 0x000ee80000300800 */
[----:B------:R-:W4:Y:S01]  /*1d9e0*/  LDL R15, [R1+0xa20] ;  /* 0x000a2000010f7983 */ /* 0x000f220000100800 */
[----:B------:R-:W-:-:S03]  /*1d9f0*/  PRMT R7, RZ, 0x7610, R7 ;  /* 0x00007610ff077816 */ /* 0x000fc60000000007 */
[----:B--2---:R-:W-:Y:S04]  /*1da00*/  STL [R1+0x14f0], R2 ;  /* 0x0014f00201007387 */ /* 0x004fe80000100800 */
[----:B------:R-:W-:Y:S04]  /*1da10*/  STL [R1+0x14f4], R2 ;  /* 0x0014f40201007387 */ /* 0x000fe80000100800 */
[----:B---3--:R0:W-:Y:S04]  /*1da20*/  STS.U16 [R0+UR5+0x2600], R14 ;  /* 0x0026000e00007988 */ /* 0x0081e80008000405 */
[----:B------:R-:W-:Y:S01]  /*1da30*/  STL [R1+0x14f8], R2 ;  /* 0x0014f80201007387 */ /* 0x000fe20000100800 */
[----:B0-----:R-:W-:-:S05]  /*1da40*/  @!P3 IMAD.MOV.U32 R14, RZ, RZ, R28 ;  /* 0x000000ffff0eb224 */ /* 0x001fca00078e001c */
[----:B----4-:R0:W2:Y:S04]  /*1da50*/  @!P3 LDG.E.U16 R7, desc[UR10][R14.64] ;  /* 0x0000000a0e07b981 */ /* 0x0100a8000c1e1500 */
[----:B------:R-:W0:Y:S04]  /*1da60*/  LDL R14, [R1+0xa00] ;  /* 0x000a0000010e7983 */ /* 0x000e280000100800 */
[----:B------:R-:W0:Y:S04]  /*1da70*/  LDL R15, [R1+0xa04] ;  /* 0x000a0400010f7983 */ /* 0x000e280000100800 */
[----:B------:R1:W-:Y:S04]  /*1da80*/  STS.U16 [R0+UR5+0x2800], R4 ;  /* 0x0028000400007988 */ /* 0x0003e80008000405 */
[----:B------:R-:W3:Y:S01]  /*1da90*/  LDL.LU R28, [R1+0x50] ;  /* 0x00005000011c7983 */ /* 0x000ee20000300800 */
[----:B-1----:R-:W-:-:S02]  /*1daa0*/  PRMT R0, RZ, 0x7610, R0 ;  /* 0x00007610ff007816 */ /* 0x002fc40000000000 */
[----:B0-----:R-:W-:-:S04]  /*1dab0*/  @!P3 LOP3.LUT R15, R15, R14, RZ, 0x3c, !PT ;  /* 0x0000000e0f0fb212 */ /* 0x001fc800078e3cff */
[----:B------:R-:W-:-:S04]  /*1dac0*/  @!P3 LOP3.LUT R14, R15, R14, RZ, 0x3c, !PT ;  /* 0x0000000e0f0eb212 */ /* 0x000fc800078e3cff */
[----:B------:R-:W-:-:S05]  /*1dad0*/  @!P3 LOP3.LUT R15, R15, R14, RZ, 0x3c, !PT ;  /* 0x0000000e0f0fb212 */ /* 0x000fca00078e3cff */
[----:B------:R-:W4:Y:S04]  /*1dae0*/  @!P3 LDG.E.U16 R0, desc[UR10][R14.64] ;  /* 0x0000000a0e00b981 */ /* 0x000f28000c1e1500 */
[----:B--2---:R0:W-:Y:S04]  /*1daf0*/  STL [R1+0x108], R7 ;  /* 0x0001080701007387 */ /* 0x0041e80000100800 */
[----:B------:R-:W2:Y:S04]  /*1db00*/  LDL R4, [R1+0x9a4] ;  /* 0x0009a40001047983 */ /* 0x000ea80000100800 */
[----:B0-----:R-:W2:Y:S04]  /*1db10*/  LDL R7, [R1+0x9a0] ;  /* 0x0009a00001077983 */ /* 0x001ea80000100800 */
[----:B----4-:R0:W-:Y:S04]  /*1db20*/  STL [R1+0x104], R0 ;  /* 0x0001040001007387 */ /* 0x0101e80000100800 */
[----:B------:R-:W4:Y:S04]  /*1db30*/  LDL R14, [R1+0x9e0] ;  /* 0x0009e000010e7983 */ /* 0x000f280000100800 */
[----:B------:R-:W4:Y:S01]  /*1db40*/  LDL R15, [R1+0x9e4] ;  /* 0x0009e400010f7983 */ /* 0x000f220000100800 */
[----:B0-----:R-:W0:Y:S01]  /*1db50*/  S2R R0, SR_TID.X ;  /* 0x0000000000007919 */ /* 0x001e220000002100 */
[----:B------:R-:W-:Y:S01]  /*1db60*/  PRMT R8, RZ, 0x7610, R8 ;  /* 0x00007610ff087816 */ /* 0x000fe20000000008 */
[----:B0-----:R-:W-:-:S05]  /*1db70*/  IMAD.SHL.U32 R0, R0, 0x2, RZ ;  /* 0x0000000200007824 */ /* 0x001fca00078e00ff */
[----:B------:R-:W-:-:S05]  /*1db80*/  LOP3.LUT R0, R0, 0x7e, RZ, 0xc0, !PT ;  /* 0x0000007e00007812 */ /* 0x000fca00078ec0ff */
[----:B------:R0:W-:Y:S04]  /*1db90*/  STS.U16 [R0+UR5+0x2a00], R29 ;  /* 0x002a001d00007988 */ /* 0x0001e80008000405 */
[----:B0-----:R-:W2:Y:S01]  /*1dba0*/  LDL.LU R29, [R1+0x1574] ;  /* 0x00157400011d7983 */ /* 0x001ea20000300800 */
[----:B----4-:R-:W-:-:S04]  /*1dbb0*/  @!P3 LOP3.LUT R15, R15, R14, RZ, 0x3c, !PT ;  /* 0x0000000e0f0fb212 */ /* 0x010fc800078e3cff */
[----:B------:R-:W-:-:S04]  /*1dbc0*/  @!P3 LOP3.LUT R14, R15, R14, RZ, 0x3c, !PT ;  /* 0x0000000e0f0eb212 */ /* 0x000fc800078e3cff */
[----:B------:R-:W-:-:S05]  /*1dbd0*/  @!P3 LOP3.LUT R15, R15, R14, RZ, 0x3c, !PT ;  /* 0x0000000e0f0fb212 */ /* 0x000fca00078e3cff */
[----:B------:R0:W4:Y:S04]  /*1dbe0*/  @!P3 LDG.E.U16 R8, desc[UR10][R14.64] ;  /* 0x0000000a0e08b981 */ /* 0x000128000c1e1500 */
[----:B------:R-:W0:Y:S04]  /*1dbf0*/  LDL R14, [R1+0x9c0] ;  /* 0x0009c000010e7983 */ /* 0x000e280000100800 */
[----:B------:R-:W0:Y:S04]  /*1dc00*/  LDL R15, [R1+0x9c4] ;  /* 0x0009c400010f7983 */ /* 0x000e280000100800 */
[----:B------:R1:W-:Y:S02]  /*1dc10*/  STS.U16 [R0+UR5+0x2c00], R6 ;  /* 0x002c000600007988 */ /* 0x0003e40008000405 */
[----:B-1----:R-:W-:-:S02]  /*1dc20*/  PRMT R0, RZ, 0x7610, R0 ;  /* 0x00007610ff007816 */ /* 0x002fc40000000000 */
[----:B0-----:R-:W-:-:S04]  /*1dc30*/  @!P3 LOP3.LUT R15, R15, R14, RZ, 0x3c, !PT ;  /* 0x0000000e0f0fb212 */ /* 0x001fc800078e3cff */
[----:B------:R-:W-:-:S04]  /*1dc40*/  @!P3 LOP3.LUT R14, R15, R14, RZ, 0x3c, !PT ;  /* 0x0000000e0f0eb212 */ /* 0x000fc800078e3cff */
[----:B------:R-:W-:-:S05]  /*1dc50*/  @!P3 LOP3.LUT R15, R15, R14, RZ, 0x3c, !PT ;  /* 0x0000000e0f0fb212 */ /* 0x000fca00078e3cff */
[----:B------:R2:W3:Y:S04]  /*1dc60*/  @!P3 LDG.E.U16 R0, desc[UR10][R14.64] ;  /* 0x0000000a0e00b981 */ /* 0x0004e8000c1e1500 */
[----:B----4-:R0:W-:Y:S04]  /*1dc70*/  STL [R1+0x100], R8 ;  /* 0x0001000801007387 */ /* 0x0101e80000100800 */
[----:B------:R-:W4:Y:S04]  /*1dc80*/  LDL R6, [R1+0x984] ;  /* 0x0009840001067983 */ /* 0x000f280000100800 */
[----:B0-----:R-:W4:Y:S01]  /*1dc90*/  LDL R8, [R1+0x980] ;  /* 0x0009800001087983 */ /* 0x001f220000100800 */
[----:B------:R-:W-:Y:S01]  /*1dca0*/  PRMT R26, RZ, 0x7610, R26 ;  /* 0x00007610ff1a7816 */ /* 0x000fe2000000001a */
[----:B--2---:R-:W-:-:S02]  /*1dcb0*/  @!P3 IMAD.MOV.U32 R14, RZ, RZ, R4 ;  /* 0x000000ffff0eb224 */ /* 0x004fc400078e0004 */
[----:B------:R-:W-:-:S05]  /*1dcc0*/  @!P3 IMAD.MOV.U32 R15, RZ, RZ, R7 ;  /* 0x000000ffff0fb224 */ /* 0x000fca00078e0007 */
[----:B------:R4:W2:Y:S04]  /*1dcd0*/  @!P3 LDG.E.U16 R26, desc[UR10][R14.64] ;  /* 0x0000000a0e1ab981 */ /* 0x0008a8000c1e1500 */
[----:B---3--:R0:W-:Y:S02]  /*1dce0*/  STL [R1+0xfc], R0 ;  /* 0x0000fc0001007387 */ /* 0x0081e40000100800 */
[----:B0-----:R-:W0:Y:S02]  /*1dcf0*/  S2R R0, SR_TID.X ;  /* 0x0000000000007919 */ /* 0x001e240000002100 */
[----:B0-----:R-:W-:-:S05]  /*1dd00*/  IMAD.SHL.U32 R0, R0, 0x2, RZ ;  /* 0x0000000200007824 */ /* 0x001fca00078e00ff */
[----:B------:R-:W-:-:S05]  /*1dd10*/  LOP3.LUT R0, R0, 0x7e, RZ, 0xc0, !PT ;  /* 0x0000007e00007812 */ /* 0x000fca00078ec0ff */
[----:B------:R0:W-:Y:S04]  /*1dd20*/  STS.U16 [R0+UR5+0x2e00], R27 ;  /* 0x002e001b00007988 */ /* 0x0001e80008000405 */
[----:B0-----:R-:W3:Y:S04]  /*1dd30*/  LDL.LU R27, [R1+0x4c] ;  /* 0x00004c00011b7983 */ /* 0x001ee80000300800 */
[----:B------:R-:W2:Y:S04]  /*1dd40*/  LDL R7, [R1+0x960] ;  /* 0x0009600001077983 */ /* 0x000ea80000100800 */
[----:B------:R-:W2:Y:S04]  /*1dd50*/  LDL R4, [R1+0x964] ;  /* 0x0009640001047983 */ /* 0x000ea80000100800 */
[----:B------:R-:W2:Y:S01]  /*1dd60*/  LDL.LU R15, [R1+0x54] ;  /* 0x00005400010f7983 */ /* 0x000ea20000300800 */
[----:B------:R-:W-:Y:S01]  /*1dd70*/  PRMT R24, RZ, 0x7610, R24 ;  /* 0x00007610ff187816 */ /* 0x000fe20000000018 */
[----:B----4-:R-:W-:Y:S01]  /*1dd80*/  @!P3 IMAD.MOV.U32 R14, RZ, RZ, R6 ;  /* 0x000000ffff0eb224 */ /* 0x010fe200078e0006 */
[----:B------:R-:W-:Y:S01]  /*1dd90*/  PRMT R22, RZ, 0x7610, R22 ;  /* 0x00007610ff167816 */ /* 0x000fe20000000016 */
[----:B--2---:R0:W-:Y:S02]  /*1dda0*/  STS.U16 [R0+UR5+0x3000], R15 ;  /* 0x0030000f00007988 */ /* 0x0041e40008000405 */
[----:B0-----:R-:W-:-:S05]  /*1ddb0*/  @!P3 IMAD.MOV.U32 R15, RZ, RZ, R8 ;  /* 0x000000ffff0fb224 */ /* 0x001fca00078e0008 */
[----:B------:R0:W2:Y:S04]  /*1ddc0*/  @!P3 LDG.E.U16 R24, desc[UR10][R14.64] ;  /* 0x0000000a0e18b981 */ /* 0x0000a8000c1e1500 */
[----:B------:R-:W-:Y:S01]  /*1ddd0*/  STL [R1+0x14e8], R26 ;  /* 0x0014e81a01007387 */ /* 0x000fe20000100800 */
[----:B0-----:R-:W-:Y:S02]  /*1dde0*/  @!P3 IMAD.MOV.U32 R14, RZ, RZ, R4 ;  /* 0x000000ffff0eb224 */ /* 0x001fe400078e0004 */
[----:B------:R-:W-:Y:S01]  /*1ddf0*/  @!P3 IMAD.MOV.U32 R15, RZ, RZ, R7 ;  /* 0x000000ffff0fb224 */ /* 0x000fe200078e0007 */
[----:B------:R-:W-:Y:S04]  /*1de00*/  STL [R1+0x14ec], R26 ;  /* 0x0014ec1a01007387 */ /* 0x000fe80000100800 */
[----:B------:R-:W-:Y:S04]  /*1de10*/  STL [R1+0x14fc], R26 ;  /* 0x0014fc1a01007387 */ /* 0x000fe80000100800 */
[----:B------:R-:W4:Y:S04]  /*1de20*/  @!P3 LDG.E.U16 R22, desc[UR10][R14.64] ;  /* 0x0000000a0e16b981 */ /* 0x000f28000c1e1500 */
[----:B------:R-:W-:Y:S04]  /*1de30*/  STL [R1+0x1500], R26 ;  /* 0x0015001a01007387 */ /* 0x000fe80000100800 */
[----:B------:R-:W-:Y:S04]  /*1de40*/  STL [R1+0x1534], R26 ;  /* 0x0015341a01007387 */ /* 0x000fe80000100800 */
[----:B------:R0:W-:Y:S04]  /*1de50*/  STS.U16 [R0+UR5+0x3200], R28 ;  /* 0x0032001c00007988 */ /* 0x0001e80008000405 */
[----:B--2---:R-:W-:Y:S04]  /*1de60*/  STL [R1+0x1504], R24 ;  /* 0x0015041801007387 */ /* 0x004fe80000100800 */
[----:B------:R-:W-:Y:S04]  /*1de70*/  STL [R1+0x1508], R24 ;  /* 0x0015081801007387 */ /* 0x000fe80000100800 */
[----:B0-----:R-:W2:Y:S04]  /*1de80*/  LDL R28, [R1+0x940] ;  /* 0x00094000011c7983 */ /* 0x001ea80000100800 */
[----:B------:R-:W2:Y:S04]  /*1de90*/  LDL R6, [R1+0x944] ;  /* 0x0009440001067983 */ /* 0x000ea80000100800 */
[----:B------:R-:W2:Y:S04]  /*1dea0*/  LDL R7, [R1+0x920] ;  /* 0x0009200001077983 */ /* 0x000ea80000100800 */
[----:B------:R-:W2:Y:S04]  /*1deb0*/  LDL R4, [R1+0x924] ;  /* 0x0009240001047983 */ /* 0x000ea80000100800 */
[----:B------:R-:W2:Y:S04]  /*1dec0*/  LDL.LU R8, [R1+0x40] ;  /* 0x0000400001087983 */ /* 0x000ea80000300800 */
[----:B----4-:R-:W-:Y:S01]  /*1ded0*/  STL [R1+0x150c], R22 ;  /* 0x00150c1601007387 */ /* 0x010fe20000100800 */
[----:B------:R-:W-:-:S03]  /*1dee0*/  PRMT R20, RZ, 0x7610, R20 ;  /* 0x00007610ff147816 */ /* 0x000fc60000000014 */
[----:B------:R-:W-:Y:S04]  /*1def0*/  STL [R1+0x1510], R22 ;  /* 0x0015101601007387 */ /* 0x000fe80000100800 */
[----:B------:R-:W-:Y:S04]  /*1df00*/  STL [R1+0x1514], R22 ;  /* 0x0015141601007387 */ /* 0x000fe80000100800 */
[----:B------:R-:W-:Y:S04]  /*1df10*/  STL [R1+0x1518], R22 ;  /* 0x0015181601007387 */ /* 0x000fe80000100800 */
[----:B------:R-:W-:Y:S04]  /*1df20*/  STL [R1+0x151c], R22 ;  /* 0x00151c1601007387 */ /* 0x000fe80000100800 */
[----:B------:R-:W-:Y:S04]  /*1df30*/  STL [R1+0x1540], R22 ;  /* 0x0015401601007387 */ /* 0x000fe80000100800 */
[----:B------:R-:W-:Y:S04]  /*1df40*/  STL [R1+0x1544], R22 ;  /* 0x0015441601007387 */ /* 0x000fe80000100800 */
[----:B------:R-:W-:Y:S04]  /*1df50*/  STL [R1+0x1548], R22 ;  /* 0x0015481601007387 */ /* 0x000fe80000100800 */
[----:B---3--:R0:W-:Y:S04]  /*1df60*/  STS.U16 [R0+UR5+0x3400], R27 ;  /* 0x0034001b00007988 */ /* 0x0081e80008000405 */
[----:B0-----:R-:W3:Y:S01]  /*1df70*/  LDL.LU R27, [R1+0x3c] ;  /* 0x00003c00011b7983 */ /* 0x001ee20000300800 */
[----:B--2---:R-:W-:-:S02]  /*1df80*/  @!P3 IMAD.MOV.U32 R15, RZ, RZ, R28 ;  /* 0x000000ffff0fb224 */ /* 0x004fc400078e001c */
[----:B------:R-:W-:Y:S02]  /*1df90*/  @!P3 IMAD.MOV.U32 R14, RZ, RZ, R6 ;  /* 0x000000ffff0eb224 */ /* 0x000fe400078e0006 */
[----:B------:R-:W2:Y:S04]  /*1dfa0*/  LDL R6, [R1+0x904] ;  /* 0x0009040001067983 */ /* 0x000ea80000100800 */
[----:B------:R-:W4:Y:S04]  /*1dfb0*/  LDL.LU R28, [R1+0x38] ;  /* 0x00003800011c7983 */ /* 0x000f280000300800 */
[----:B------:R0:W2:Y:S04]  /*1dfc0*/  @!P3 LDG.E.U16 R20, desc[UR10][R14.64] ;  /* 0x0000000a0e14b981 */ /* 0x0000a8000c1e1500 */
[----:B------:R-:W3:Y:S01]  /*1dfd0*/  LDL.LU R15, [R1+0x48] ;  /* 0x00004800010f7983 */ /* 0x000ee20000300800 */
[----:B------:R-:W-:Y:S01]  /*1dfe0*/  PRMT R18, RZ, 0x7610, R18 ;  /* 0x00007610ff127816 */ /* 0x000fe20000000012 */
[----:B0-----:R-:W-:-:S02]  /*1dff0*/  @!P3 IMAD.MOV.U32 R14, RZ, RZ, R4 ;  /* 0x000000ffff0eb224 */ /* 0x001fc400078e0004 */
[----:B--2---:R-:W-:Y:S04]  /*1e000*/  STL [R1+0x1520], R20 ;  /* 0x0015201401007387 */ /* 0x004fe80000100800 */
[----:B------:R-:W-:Y:S04]  /*1e010*/  STL [R1+0x1524], R20 ;  /* 0x0015241401007387 */ /* 0x000fe80000100800 */
[----:B------:R-:W2:Y:S04]  /*1e020*/  LDL.LU R4, [R1+0x34] ;  /* 0x0000340001047983 */ /* 0x000ea80000300800 */
[----:B---3--:R0:W-:Y:S02]  /*1e030*/  STS.U16 [R0+UR5+0x3600], R15 ;  /* 0x0036000f00007988 */ /* 0x0081e40008000405 */
[----:B0-----:R-:W-:-:S02]  /*1e040*/  @!P3 IMAD.MOV.U32 R15, RZ, RZ, R7 ;  /* 0x000000ffff0fb224 */ /* 0x001fc400078e0007 */
[----:B------:R-:W3:Y:S04]  /*1e050*/  LDL.LU R7, [R1+0x30] ;  /* 0x0000300001077983 */ /* 0x000ee80000300800 */
        /* <DEDUP_REMOVED lines=8> */
[----:B0-----:R-:W-:-:S03]  /*1e0e0*/  @!P3 IMAD.MOV.U32 R14, RZ, RZ, R6 ;  /* 0x000000ffff0eb224 */ /* 0x001fc600078e0006 */
[----:B------:R-:W-:Y:S04]  /*1e0f0*/  STL [R1+0x154c], R18 ;  /* 0x00154c1201007387 */ /* 0x000fe80000100800 */
[----:B------:R-:W-:Y:S04]  /*1e100*/  STL [R1+0x1550], R18 ;  /* 0x0015501201007387 */ /* 0x000fe80000100800 */
[----:B------:R-:W2:Y:S04]  /*1e110*/  LDL.LU R6, [R1+0x2c] ;  /* 0x00002c0001067983 */ /* 0x000ea80000300800 */
[----:B----4-:R-:W3:Y:S04]  /*1e120*/  @!P3 LDG.E.U16 R16, desc[UR10][R14.64] ;  /* 0x0000000a0e10b981 */ /* 0x010ee8000c1e1500 */
[----:B------:R-:W4:Y:S04]  /*1e130*/  LDL R14, [R1+0x8e0] ;  /* 0x0008e000010e7983 */ /* 0x000f280000100800 */
[----:B------:R-:W4:Y:S01]  /*1e140*/  LDL R15, [R1+0x8e4] ;  /* 0x0008e400010f7983 */ /* 0x000f220000100800 */
[----:B------:R-:W-:-:S03]  /*1e150*/  PRMT R3, RZ, 0x7610, R3 ;  /* 0x00007610ff037816 */ /* 0x000fc60000000003 */
[----:B---3--:R-:W-:Y:S01]  /*1e160*/  STL [R1+0x1538], R16 ;  /* 0x0015381001007387 */ /* 0x008fe20000100800 */
[----:B----4-:R-:W-:-:S04]  /*1e170*/  @!P3 LOP3.LUT R15, R15, R14, RZ, 0x3c, !PT ;  /* 0x0000000e0f0fb212 */ /* 0x010fc800078e3cff */
[----:B------:R-:W-:-:S04]  /*1e180*/  @!P3 LOP3.LUT R14, R15, R14, RZ, 0x3c, !PT ;  /* 0x0000000e0f0eb212 */ /* 0x000fc800078e3cff */
[----:B------:R-:W-:Y:S01]  /*1e190*/  @!P3 LOP3.LUT R15, R15, R14, RZ, 0x3c, !PT ;  /* 0x0000000e0f0fb212 */ /* 0x000fe200078e3cff */
[----:B------:R-:W-:Y:S04]  /*1e1a0*/  STL [R1+0x153c], R16 ;  /* 0x00153c1001007387 */ /* 0x000fe80000100800 */
[----:B------:R0:W3:Y:S04]  /*1e1b0*/  @!P3 LDG.E.U16 R3, desc[UR10][R14.64] ;  /* 0x0000000a0e03b981 */ /* 0x0000e8000c1e1500 */
[----:B------:R-:W0:Y:S04]  /*1e1c0*/  LDL R14, [R1+0x8c0] ;  /* 0x0008c000010e7983 */ /* 0x000e280000100800 */
[----:B------:R-:W0:Y:S04]  /*1e1d0*/  LDL R15, [R1+0x8c4] ;  /* 0x0008c400010f7983 */ /* 0x000e280000100800 */
[----:B------:R1:W-:Y:S04]  /*1e1e0*/  STS.U16 [R0+UR5+0x3a00], R8 ;  /* 0x003a000800007988 */ /* 0x0003e80008000405 */
[----:B------:R4:W-:Y:S04]  /*1e1f0*/  STS.U16 [R0+UR5+0x3c00], R27 ;  /* 0x003c001b00007988 */ /* 0x0009e80008000405 */
[----:B-1----:R-:W2:Y:S01]  /*1e200*/  LDL R8, [R1+0x884] ;  /* 0x0008840001087983 */ /* 0x002ea20000100800 */
[----:B----4-:R-:W-:-:S03]  /*1e210*/  PRMT R0, RZ, 0x7610, R0 ;  /* 0x00007610ff007816 */ /* 0x010fc60000000000 */
[----:B------:R-:W4:Y:S01]  /*1e220*/  LDL.LU R27, [R1+0x24] ;  /* 0x00002400011b7983 */ /* 0x000f220000300800 */
[----:B0-----:R-:W-:-:S04]  /*1e230*/  @!P3 LOP3.LUT R15, R15, R14, RZ, 0x3c, !PT ;  /* 0x0000000e0f0fb212 */ /* 0x001fc800078e3cff */
        /* <DEDUP_REMOVED lines=17> */
[----:B------:R-:W2:Y:S01]  /*1e350*/  LDL R15, [R1+0x880] ;  /* 0x00088000010f7983 */ /* 0x000ea20000100800 */
[----:B0-----:R-:W0:Y:S01]  /*1e360*/  S2R R0, SR_TID.X ;  /* 0x0000000000007919 */ /* 0x001e220000002100 */
[----:B------:R-:W-:-:S02]  /*1e370*/  @!P3 IMAD.MOV.U32 R14, RZ, RZ, R8 ;  /* 0x000000ffff0eb224 */ /* 0x000fc400078e0008 */
[----:B0-----:R-:W-:-:S05]  /*1e380*/  IMAD.SHL.U32 R0, R0, 0x2, RZ ;  /* 0x0000000200007824 */ /* 0x001fca00078e00ff */
[----:B------:R-:W-:-:S05]  /*1e390*/  LOP3.LUT R0, R0, 0x7e, RZ, 0xc0, !PT ;  /* 0x0000007e00007812 */ /* 0x000fca00078ec0ff */
[----:B------:R0:W-:Y:S02]  /*1e3a0*/  STS.U16 [R0+UR5+0x4000], R4 ;  /* 0x0040000400007988 */ /* 0x0001e40008000405 */
[----:B0-----:R-:W-:Y:S02]  /*1e3b0*/  PRMT R0, RZ, 0x7610, R0 ;  /* 0x00007610ff007816 */ /* 0x001fe40000000000 */
[----:B------:R-:W3:Y:S04]  /*1e3c0*/  LDL R4, [R1+0x824] ;  /* 0x0008240001047983 */ /* 0x000ee80000100800 */
[----:B------:R-:W3:Y:S04]  /*1e3d0*/  LDL.LU R8, [R1+0x1c] ;  /* 0x00001c0001087983 */ /* 0x000ee80000300800 */
[----:B--2---:R-:W2:Y:S04]  /*1e3e0*/  @!P3 LDG.E.U16 R0, desc[UR10][R14.64] ;  /* 0x0000000a0e00b981 */ /* 0x004ea8000c1e1500 */
        /* <DEDUP_REMOVED lines=26> */
[----:B------:R-:W2:Y:S04]  /*1e590*/  LDL.LU R14, [R1+0x28] ;  /* 0x00002800010e7983 */ /* 0x000ea80000300800 */
[----:B------:R-:W3:Y:S04]  /*1e5a0*/  LDL R15, [R1+0x820] ;  /* 0x00082000010f7983 */ /* 0x000ee80000100800 */
[----:B--2---:R0:W-:Y:S02]  /*1e5b0*/  STS.U16 [R0+UR5+0x4600], R14 ;  /* 0x0046000e00007988 */ /* 0x0041e40008000405 */
[----:B0-----:R-:W-:Y:S01]  /*1e5c0*/  PRMT R0, RZ, 0x7610, R0 ;  /* 0x00007610ff007816 */ /* 0x001fe20000000000 */
[----:B---3--:R-:W-:-:S05]  /*1e5d0*/  @!P3 IMAD.MOV.U32 R14, RZ, RZ, R4 ;  /* 0x000000ffff0eb224 */ /* 0x008fca00078e0004 */
[----:B------:R-:W2:Y:S04]  /*1e5e0*/  @!P3 LDG.E.U16 R0, desc[UR10][R14.64] ;  /* 0x0000000a0e00b981 */ /* 0x000ea8000c1e1500 */
        /* <DEDUP_REMOVED lines=38> */
[----:B0-----:R-:W2:Y:S04]  /*1e850*/  LDL.LU R29, [R1] ;  /* 0x00000000011d7983 */ /* 0x001ea80000300800 */
[----:B------:R-:W2:Y:S04]  /*1e860*/  LDL.LU R8, [R1+0x1570] ;  /* 0x0015700001087983 */ /* 0x000ea80000300800 */
[----:B---3--:R0:W-:Y:S04]  /*1e870*/  STL [R1+0xd8], R0 ;  /* 0x0000d80001007387 */ /* 0x0081e80000100800 */
[----:B------:R-:W3:Y:S04]  /*1e880*/  LDL R14, [R1+0x7a0] ;  /* 0x0007a000010e7983 */ /* 0x000ee80000100800 */
[----:B------:R-:W3:Y:S01]  /*1e890*/  LDL R15, [R1+0x7a4] ;  /* 0x0007a400010f7983 */ /* 0x000ee20000100800 */
[----:B0-----:R-:W0:Y:S02]  /*1e8a0*/  S2R R0, SR_TID.X ;  /* 0x0000000000007919 */ /* 0x001e240000002100 */
[----:B0-----:R-:W-:-:S05]  /*1e8b0*/  IMAD.SHL.U32 R0, R0, 0x2, RZ ;  /* 0x0000000200007824 */ /* 0x001fca00078e00ff */
[----:B------:R-:W-:-:S05]  /*1e8c0*/  LOP3.LUT R0, R0, 0x7e, RZ, 0xc0, !PT ;  /* 0x0000007e00007812 */ /* 0x000fca00078ec0ff */
[----:B------:R0:W-:Y:S02]  /*1e8d0*/  STS.U16 [R0+UR5+0x4e00], R7 ;  /* 0x004e000700007988 */ /* 0x0001e40008000405 */
[----:B0-----:R-:W-:Y:S02]  /*1e8e0*/  PRMT R0, RZ, 0x7610, R0 ;  /* 0x00007610ff007816 */ /* 0x001fe40000000000 */
[----:B------:R-:W2:Y:S01]  /*1e8f0*/  LDL.LU R7, [R1+0x156c] ;  /* 0x00156c0001077983 */ /* 0x000ea20000300800 */
[----:B---3--:R-:W-:-:S04]  /*1e900*/  @!P3 LOP3.LUT R15, R15, R14, RZ, 0x3c, !PT ;  /* 0x0000000e0f0fb212 */ /* 0x008fc800078e3cff */
[----:B------:R-:W-:-:S04]  /*1e910*/  @!P3 LOP3.LUT R14, R15, R14, RZ, 0x3c, !PT ;  /* 0x0000000e0f0eb212 */ /* 0x000fc800078e3cff */
[----:B------:R-:W-:-:S05]  /*1e920*/  @!P3 LOP3.LUT R15, R15, R14, RZ, 0x3c, !PT ;  /* 0x0000000e0f0fb212 */ /* 0x000fca00078e3cff */
[----:B------:R-:W3:Y:S04]  /*1e930*/  @!P3 LDG.E.U16 R0, desc[UR10][R14.64] ;  /* 0x0000000a0e00b981 */ /* 0x000ee8000c1e1500 */
        /* <DEDUP_REMOVED lines=27> */
[----:B------:R-:W0:Y:S01]  /*1eaf0*/  LDL R15, [R1+0x744] ;  /* 0x00074400010f7983 */ /* 0x000e220000100800 */
[----:B------:R-:W-:-:S03]  /*1eb00*/  PRMT R21, RZ, 0x7610, R21 ;  /* 0x00007610ff157816 */ /* 0x000fc60000000015 */
[----:B------:R1:W-:Y:S04]  /*1eb10*/  STS.U16 [R0+UR5+0x5400], R4 ;  /* 0x0054000400007988 */ /* 0x0003e80008000405 */
[----:B-1----:R-:W2:Y:S01]  /*1eb20*/  LDL.LU R4, [R1+0x1560] ;  /* 0x0015600001047983 */ /* 0x002ea20000300800 */
[----:B0-----:R-:W-:-:S04]  /*1eb30*/  @!P3 LOP3.LUT R15, R15, R14, RZ, 0x3c, !PT ;  /* 0x0000000e0f0fb212 */ /* 0x001fc800078e3cff */
[----:B------:R-:W-:-:S04]  /*1eb40*/  @!P3 LOP3.LUT R14, R15, R14, RZ, 0x3c, !PT ;  /* 0x0000000e0f0eb212 */ /* 0x000fc800078e3cff */
[----:B------:R-:W-:-:S05]  /*1eb50*/  @!P3 LOP3.LUT R15, R15, R14, RZ, 0x3c, !PT ;  /* 0x0000000e0f0fb212 */ /* 0x000fca00078e3cff */
[----:B------:R0:W2:Y:S04]  /*1eb60*/  @!P3 LDG.E.U16 R21, desc[UR10][R14.64] ;  /* 0x0000000a0e15b981 */ /* 0x0000a8000c1e1500 */
[----:B------:R-:W0:Y:S04]  /*1eb70*/  LDL R14, [R1+0x720] ;  /* 0x00072000010e7983 */ /* 0x000e280000100800 */
[----:B------:R-:W0:Y:S01]  /*1eb80*/  LDL R15, [R1+0x724] ;  /* 0x00072400010f7983 */ /* 0x000e220000100800 */
[----:B------:R-:W-:-:S03]  /*1eb90*/  PRMT R23, RZ, 0x7610, R23 ;  /* 0x00007610ff177816 */ /* 0x000fc60000000017 */
[----:B----4-:R1:W-:Y:S04]  /*1eba0*/  STS.U16 [R0+UR5+0x5600], R27 ;  /* 0x0056001b00007988 */ /* 0x0103e80008000405 */
[----:B-1----:R-:W4:Y:S01]  /*1ebb0*/  LDL.LU R27, [R1+0x155c] ;  /* 0x00155c00011b7983 */ /* 0x002f220000300800 */
[----:B0-----:R-:W-:-:S04]  /*1ebc0*/  @!P3 LOP3.LUT R15, R15, R14, RZ, 0x3c, !PT ;  /* 0x0000000e0f0fb212 */ /* 0x001fc800078e3cff */
[----:B------:R-:W-:-:S04]  /*1ebd0*/  @!P3 LOP3.LUT R14, R15, R14, RZ, 0x3c, !PT ;  /* 0x0000000e0f0eb212 */ /* 0x000fc800078e3cff */
[----:B------:R-:W-:-:S05]  /*1ebe0*/  @!P3 LOP3.LUT R15, R15, R14, RZ, 0x3c, !PT ;  /* 0x0000000e0f0fb212 */ /* 0x000fca00078e3cff */
[----:B------:R0:W2:Y:S04]  /*1ebf0*/  @!P3 LDG.E.U16 R23, desc[UR10][R14.64] ;  /* 0x0000000a0e17b981 */ /* 0x0000a8000c1e1500 */
        /* <DEDUP_REMOVED lines=8> */
[----:B------:R0:W3:Y:S04]  /*1ec80*/  @!P3 LDG.E.U16 R25, desc[UR10][R14.64] ;  /* 0x0000000a0e19b981 */ /* 0x0000e8000c1e1500 */
[----:B------:R-:W0:Y:S04]  /*1ec90*/  LDL R14, [R1+0x6e0] ;  /* 0x0006e000010e7983 */ /* 0x000e280000100800 */
[----:B------:R-:W0:Y:S01]  /*1eca0*/  LDL R15, [R1+0x6e4] ;  /* 0x0006e400010f7983 */ /* 0x000e220000100800 */
[----:B------:R-:W-:-:S03]  /*1ecb0*/  PRMT R26, RZ, 0x7610, R26 ;  /* 0x00007610ff1a7816 */ /* 0x000fc6000000001a */
[----:B--2---:R1:W-:Y:S04]  /*1ecc0*/  STS.U16 [R0+UR5+0x5a00], R29 ;  /* 0x005a001d00007988 */ /* 0x0043e80008000405 */
[----:B-1----:R-:W2:Y:S01]  /*1ecd0*/  LDL.LU R29, [R1+0x1554] ;  /* 0x00155400011d7983 */ /* 0x002ea20000300800 */
[----:B0-----:R-:W-:-:S04]  /*1ece0*/  @!P3 LOP3.LUT R15, R15, R14, RZ, 0x3c, !PT ;  /* 0x0000000e0f0fb212 */ /* 0x001fc800078e3cff */
[----:B------:R-:W-:-:S04]  /*1ecf0*/  @!P3 LOP3.LUT R14, R15, R14, RZ, 0x3c, !PT ;  /* 0x0000000e0f0eb212 */ /* 0x000fc800078e3cff */
[----:B------:R-:W-:-:S05]  /*1ed00*/  @!P3 LOP3.LUT R15, R15, R14, RZ, 0x3c, !PT ;  /* 0x0000000e0f0fb212 */ /* 0x000fca00078e3cff */
[----:B------:R-:W3:Y:S04]  /*1ed10*/  @!P3 LDG.E.U16 R26, desc[UR10][R14.64] ;  /* 0x0000000a0e1ab981 */ /* 0x000ee8000c1e1500 */
[----:B------:R-:W4:Y:S04]  /*1ed20*/  LDL R14, [R1+0x6c0] ;  /* 0x0006c000010e7983 */ /* 0x000f280000100800 */
[----:B------:R-:W4:Y:S04]  /*1ed30*/  LDL R15, [R1+0x6c4] ;  /* 0x0006c400010f7983 */ /* 0x000f280000100800 */
[----:B--2---:R0:W-:Y:S02]  /*1ed40*/  STS.U16 [R0+UR5+0x5c00], R29 ;  /* 0x005c001d00007988 */ /* 0x0041e40008000405 */
[----:B0-----:R-:W-:-:S02]  /*1ed50*/  PRMT R29, RZ, 0x7610, R29 ;  /* 0x00007610ff1d7816 */ /* 0x001fc4000000001d */
[----:B---3--:R0:W-:Y:S04]  /*1ed60*/  STL [R1+0xcc], R26 ;  /* 0x0000cc1a01007387 */ /* 0x0081e80000100800 */
[----:B------:R1:W-:Y:S04]  /*1ed70*/  STS.U16 [R0+UR5+0x5e00], R28 ;  /* 0x005e001c00007988 */ /* 0x0003e80008000405 */
[----:B0-----:R-:W2:Y:S01]  /*1ed80*/  LDL R26, [R1+0x644] ;  /* 0x00064400011a7983 */ /* 0x001ea20000100800 */
[----:B----4-:R-:W-:-:S04]  /*1ed90*/  @!P3 LOP3.LUT R15, R15, R14, RZ, 0x3c, !PT ;  /* 0x0000000e0f0fb212 */ /* 0x010fc800078e3cff */
[----:B------:R-:W-:-:S04]  /*1eda0*/  @!P3 LOP3.LUT R14, R15, R14, RZ, 0x3c, !PT ;  /* 0x0000000e0f0eb212 */ /* 0x000fc800078e3cff */
[----:B------:R-:W-:-:S05]  /*1edb0*/  @!P3 LOP3.LUT R15, R15, R14, RZ, 0x3c, !PT ;  /* 0x0000000e0f0fb212 */ /* 0x000fca00078e3cff */
[----:B------:R0:W3:Y:S04]  /*1edc0*/  @!P3 LDG.E.U16 R29, desc[UR10][R14.64] ;  /* 0x0000000a0e1db981 */ /* 0x0000e8000c1e1500 */
[----:B------:R-:W0:Y:S04]  /*1edd0*/  LDL R14, [R1+0x6a0] ;  /* 0x0006a000010e7983 */ /* 0x000e280000100800 */
[----:B------:R-:W0:Y:S01]  /*1ede0*/  LDL R15, [R1+0x6a4] ;  /* 0x0006a400010f7983 */ /* 0x000e220000100800 */
[----:B-1----:R-:W-:Y:S02]  /*1edf0*/  PRMT R0, RZ, 0x7610, R0 ;  /* 0x00007610ff007816 */ /* 0x002fe40000000000 */
[----:B0-----:R-:W-:-:S04]  /*1ee00*/  @!P3 LOP3.LUT R15, R15, R14, RZ, 0x3c, !PT ;  /* 0x0000000e0f0fb212 */ /* 0x001fc800078e3cff */
[----:B------:R-:W-:-:S04]  /*1ee10*/  @!P3 LOP3.LUT R14, R15, R14, RZ, 0x3c, !PT ;  /* 0x0000000e0f0eb212 */ /* 0x000fc800078e3cff */
[----:B------:R-:W-:-:S05]  /*1ee20*/  @!P3 LOP3.LUT R15, R15, R14, RZ, 0x3c, !PT ;  /* 0x0000000e0f0fb212 */ /* 0x000fca00078e3cff */
[----:B------:R-:W4:Y:S04]  /*1ee30*/  @!P3 LDG.E.U16 R0, desc[UR10][R14.64] ;  /* 0x0000000a0e00b981 */ /* 0x000f28000c1e1500 */
[----:B----4-:R0:W-:Y:S04]  /*1ee40*/  STL [R1+0xc8], R0 ;  /* 0x0000c80001007387 */ /* 0x0101e80000100800 */
[----:B------:R-:W4:Y:S04]  /*1ee50*/  LDL R14, [R1+0x680] ;  /* 0x00068000010e7983 */ /* 0x000f280000100800 */
[----:B------:R-:W4:Y:S01]  /*1ee60*/  LDL R15, [R1+0x684] ;  /* 0x00068400010f7983 */ /* 0x000f220000100800 */
[----:B0-----:R-:W0:Y:S02]  /*1ee70*/  S2R R0, SR_TID.X ;  /* 0x0000000000007919 */ /* 0x001e240000002100 */
[----:B0-----:R-:W-:-:S05]  /*1ee80*/  IMAD.SHL.U32 R0, R0, 0x2, RZ ;  /* 0x0000000200007824 */ /* 0x001fca00078e00ff */
[----:B------:R-:W-:-:S05]  /*1ee90*/  LOP3.LUT R0, R0, 0x7e, RZ, 0xc0, !PT ;  /* 0x0000007e00007812 */ /* 0x000fca00078ec0ff */
[----:B------:R0:W-:Y:S02]  /*1eea0*/  STS.U16 [R0+UR5+0x6000], R27 ;  /* 0x0060001b00007988 */ /* 0x0001e40008000405 */
[----:B0-----:R-:W-:Y:S02]  /*1eeb0*/  PRMT R0, RZ, 0x7610, R0 ;  /* 0x00007610ff007816 */ /* 0x001fe40000000000 */
[----:B----4-:R-:W-:-:S04]  /*1eec0*/  @!P3 LOP3.LUT R15, R15, R14, RZ, 0x3c, !PT ;  /* 0x0000000e0f0fb212 */ /* 0x010fc800078e3cff */
        /* <DEDUP_REMOVED lines=11> */
[----:B------:R-:W2:Y:S01]  /*1ef80*/  LDL R4, [R1+0x640] ;  /* 0x0006400001047983 */ /* 0x000ea20000100800 */
[----:B----4-:R-:W-:-:S04]  /*1ef90*/  @!P3 LOP3.LUT R15, R15, R14, RZ, 0x3c, !PT ;  /* 0x0000000e0f0fb212 */ /* 0x010fc800078e3cff */
[----:B------:R-:W-:-:S04]  /*1efa0*/  @!P3 LOP3.LUT R14, R15, R14, RZ, 0x3c, !PT ;  /* 0x0000000e0f0eb212 */ /* 0x000fc800078e3cff */
[----:B------:R-:W-:-:S05]  /*1efb0*/  @!P3 LOP3.LUT R15, R15, R14, RZ, 0x3c, !PT ;  /* 0x0000000e0f0fb212 */ /* 0x000fca00078e3cff */
[----:B------:R-:W4:Y:S04]  /*1efc0*/  @!P3 LDG.E.U16 R0, desc[UR10][R14.64] ;  /* 0x0000000a0e00b981 */ /* 0x000f28000c1e1500 */
[----:B----4-:R0:W-:Y:S02]  /*1efd0*/  STL [R1+0xb0], R0 ;  /* 0x0000b00001007387 */ /* 0x0101e40000100800 */
[----:B0-----:R-:W0:Y:S02]  /*1efe0*/  S2R R0, SR_TID.X ;  /* 0x0000000000007919 */ /* 0x001e240000002100 */
[----:B0-----:R-:W-:-:S05]  /*1eff0*/  IMAD.SHL.U32 R0, R0, 0x2, RZ ;  /* 0x0000000200007824 */ /* 0x001fca00078e00ff */
[----:B------:R-:W-:-:S05]  /*1f000*/  LOP3.LUT R0, R0, 0x7e, RZ, 0xc0, !PT ;  /* 0x0000007e00007812 */ /* 0x000fca00078ec0ff */
[----:B------:R0:W-:Y:S02]  /*1f010*/  STS.U16 [R0+UR5+0x6400], R5 ;  /* 0x0064000500007988 */ /* 0x0001e40008000405 */
[----:B0-----:R-:W-:Y:S01]  /*1f020*/  PRMT R0, RZ, 0x7610, R0 ;  /* 0x00007610ff007816 */ /* 0x001fe20000000000 */
[----:B--2---:R-:W-:Y:S02]  /*1f030*/  @!P3 IMAD.MOV.U32 R5, RZ, RZ, R4 ;  /* 0x000000ffff05b224 */ /* 0x004fe400078e0004 */
[----:B------:R-:W-:Y:S02]  /*1f040*/  @!P3 IMAD.MOV.U32 R4, RZ, RZ, R26 ;  /* 0x000000ffff04b224 */ /* 0x000fe400078e001a */
[----:B------:R-:W2:Y:S04]  /*1f050*/  LDL R26, [R1+0xdc0] ;  /* 0x000dc000011a7983 */ /* 0x000ea80000100800 */
        /* <DEDUP_REMOVED lines=25> */
[----:B----4-:R-:W-:Y:S04]  /*1f1f0*/  STL [R1+0xa4], R0 ;  /* 0x0000a40001007387 */ /* 0x010fe80000100800 */
[----:B------:R-:W4:Y:S04]  /*1f200*/  LDL R4, [R1+0x5f0] ;  /* 0x0005f00001047983 */ /* 0x000f280000100800 */
[----:B------:R-:W4:Y:S01]  /*1f210*/  LDL R5, [R1+0xd8c] ;  /* 0x000d8c0001057983 */ /* 0x000f220000100800 */
[----:B------:R-:W-:-:S02]  /*1f220*/  PRMT R24, RZ, 0x7610, R24 ;  /* 0x00007610ff187816 */ /* 0x000fc40000000018 */
[----:B----4-:R-:W-:-:S04]  /*1f230*/  @!P3 LOP3.LUT R5, R5, R4, RZ, 0x3c, !PT ;  /* 0x000000040505b212 */ /* 0x010fc800078e3cff */
[----:B------:R-:W-:-:S04]  /*1f240*/  @!P3 LOP3.LUT R4, R5, R4, RZ, 0x3c, !PT ;  /* 0x000000040504b212 */ /* 0x000fc800078e3cff */
[----:B------:R-:W-:-:S05]  /*1f250*/  @!P3 LOP3.LUT R5, R5, R4, RZ, 0x3c, !PT ;  /* 0x000000040505b212 */ /* 0x000fca00078e3cff */
[----:B------:R2:W4:Y:S04]  /*1f260*/  @!P3 LDG.E.U16 R24, desc[UR10][R4.64] ;  /* 0x0000000a0418b981 */ /* 0x000528000c1e1500 */
[----:B------:R-:W3:Y:S01]  /*1f270*/  LDL R5, [R1+0xd70] ;  /* 0x000d700001057983 */ /* 0x000ee20000100800 */
[----:B------:R-:W-:Y:S01]  /*1f280*/  PRMT R2, RZ, 0x7610, R2 ;  /* 0x00007610ff027816 */ /* 0x000fe20000000002 */
[----:B--2---:R-:W-:Y:S02]  /*1f290*/  @!P3 IMAD.MOV.U32 R4, RZ, RZ, R26 ;  /* 0x000000ffff04b224 */ /* 0x004fe400078e001a */
[----:B----4-:R0:W-:Y:S04]  /*1f2a0*/  STL [R1+0xa0], R24 ;  /* 0x0000a01801007387 */ /* 0x0101e80000100800 */
[----:B0-----:R-:W2:Y:S04]  /*1f2b0*/  LDL.LU R24, [R1+0xb4] ;  /* 0x0000b40001187983 */ /* 0x001ea80000300800 */
[----:B---3--:R-:W3:Y:S01]  /*1f2c0*/  @!P3 LDG.E.U16 R2, desc[UR10][R4.64] ;  /* 0x0000000a0402b981 */ /* 0x008ee2000c1e1500 */
[----:B------:R-:W-:-:S03]  /*1f2d0*/  PRMT R15, RZ, 0x7610, R15 ;  /* 0x00007610ff0f7816 */ /* 0x000fc6000000000f */
[----:B------:R-:W4:Y:S04]  /*1f2e0*/  LDL R26, [R1+0xd3c] ;  /* 0x000d3c00011a7983 */ /* 0x000f280000100800 */
[----:B------:R-:W2:Y:S04]  /*1f2f0*/  LDL R4, [R1+0xd90] ;  /* 0x000d900001047983 */ /* 0x000ea80000100800 */
[----:B------:R-:W2:Y:S04]  /*1f300*/  LDL R5, [R1+0xdb0] ;  /* 0x000db00001057983 */ /* 0x000ea80000100800 */
[----:B---3--:R0:W-:Y:S04]  /*1f310*/  STL [R1+0x9c], R2 ;  /* 0x00009c0201007387 */ /* 0x0081e80000100800 */
[----:B0-----:R-:W3:Y:S01]  /*1f320*/  LDL.LU R2, [R1+0xbc] ;  /* 0x0000bc0001027983 */ /* 0x001ee20000300800 */
[----:B--2---:R-:W-:-:S04]  /*1f330*/  @!P3 LOP3.LUT R5, R5, R4, RZ, 0x3c, !PT ;  /* 0x000000040505b212 */ /* 0x004fc800078e3cff */
[----:B------:R-:W-:-:S04]  /*1f340*/  @!P3 LOP3.LUT R4, R5, R4, RZ, 0x3c, !PT ;  /* 0x000000040504b212 */ /* 0x000fc800078e3cff */
[----:B------:R-:W-:-:S05]  /*1f350*/  @!P3 LOP3.LUT R5, R5, R4, RZ, 0x3c, !PT ;  /* 0x000000040505b212 */ /* 0x000fca00078e3cff */
[----:B------:R-:W2:Y:S04]  /*1f360*/  @!P3 LDG.E.U16 R15, desc[UR10][R4.64] ;  /* 0x0000000a040fb981 */ /* 0x000ea8000c1e1500 */
[----:B------:R-:W3:Y:S04]  /*1f370*/  LDL R4, [R1+0x5dc] ;  /* 0x0005dc0001047983 */ /* 0x000ee80000100800 */
[----:B------:R-:W3:Y:S01]  /*1f380*/  LDL R5, [R1+0xd64] ;  /* 0x000d640001057983 */ /* 0x000ee20000100800 */
[----:B------:R-:W-:-:S03]  /*1f390*/  PRMT R18, RZ, 0x7610, R18 ;  /* 0x00007610ff127816 */ /* 0x000fc60000000012 */
[----:B--2---:R0:W-:Y:S04]  /*1f3a0*/  STL [R1+0x98], R15 ;  /* 0x0000980f01007387 */ /* 0x0041e80000100800 */
[----:B0-----:R-:W2:Y:S01]  /*1f3b0*/  LDL.LU R15, [R1+0xc0] ;  /* 0x0000c000010f7983 */ /* 0x001ea20000300800 */
[----:B---3--:R-:W-:-:S04]  /*1f3c0*/  @!P3 LOP3.LUT R5, R5, R4, RZ, 0x3c, !PT ;  /* 0x000000040505b212 */ /* 0x008fc800078e3cff */
[----:B------:R-:W-:-:S04]  /*1f3d0*/  @!P3 LOP3.LUT R4, R5, R4, RZ, 0x3c, !PT ;  /* 0x000000040504b212 */ /* 0x000fc800078e3cff */
[----:B------:R-:W-:-:S05]  /*1f3e0*/  @!P3 LOP3.LUT R5, R5, R4, RZ, 0x3c, !PT ;  /* 0x000000040505b212 */ /* 0x000fca00078e3cff */
[----:B------:R-:W3:Y:S04]  /*1f3f0*/  @!P3 LDG.E.U16 R18, desc[UR10][R4.64] ;  /* 0x0000000a0412b981 */ /* 0x000ee8000c1e1500 */
[----:B------:R-:W2:Y:S04]  /*1f400*/  LDL R4, [R1+0x5cc] ;  /* 0x0005cc0001047983 */ /* 0x000ea80000100800 */
[----:B------:R-:W2:Y:S01]  /*1f410*/  LDL R5, [R1+0xd54] ;  /* 0x000d540001057983 */ /* 0x000ea20000100800 */
[----:B------:R-:W-:-:S03]  /*1f420*/  PRMT R22, RZ, 0x7610, R22 ;  /* 0x00007610ff167816 */ /* 0x000fc60000000016 */
[----:B---3--:R0:W-:Y:S04]  /*1f430*/  STL [R1+0x94], R18 ;  /* 0x0000941201007387 */ /* 0x0081e80000100800 */
[----:B0-----:R-:W3:Y:S01]  /*1f440*/  LDL.LU R18, [R1+0xc4] ;  /* 0x0000c40001127983 */ /* 0x001ee20000300800 */
[----:B--2---:R-:W-:-:S04]  /*1f450*/  @!P3 LOP3.LUT R5, R5, R4, RZ, 0x3c, !PT ;  /* 0x000000040505b212 */ /* 0x004fc800078e3cff */
[----:B------:R-:W-:-:S04]  /*1f460*/  @!P3 LOP3.LUT R4, R5, R4, RZ, 0x3c, !PT ;  /* 0x000000040504b212 */ /* 0x000fc800078e3cff */
[----:B------:R-:W-:-:S05]  /*1f470*/  @!P3 LOP3.LUT R5, R5, R4, RZ, 0x3c, !PT ;  /* 0x000000040505b212 */ /* 0x000fca00078e3cff */
[----:B------:R4:W2:Y:S04]  /*1f480*/  @!P3 LDG.E.U16 R22, desc[UR10][R4.64] ;  /* 0x0000000a0416b981 */ /* 0x0008a8000c1e1500 */
[----:B------:R-:W3:Y:S01]  /*1f490*/  LDL R5, [R1+0xd38] ;  /* 0x000d380001057983 */ /* 0x000ee20000100800 */
[----:B------:R-:W-:Y:S01]  /*1f4a0*/  PRMT R20, RZ, 0x7610, R20 ;  /* 0x00007610ff147816 */ /* 0x000fe20000000014 */
[----:B----4-:R-:W-:Y:S01]  /*1f4b0*/  @!P3 IMAD.MOV.U32 R4, RZ, RZ, R26 ;  /* 0x000000ffff04b224 */ /* 0x010fe200078e001a */
[----:B------:R-:W0:Y:S01]  /*1f4c0*/  S2R R0, SR_TID.X ;  /* 0x0000000000007919 */ /* 0x000e220000002100 */
[----:B--2---:R1:W-:Y:S04]  /*1f4d0*/  STL [R1+0x90], R22 ;  /* 0x0000901601007387 */ /* 0x0043e80000100800 */
[----:B-1----:R-:W2:Y:S04]  /*1f4e0*/  LDL.LU R22, [R1+0x174] ;  /* 0x0001740001167983 */ /* 0x002ea80000300800 */
[----:B---3--:R1:W3:Y:S04]  /*1f4f0*/  @!P3 LDG.E.U16 R20, desc[UR10][R4.64] ;  /* 0x0000000a0414b981 */ /* 0x0082e8000c1e1500 */
[----:B------:R-:W1:Y:S04]  /*1f500*/  LDL R4, [R1+0xd18] ;  /* 0x000d180001047983 */ /* 0x000e680000100800 */
[----:B------:R-:W1:Y:S01]  /*1f510*/  LDL R5, [R1+0xd1c] ;  /* 0x000d1c0001057983 */ /* 0x000e620000100800 */
[----:B0-----:R-:W-:-:S05]  /*1f520*/  IMAD.SHL.U32 R0, R0, 0x2, RZ ;  /* 0x0000000200007824 */ /* 0x001fca00078e00ff */
[----:B------:R-:W-:-:S05]  /*1f530*/  LOP3.LUT R0, R0, 0x7e, RZ, 0xc0, !PT ;  /* 0x0000007e00007812 */ /* 0x000fca00078ec0ff */
[----:B------:R-:W-:Y:S04]  /*1f540*/  STS.U16 [R0+UR5+0x6a00], R8 ;  /* 0x006a000800007988 */ /* 0x000fe80008000405 */
[----:B------:R-:W-:Y:S04]  /*1f550*/  STS.U16 [R0+UR5+0x6c00], R12 ;  /* 0x006c000c00007988 */ /* 0x000fe80008000405 */
[----:B------:R-:W-:Y:S04]  /*1f560*/  STS.U16 [R0+UR5+0x6e00], R11 ;  /* 0x006e000b00007988 */ /* 0x000fe80008000405 */
[----:B------:R-:W-:Y:S04]  /*1f570*/  STS.U16 [R0+UR5+0x7000], R10 ;  /* 0x0070000a00007988 */ /* 0x000fe80008000405 */
[----:B------:R-:W-:Y:S04]  /*1f580*/  STS.U16 [R0+UR5+0x7200], R9 ;  /* 0x0072000900007988 */ /* 0x000fe80008000405 */
[----:B------:R-:W-:Y:S04]  /*1f590*/  STS.U16 [R0+UR5+0x7400], R13 ;  /* 0x0074000d00007988 */ /* 0x000fe80008000405 */
[----:B------:R0:W-:Y:S02]  /*1f5a0*/  STS.U16 [R0+UR5+0x7600], R17 ;  /* 0x0076001100007988 */ /* 0x0001e40008000405 */
[----:B0-----:R-:W-:-:S02]  /*1f5b0*/  PRMT R0, RZ, 0x7610, R0 ;  /* 0x00007610ff007816 */ /* 0x001fc40000000000 */
[----:B-1----:R-:W-:-:S04]  /*1f5c0*/  @!P3 LOP3.LUT R5, R5, R4, RZ, 0x3c, !PT ;  /* 0x000000040505b212 */ /* 0x002fc800078e3cff */
[----:B------:R-:W-:-:S04]  /*1f5d0*/  @!P3 LOP3.LUT R4, R5, R4, RZ, 0x3c, !PT ;  /* 0x000000040504b212 */ /* 0x000fc800078e3cff */
[----:B------:R-:W-:-:S05]  /*1f5e0*/  @!P3 LOP3.LUT R5, R5, R4, RZ, 0x3c, !PT ;  /* 0x000000040505b212 */ /* 0x000fca00078e3cff */
[----:B------:R-:W4:Y:S04]  /*1f5f0*/  @!P3 LDG.E.U16 R0, desc[UR10][R4.64] ;  /* 0x0000000a0400b981 */ /* 0x000f28000c1e1500 */
[----:B---3--:R0:W-:Y:S04]  /*1f600*/  STL [R1+0x8c], R20 ;  /* 0x00008c1401007387 */ /* 0x0081e80000100800 */
[----:B0-----:R-:W3:Y:S04]  /*1f610*/  LDL R20, [R1+0xcbc] ;  /* 0x000cbc0001147983 */ /* 0x001ee80000100800 */
[----:B------:R-:W2:Y:S04]  /*1f620*/  LDL.LU R26, [R1+0x170] ;  /* 0x00017000011a7983 */ /* 0x000ea80000300800 */
        /* <DEDUP_REMOVED lines=8> */
[----:B------:R-:W2:Y:S01]  /*1f6b0*/  LDL.LU R24, [R1+0x16c] ;  /* 0x00016c0001187983 */ /* 0x000ea20000300800 */
        /* <DEDUP_REMOVED lines=18> */
[----:B------:R-:W4:Y:S01]  /*1f7e0*/  LDL R5, [R1+0xcb8] ;  /* 0x000cb80001057983 */ /* 0x000f220000100800 */
[----:B0-----:R-:W0:Y:S01]  /*1f7f0*/  S2R R0, SR_TID.X ;  /* 0x0000000000007919 */ /* 0x001e220000002100 */
[----:B---3--:R-:W-:-:S02]  /*1f800*/  @!P3 IMAD.MOV.U32 R4, RZ, RZ, R20 ;  /* 0x000000ffff04b224 */ /* 0x008fc400078e0014 */
[----:B------:R-:W3:Y:S01]  /*1f810*/  LDL.LU R20, [R1+0x164] ;  /* 0x0001640001147983 */ /* 0x000ee20000300800 */
[----:B0-----:R-:W-:-:S05]  /*1f820*/  IMAD.SHL.U32 R0, R0, 0x2, RZ ;  /* 0x0000000200007824 */ /* 0x001fca00078e00ff */
[----:B------:R-:W-:-:S05]  /*1f830*/  LOP3.LUT R0, R0, 0x7e, RZ, 0xc0, !PT ;  /* 0x0000007e00007812 */ /* 0x000fca00078ec0ff */
[----:B------:R0:W-:Y:S02]  /*1f840*/  STS.U16 [R0+UR5+0x7c00], R15 ;  /* 0x007c000f00007988 */ /* 0x0001e40008000405 */
[----:B0-----:R-:W-:-:S06]  /*1f850*/  PRMT R0, RZ, 0x7610, R0 ;  /* 0x00007610ff007816 */ /* 0x001fcc0000000000 */
[----:B----4-:R-:W4:Y:S04]  /*1f860*/  @!P3 LDG.E.U16 R0, desc[UR10][R4.64] ;  /* 0x0000000a0400b981 */ /* 0x010f28000c1e1500 */
[----:B----4-:R0:W-:Y:S04]  /*1f870*/  STL [R1+0x7c], R0 ;  /* 0x00007c0001007387 */ /* 0x0101e80000100800 */
[----:B------:R-:W4:Y:S04]  /*1f880*/  LDL R4, [R1+0xc98] ;  /* 0x000c980001047983 */ /* 0x000f280000100800 */
[----:B------:R-:W4:Y:S01]  /*1f890*/  LDL R5, [R1+0xc9c] ;  /* 0x000c9c0001057983 */ /* 0x000f220000100800 */
[----:B0-----:R-:W0:Y:S02]  /*1f8a0*/  S2R R0, SR_TID.X ;  /* 0x0000000000007919 */ /* 0x001e240000002100 */
[----:B0-----:R-:W-:-:S05]  /*1f8b0*/  IMAD.SHL.U32 R0, R0, 0x2, RZ ;  /* 0x0000000200007824 */ /* 0x001fca00078e00ff */
[----:B------:R-:W-:-:S05]  /*1f8c0*/  LOP3.LUT R0, R0, 0x7e, RZ, 0xc0, !PT ;  /* 0x0000007e00007812 */ /* 0x000fca00078ec0ff */
[----:B------:R0:W-:Y:S04]  /*1f8d0*/  STS.U16 [R0+UR5+0x7e00], R18 ;  /* 0x007e001200007988 */ /* 0x0001e80008000405 */
[----:B0-----:R-:W2:Y:S01]  /*1f8e0*/  LDL.LU R18, [R1+0x1550] ;  /* 0x0015500001127983 */ /* 0x001ea20000300800 */
[----:B----4-:R-:W-:-:S04]  /*1f8f0*/  @!P3 LOP3.LUT R5, R5, R4, RZ, 0x3c, !PT ;  /* 0x000000040505b212 */ /* 0x010fc800078e3cff */
[----:B------:R-:W-:-:S04]  /*1f900*/  @!P3 LOP3.LUT R4, R5, R4, RZ, 0x3c, !PT ;  /* 0x000000040504b212 */ /* 0x000fc800078e3cff */
[----:B------:R-:W-:Y:S02]  /*1f910*/  @!P3 LOP3.LUT R5, R5, R4, RZ, 0x3c, !PT ;  /* 0x000000040505b212 */ /* 0x000fe400078e3cff */
[----:B--2---:R-:W-:-:S06]  /*1f920*/  PRMT R18, RZ, 0x7610, R18 ;  /* 0x00007610ff127816 */ /* 0x004fcc0000000012 */
[----:B------:R-:W2:Y:S01]  /*1f930*/  @!P3 LDG.E.U16 R18, desc[UR10][R4.64] ;  /* 0x0000000a0412b981 */ /* 0x000ea2000c1e1500 */
[----:B------:R-:W0:Y:S02]  /*1f940*/  S2R R15, SR_TID.X ;  /* 0x00000000000f7919 */ /* 0x000e240000002100 */
[----:B0-----:R-:W-:-:S05]  /*1f950*/  IMAD.SHL.U32 R15, R15, 0x2, RZ ;  /* 0x000000020f0f7824 */ /* 0x001fca00078e00ff */
[----:B------:R-:W-:-:S04]  /*1f960*/  LOP3.LUT R15, R15, 0x7e, RZ, 0xc0, !PT ;  /* 0x0000007e0f0f7812 */ /* 0x000fc800078ec0ff */
[----:B------:R-:W-:-:S05]  /*1f970*/  LOP3.LUT R15, R15, 0x10, RZ, 0x3c, !PT ;  /* 0x000000100f0f7812 */ /* 0x000fca00078e3cff */
[----:B------:R-:W-:Y:S04]  /*1f980*/  STS.U16 [R15+UR5+0x80], R22 ;  /* 0x000080160f007988 */ /* 0x000fe80008000405 */
[----:B--2---:R0:W-:Y:S04]  /*1f990*/  STL [R1+0x78], R18 ;  /* 0x0000781201007387 */ /* 0x0041e80000100800 */
[----:B0-----:R-:W2:Y:S04]  /*1f9a0*/  LDL.LU R18, [R1+0x154c] ;  /* 0x00154c0001127983 */ /* 0x001ea80000300800 */
[----:B------:R-:W4:Y:S04]  /*1f9b0*/  LDL R4, [R1+0xc78] ;  /* 0x000c780001047983 */ /* 0x000f280000100800 */
[----:B------:R-:W4:Y:S04]  /*1f9c0*/  LDL R5, [R1+0xc7c] ;  /* 0x000c7c0001057983 */ /* 0x000f280000100800 */
[----:B------:R-:W2:Y:S01]  /*1f9d0*/  LDL.LU R22, [R1+0x1548] ;  /* 0x0015480001167983 */ /* 0x000ea20000300800 */
[----:B----4-:R-:W-:-:S04]  /*1f9e0*/  @!P3 LOP3.LUT R5, R5, R4, RZ, 0x3c, !PT ;  /* 0x000000040505b212 */ /* 0x010fc800078e3cff */
[C---:B------:R-:W-:Y:S02]  /*1f9f0*/  @!P3 LOP3.LUT R4, R5.reuse, R4, RZ, 0x3c, !PT ;  /* 0x000000040504b212 */ /* 0x040fe400078e3cff */
[----:B--2---:R-:W-:Y:S02]  /*1fa00*/  PRMT R22, RZ, 0x7610, R22 ;  /* 0x00007610ff167816 */ /* 0x004fe40000000016 */
[----:B------:R-:W-:-:S05]  /*1fa10*/  @!P3 LOP3.LUT R5, R5, R4, RZ, 0x3c, !PT ;  /* 0x000000040505b212 */ /* 0x000fca00078e3cff */
[----:B------:R-:W2:Y:S04]  /*1fa20*/  @!P3 LDG.E.U16 R22, desc[UR10][R4.64] ;  /* 0x0000000a0416b981 */ /* 0x000ea8000c1e1500 */
[----:B--2---:R0:W-:Y:S04]  /*1fa30*/  STL [R1+0x74], R22 ;  /* 0x0000741601007387 */ /* 0x0041e80000100800 */
[----:B0-----:R-:W2:Y:S04]  /*1fa40*/  LDL.LU R22, [R1+0x1544] ;  /* 0x0015440001167983 */ /* 0x001ea80000300800 */
[----:B------:R-:W4:Y:S04]  /*1fa50*/  LDL R4, [R1+0xc58] ;  /* 0x000c580001047983 */ /* 0x000f280000100800 */
[----:B------:R-:W4:Y:S01]  /*1fa60*/  LDL R5, [R1+0xc5c] ;  /* 0x000c5c0001057983 */ /* 0x000f220000100800 */
[----:B------:R-:W-:-:S03]  /*1fa70*/  PRMT R18, RZ, 0x7610, R18 ;  /* 0x00007610ff127816 */ /* 0x000fc60000000012 */
[----:B------:R0:W-:Y:S04]  /*1fa80*/  STS.U16 [R15+UR5+0x280], R26 ;  /* 0x0002801a0f007988 */ /* 0x0001e80008000405 */
[----:B0-----:R-:W2:Y:S01]  /*1fa90*/  LDL.LU R26, [R1+0x158] ;  /* 0x00015800011a7983 */ /* 0x001ea20000300800 */
[----:B----4-:R-:W-:-:S04]  /*1faa0*/  @!P3 LOP3.LUT R5, R5, R4, RZ, 0x3c, !PT ;  /* 0x000000040505b212 */ /* 0x010fc800078e3cff */
[----:B------:R-:W-:-:S04]  /*1fab0*/  @!P3 LOP3.LUT R4, R5, R4, RZ, 0x3c, !PT ;  /* 0x000000040504b212 */ /* 0x000fc800078e3cff */
[----:B------:R-:W-:-:S05]  /*1fac0*/  @!P3 LOP3.LUT R5, R5, R4, RZ, 0x3c, !PT ;  /* 0x000000040505b212 */ /* 0x000fca00078e3cff */
[----:B------:R-:W4:Y:S04]  /*1fad0*/  @!P3 LDG.E.U16 R18, desc[UR10][R4.64] ;  /* 0x0000000a0412b981 */ /* 0x000f28000c1e1500 */
[----:B------:R-:W2:Y:S04]  /*1fae0*/  LDL R4, [R1+0xc38] ;  /* 0x000c380001047983 */ /* 0x000ea80000100800 */
[----:B------:R-:W2:Y:S01]  /*1faf0*/  LDL R5, [R1+0xc3c] ;  /* 0x000c3c0001057983 */ /* 0x000ea20000100800 */
[----:B------:R-:W-:-:S03]  /*1fb00*/  PRMT R12, RZ, 0x7610, R12 ;  /* 0x00007610ff0c7816 */ /* 0x000fc6000000000c */
[----:B------:R0:W-:Y:S04]  /*1fb10*/  STS.U16 [R15+UR5+0x480], R24 ;  /* 0x000480180f007988 */ /* 0x0001e80008000405 */
[----:B0-----:R-:W3:Y:S04]  /*1fb20*/  LDL R24, [R1+0xbdc] ;  /* 0x000bdc0001187983 */ /* 0x001ee80000100800 */
[----:B----4-:R0:W-:Y:S04]  /*1fb30*/  STL [R1+0x70], R18 ;  /* 0x0000701201007387 */ /* 0x0101e80000100800 */
[----:B0-----:R-:W4:Y:S01]  /*1fb40*/  LDL.LU R18, [R1+0x154] ;  /* 0x0001540001127983 */ /* 0x001f220000300800 */
        /* <DEDUP_REMOVED lines=12> */
[----:B------:R1:W-:Y:S04]  /*1fc10*/  STS.U16 [R15+UR5+0x680], R2 ;  /* 0x000680020f007988 */ /* 0x0003e80008000405 */
[----:B0-----:R-:W2:Y:S04]  /*1fc20*/  LDL R12, [R1+0xbbc] ;  /* 0x000bbc00010c7983 */ /* 0x001ea80000100800 */
[----:B-1----:R-:W2:Y:S04]  /*1fc30*/  LDL.LU R2, [R1+0x150] ;  /* 0x0001500001027983 */ /* 0x002ea80000300800 */
[----:B---3--:R0:W-:Y:S04]  /*1fc40*/  STL [R1+0x68], R22 ;  /* 0x0000681601007387 */ /* 0x0081e80000100800 */
[----:B0-----:R-:W3:Y:S04]  /*1fc50*/  LDL.LU R22, [R1+0x1540] ;  /* 0x0015400001167983 */ /* 0x001ee80000300800 */
[----:B------:R-:W2:Y:S04]  /*1fc60*/  LDL R4, [R1+0xbf8] ;  /* 0x000bf80001047983 */ /* 0x000ea80000100800 */
[----:B------:R-:W2:Y:S04]  /*1fc70*/  LDL R5, [R1+0xbfc] ;  /* 0x000bfc0001057983 */ /* 0x000ea80000100800 */
[----:B------:R0:W-:Y:S04]  /*1fc80*/  STS.U16 [R15+UR5+0x880], R20 ;  /* 0x000880140f007988 */ /* 0x0001e80008000405 */
[----:B0-----:R-:W4:Y:S01]  /*1fc90*/  LDL.LU R20, [R1+0x14c] ;  /* 0x00014c0001147983 */ /* 0x001f220000300800 */
[----:B---3--:R-:W-:-:S02]  /*1fca0*/  PRMT R22, RZ, 0x7610, R22 ;  /* 0x00007610ff167816 */ /* 0x008fc40000000016 */
[----:B--2---:R-:W-:-:S04]  /*1fcb0*/  @!P3 LOP3.LUT R5, R5, R4, RZ, 0x3c, !PT ;  /* 0x000000040505b212 */ /* 0x004fc800078e3cff */
[----:B------:R-:W-:-:S04]  /*1fcc0*/  @!P3 LOP3.LUT R4, R5, R4, RZ, 0x3c, !PT ;  /* 0x000000040504b212 */ /* 0x000fc800078e3cff */
[----:B------:R-:W-:-:S05]  /*1fcd0*/  @!P3 LOP3.LUT R5, R5, R4, RZ, 0x3c, !PT ;  /* 0x000000040505b212 */ /* 0x000fca00078e3cff */
[----:B------:R0:W2:Y:S04]  /*1fce0*/  @!P3 LDG.E.U16 R22, desc[UR10][R4.64] ;  /* 0x0000000a0416b981 */ /* 0x0000a8000c1e1500 */
[----:B------:R-:W3:Y:S04]  /*1fcf0*/  LDL.LU R4, [R1+0x160] ;  /* 0x0001600001047983 */ /* 0x000ee80000300800 */
[----:B------:R-:W2:Y:S01]  /*1fd00*/  LDL R5, [R1+0xbd8] ;  /* 0x000bd80001057983 */ /* 0x000ea20000100800 */
[----:B------:R-:W-:-:S03]  /*1fd10*/  PRMT R16, RZ, 0x7610, R16 ;  /* 0x00007610ff107816 */ /* 0x000fc60000000010 */
[----:B---3--:R0:W-:Y:S02]  /*1fd20*/  STS.U16 [R15+UR5+0xa80], R4 ;  /* 0x000a80040f007988 */ /* 0x0081e40008000405 */
[----:B0-----:R-:W-:-:S05]  /*1fd30*/  @!P3 IMAD.MOV.U32 R4, RZ, RZ, R24 ;  /* 0x000000ffff04b224 */ /* 0x001fca00078e0018 */
[----:B--2---:R-:W2:Y:S04]  /*1fd40*/  @!P3 LDG.E.U16 R16, desc[UR10][R4.64] ;  /* 0x0000000a0410b981 */ /* 0x004ea8000c1e1500 */
[----:B------:R0:W-:Y:S04]  /*1fd50*/  STL [R1+0x64], R22 ;  /* 0x0000641601007387 */ /* 0x0001e80000100800 */
[----:B0-----:R-:W3:Y:S04]  /*1fd60*/  LDL.LU R22, [R1+0x148] ;  /* 0x0001480001167983 */ /* 0x001ee80000300800 */
[----:B------:R-:W3:Y:S04]  /*1fd70*/  LDL.LU R24, [R1+0x144] ;  /* 0x0001440001187983 */ /* 0x000ee80000300800 */
[----:B--2---:R0:W-:Y:S04]  /*1fd80*/  STL [R1+0x60], R16 ;  /* 0x0000601001007387 */ /* 0x0041e80000100800 */
[----:B0-----:R-:W2:Y:S04]  /*1fd90*/  LDL.LU R16, [R1+0x153c] ;  /* 0x00153c0001107983 */ /* 0x001ea80000300800 */
[----:B------:R-:W3:Y:S04]  /*1fda0*/  LDL.LU R4, [R1+0x15c] ;  /* 0x00015c0001047983 */ /* 0x000ee80000300800 */
[----:B------:R-:W4:Y:S01]  /*1fdb0*/  LDL R5, [R1+0xbb8] ;  /* 0x000bb80001057983 */ /* 0x000f220000100800 */
[----:B--2---:R-:W-:-:S03]  /*1fdc0*/  PRMT R16, RZ, 0x7610, R16 ;  /* 0x00007610ff107816 */ /* 0x004fc60000000010 */
[----:B---3--:R0:W-:Y:S02]  /*1fdd0*/  STS.U16 [R15+UR5+0xc80], R4 ;  /* 0x000c80040f007988 */ /* 0x0081e40008000405 */
[----:B0-----:R-:W-:Y:S02]  /*1fde0*/  @!P3 IMAD.MOV.U32 R4, RZ, RZ, R12 ;  /* 0x000000ffff04b224 */ /* 0x001fe400078e000c */
[----:B------:R-:W2:Y:S04]  /*1fdf0*/  LDL.LU R12, [R1+0x140] ;  /* 0x00014000010c7983 */ /* 0x000ea80000300800 */
[----:B----4-:R-:W3:Y:S04]  /*1fe00*/  @!P3 LDG.E.U16 R16, desc[UR10][R4.64] ;  /* 0x0000000a0410b981 */ /* 0x010ee8000c1e1500 */
[----:B------:R-:W-:Y:S04]  /*1fe10*/  STS.U16 [R15+UR5+0xe80], R26 ;  /* 0x000e801a0f007988 */ /* 0x000fe80008000405 */
[----:B---3--:R0:W-:Y:S04]  /*1fe20*/  STL [R1+0x5c], R16 ;  /* 0x00005c1001007387 */ /* 0x0081e80000100800 */
[----:B0-----:R-:W3:Y:S04]  /*1fe30*/  LDL.LU R16, [R1+0x1538] ;  /* 0x0015380001107983 */ /* 0x001ee80000300800 */
        /* <DEDUP_REMOVED lines=8> */
[----:B------:R-:W-:Y:S04]  /*1fec0*/  STS.U16 [R15+UR5+0x1080], R18 ;  /* 0x001080120f007988 */ /* 0x000fe80008000405 */
[----:B------:R-:W4:Y:S04]  /*1fed0*/  LDL R4, [R1+0xb78] ;  /* 0x000b780001047983 */ /* 0x000f280000100800 */
[----:B------:R-:W4:Y:S04]  /*1fee0*/  LDL R5, [R1+0xb7c] ;  /* 0x000b7c0001057983 */ /* 0x000f280000100800 */
[----:B--2---:R0:W-:Y:S04]  /*1fef0*/  STL [R1+0x58], R26 ;  /* 0x0000581a01007387 */ /* 0x0041e80000100800 */
[----:B0-----:R-:W2:Y:S04]  /*1ff00*/  LDL.LU R26, [R1+0x13c] ;  /* 0x00013c00011a7983 */ /* 0x001ea80000300800 */
[----:B------:R-:W2:Y:S01]  /*1ff10*/  LDL.LU R18, [R1+0x1530] ;  /* 0x0015300001127983 */ /* 0x000ea20000300800 */
[----:B----4-:R-:W-:-:S04]  /*1ff20*/  @!P3 LOP3.LUT R5, R5, R4, RZ, 0x3c, !PT ;  /* 0x000000040505b212 */ /* 0x010fc800078e3cff */
[----:B------:R-:W-:-:S04]  /*1ff30*/  @!P3 LOP3.LUT R4, R5, R4, RZ, 0x3c, !PT ;  /* 0x000000040504b212 */ /* 0x000fc800078e3cff */
[----:B------:R-:W-:Y:S02]  /*1ff40*/  @!P3 LOP3.LUT R5, R5, R4, RZ, 0x3c, !PT ;  /* 0x000000040505b212 */ /* 0x000fe400078e3cff */
[----:B--2---:R-:W-:-:S06]  /*1ff50*/  PRMT R18, RZ, 0x7610, R18 ;  /* 0x00007610ff127816 */ /* 0x004fcc0000000012 */
[----:B------:R-:W2:Y:S04]  /*1ff60*/  @!P3 LDG.E.U16 R18, desc[UR10][R4.64] ;  /* 0x0000000a0412b981 */ /* 0x000ea8000c1e1500 */
[----:B--2---:R0:W-:Y:S04]  /*1ff70*/  STL [R1+0x54], R18 ;  /* 0x0000541201007387 */ /* 0x0041e80000100800 */
[----:B0-----:R-:W2:Y:S04]  /*1ff80*/  LDL.LU R18, [R1+0x152c] ;  /* 0x00152c0001127983 */ /* 0x001ea80000300800 */
[----:B------:R-:W4:Y:S04]  /*1ff90*/  LDL R4, [R1+0xb58] ;  /* 0x000b580001047983 */ /* 0x000f280000100800 */
[----:B------:R-:W4:Y:S01]  /*1ffa0*/  LDL R5, [R1+0xb5c] ;  /* 0x000b5c0001057983 */ /* 0x000f220000100800 */
[----:B--2---:R-:W-:-:S02]  /*1ffb0*/  PRMT R18, RZ, 0x7610, R18 ;  /* 0x00007610ff127816 */ /* 0x004fc40000000012 */
[----:B----4-:R-:W-:-:S04]  /*1ffc0*/  @!P3 LOP3.LUT R5, R5, R4, RZ, 0x3c, !PT ;  /* 0x000000040505b212 */ /* 0x010fc800078e3cff */
[----:B------:R-:W-:-:S04]  /*1ffd0*/  @!P3 LOP3.LUT R4, R5, R4, RZ, 0x3c, !PT ;  /* 0x000000040504b212 */ /* 0x000fc800078e3cff */
[----:B------:R-:W-:-:S05]  /*1ffe0*/  @!P3 LOP3.LUT R5, R5, R4, RZ, 0x3c, !PT ;  /* 0x000000040505b212 */ /* 0x000fca00078e3cff */
[----:B------:R-:W2:Y:S04]  /*1fff0*/  @!P3 LDG.E.U16 R18, desc[UR10][R4.64] ;  /* 0x0000000a0412b981 */ /* 0x000ea8000c1e1500 */
[----:B------:R0:W-:Y:S04]  /*20000*/  STS.U16 [R15+UR5+0x1280], R2 ;  /* 0x001280020f007988 */ /* 0x0001e80008000405 */
[----:B0-----:R-:W4:Y:S04]  /*20010*/  LDL.LU R2, [R1+0x138] ;  /* 0x0001380001027983 */ /* 0x001f280000300800 */
[----:B------:R-:W-:Y:S04]  /*20020*/  STS.U16 [R15+UR5+0x1480], R20 ;  /* 0x001480140f007988 */ /* 0x000fe80008000405 */
[----:B--2---:R0:W-:Y:S04]  /*20030*/  STL [R1+0x50], R18 ;  /* 0x0000501201007387 */ /* 0x0041e80000100800 */
[----:B0-----:R-:W2:Y:S04]  /*20040*/  LDL.LU R18, [R1+0x1528] ;  /* 0x0015280001127983 */ /* 0x001ea80000300800 */
[----:B------:R-:W2:Y:S04]  /*20050*/  LDL R4, [R1+0xb38] ;  /* 0x000b380001047983 */ /* 0x000ea80000100800 */
[----:B------:R-:W2:Y:S04]  /*20060*/  LDL R5, [R1+0xb3c] ;  /* 0x000b3c0001057983 */ /* 0x000ea80000100800 */
[----:B------:R-:W3:Y:S01]  /*20070*/  LDL.LU R20, [R1+0x1524] ;  /* 0x0015240001147983 */ /* 0x000ee20000300800 */
[----:B--2---:R-:W-:-:S04]  /*20080*/  @!P3 LOP3.LUT R5, R5, R4, RZ, 0x3c, !PT ;  /* 0x000000040505b212 */ /* 0x004fc800078e3cff */
[C---:B------:R-:W-:Y:S02]  /*20090*/  @!P3 LOP3.LUT R4, R5.reuse, R4, RZ, 0x3c, !PT ;  /* 0x000000040504b212 */ /* 0x040fe400078e3cff */
[----:B---3--:R-:W-:Y:S02]  /*200a0*/  PRMT R20, RZ, 0x7610, R20 ;  /* 0x00007610ff147816 */ /* 0x008fe40000000014 */
[----:B------:R-:W-:-:S05]  /*200b0*/  @!P3 LOP3.LUT R5, R5, R4, RZ, 0x3c, !PT ;  /* 0x000000040505b212 */ /* 0x000fca00078e3cff */
[----:B------:R-:W2:Y:S04]  /*200c0*/  @!P3 LDG.E.U16 R20, desc[UR10][R4.64] ;  /* 0x0000000a0414b981 */ /* 0x000ea8000c1e1500 */
[----:B------:R-:W-:Y:S04]  /*200d0*/  STS.U16 [R15+UR5+0x1680], R22 ;  /* 0x001680160f007988 */ /* 0x000fe80008000405 */
[----:B--2---:R0:W-:Y:S04]  /*200e0*/  STL [R1+0x4c], R20 ;  /* 0x00004c1401007387 */ /* 0x0041e80000100800 */
[----:B0-----:R-:W2:Y:S04]  /*200f0*/  LDL.LU R20, [R1+0x1520] ;  /* 0x0015200001147983 */ /* 0x001ea80000300800 */
[----:B------:R-:W3:Y:S04]  /*20100*/  LDL R4, [R1+0xb18] ;  /* 0x000b180001047983 */ /* 0x000ee80000100800 */
[----:B------:R-:W3:Y:S04]  /*20110*/  LDL R5, [R1+0xb1c] ;  /* 0x000b1c0001057983 */ /* 0x000ee80000100800 */
[----:B------:R-:W2:Y:S01]  /*20120*/  LDL.LU R22, [R1+0x151c] ;  /* 0x00151c0001167983 */ /* 0x000ea20000300800 */
[----:B---3--:R-:W-:-:S04]  /*20130*/  @!P3 LOP3.LUT R5, R5, R4, RZ, 0x3c, !PT ;  /* 0x000000040505b212 */ /* 0x008fc800078e3cff */
[C---:B------:R-:W-:Y:S02]  /*20140*/  @!P3 LOP3.LUT R4, R5.reuse, R4, RZ, 0x3c, !PT ;  /* 0x000000040504b212 */ /* 0x040fe400078e3cff */
[----:B--2---:R-:W-:Y:S02]  /*20150*/  PRMT R22, RZ, 0x7610, R22 ;  /* 0x00007610ff167816 */ /* 0x004fe40000000016 */
[----:B------:R-:W-:-:S05]  /*20160*/  @!P3 LOP3.LUT R5, R5, R4, RZ, 0x3c, !PT ;  /* 0x000000040505b212 */ /* 0x000fca00078e3cff */
[----:B------:R-:W2:Y:S04]  /*20170*/  @!P3 LDG.E.U16 R22, desc[UR10][R4.64] ;  /* 0x0000000a0416b981 */ /* 0x000ea8000c1e1500 */
[----:B--2---:R0:W-:Y:S04]  /*20180*/  STL [R1+0x48], R22 ;  /* 0x0000481601007387 */ /* 0x0041e80000100800 */
[----:B0-----:R-:W2:Y:S04]  /*20190*/  LDL.LU R22, [R1+0x1518] ;  /* 0x0015180001167983 */ /* 0x001ea80000300800 */
[----:B------:R-:W3:Y:S04]  /*201a0*/  LDL R4, [R1+0xaf8] ;  /* 0x000af80001047983 */ /* 0x000ee80000100800 */
[----:B------:R-:W3:Y:S01]  /*201b0*/  LDL R5, [R1+0xafc] ;  /* 0x000afc0001057983 */ /* 0x000ee20000100800 */
[----:B------:R-:W-:-:S03]  /*201c0*/  PRMT R11, RZ, 0x7610, R11 ;  /* 0x00007610ff0b7816 */ /* 0x000fc6000000000b */
[----:B------:R0:W-:Y:S04]  /*201d0*/  STS.U16 [R15+UR5+0x1880], R24 ;  /* 0x001880180f007988 */ /* 0x0001e80008000405 */
        /* <DEDUP_REMOVED lines=8> */
[----:B------:R0:W-:Y:S04]  /*20260*/  STS.U16 [R15+UR5+0x1a80], R12 ;  /* 0x001a800c0f007988 */ /* 0x0001e80008000405 */
[----:B0-----:R-:W4:Y:S04]  /*20270*/  LDL R12, [R1+0xa7c] ;  /* 0x000a7c00010c7983 */ /* 0x001f280000100800 */
[----:B---3--:R0:W-:Y:S04]  /*20280*/  STL [R1+0x44], R11 ;  /* 0x0000440b01007387 */ /* 0x0081e80000100800 */
[----:B0-----:R-:W3:Y:S01]  /*20290*/  LDL.LU R11, [R1+0x128] ;  /* 0x00012800010b7983 */ /* 0x001ee20000300800 */
        /* <DEDUP_REMOVED lines=18> */
[----:B------:R-:W2:Y:S01]  /*203c0*/  LDL R5, [R1+0xa9c] ;  /* 0x000a9c0001057983 */ /* 0x000ea20000100800 */
[----:B------:R-:W-:-:S03]  /*203d0*/  PRMT R13, RZ, 0x7610, R13 ;  /* 0x00007610ff0d7816 */ /* 0x000fc6000000000d */
[----:B----4-:R0:W-:Y:S04]  /*203e0*/  STS.U16 [R15+UR5+0x1e80], R2 ;  /* 0x001e80020f007988 */ /* 0x0101e80008000405 */
[----:B0-----:R-:W4:Y:S01]  /*203f0*/  LDL.LU R2, [R1+0x120] ;  /* 0x0001200001027983 */ /* 0x001f220000300800 */
[----:B--2---:R-:W-:-:S04]  /*20400*/  @!P3 LOP3.LUT R5, R5, R4, RZ, 0x3c, !PT ;  /* 0x000000040505b212 */ /* 0x004fc800078e3cff */
[----:B------:R-:W-:-:S04]  /*20410*/  @!P3 LOP3.LUT R4, R5, R4, RZ, 0x3c, !PT ;  /* 0x000000040504b212 */ /* 0x000fc800078e3cff */
[----:B------:R-:W-:-:S05]  /*20420*/  @!P3 LOP3.LUT R5, R5, R4, RZ, 0x3c, !PT ;  /* 0x000000040505b212 */ /* 0x000fca00078e3cff */
[----:B------:R0:W2:Y:S04]  /*20430*/  @!P3 LDG.E.U16 R13, desc[UR10][R4.64] ;  /* 0x0000000a040db981 */ /* 0x0000a8000c1e1500 */
[----:B------:R-:W2:Y:S04]  /*20440*/  LDL.LU R4, [R1+0x134] ;  /* 0x0001340001047983 */ /* 0x000ea80000300800 */
[----:B------:R-:W4:Y:S01]  /*20450*/  LDL R5, [R1+0xa78] ;  /* 0x000a780001057983 */ /* 0x000f220000100800 */
[----:B---3--:R-:W-:-:S03]  /*20460*/  PRMT R22, RZ, 0x7610, R22 ;  /* 0x00007610ff167816 */ /* 0x008fc60000000016 */
[----:B--2---:R0:W-:Y:S02]  /*20470*/  STS.U16 [R15+UR5+0x2080], R4 ;  /* 0x002080040f007988 */ /* 0x0041e40008000405 */
[----:B0-----:R-:W-:-:S05]  /*20480*/  @!P3 IMAD.MOV.U32 R4, RZ, RZ, R12 ;  /* 0x000000ffff04b224 */ /* 0x001fca00078e000c */
[----:B----4-:R-:W2:Y:S04]  /*20490*/  @!P3 LDG.E.U16 R22, desc[UR10][R4.64] ;  /* 0x0000000a0416b981 */ /* 0x010ea8000c1e1500 */
[----:B------:R0:W-:Y:S04]  /*204a0*/  STL [R1+0x38], R13 ;  /* 0x0000380d01007387 */ /* 0x0001e80000100800 */
[----:B0-----:R-:W3:Y:S04]  /*204b0*/  LDL.LU R13, [R1+0x11c] ;  /* 0x00011c00010d7983 */ /* 0x001ee80000300800 */
[----:B------:R-:W4:Y:S04]  /*204c0*/  LDL.LU R12, [R1+0x118] ;  /* 0x00011800010c7983 */ /* 0x000f280000300800 */
        /* <DEDUP_REMOVED lines=24> */
[----:B------:R-:W-:-:S02]  /*20650*/  PRMT R10, RZ, 0x7610, R10 ;  /* 0x00007610ff0a7816 */ /* 0x000fc4000000000a */
[----:B----4-:R-:W-:-:S04]  /*20660*/  @!P3 LOP3.LUT R5, R5, R4, RZ, 0x3c, !PT ;  /* 0x000000040505b212 */ /* 0x010fc800078e3cff */
[----:B------:R-:W-:-:S04]  /*20670*/  @!P3 LOP3.LUT R4, R5, R4, RZ, 0x3c, !PT ;  /* 0x000000040504b212 */ /* 0x000fc800078e3cff */
[----:B------:R-:W-:-:S05]  /*20680*/  @!P3 LOP3.LUT R5, R5, R4, RZ, 0x3c, !PT ;  /* 0x000000040505b212 */ /* 0x000fca00078e3cff */
[----:B------:R-:W4:Y:S04]  /*20690*/  @!P3 LDG.E.U16 R10, desc[UR10][R4.64] ;  /* 0x0000000a040ab981 */ /* 0x000f28000c1e1500 */
[----:B------:R0:W-:Y:S04]  /*206a0*/  STS.U16 [R15+UR5+0x2680], R11 ;  /* 0x0026800b0f007988 */ /* 0x0001e80008000405 */
[----:B0-----:R-:W2:Y:S04]  /*206b0*/  LDL.LU R11, [R1+0x110] ;  /* 0x00011000010b7983 */ /* 0x001ea80000300800 */
[----:B------:R-:W2:Y:S04]  /*206c0*/  LDL R4, [R1+0x9f8] ;  /* 0x0009f80001047983 */ /* 0x000ea80000100800 */
[----:B------:R-:W2:Y:S04]  /*206d0*/  LDL R5, [R1+0x9fc] ;  /* 0x0009fc0001057983 */ /* 0x000ea80000100800 */
[----:B------:R-:W-:Y:S04]  /*206e0*/  STS.U16 [R15+UR5+0x2880], R26 ;  /* 0x0028801a0f007988 */ /* 0x000fe80008000405 */
[----:B----4-:R0:W-:Y:S04]  /*206f0*/  STL [R1+0x28], R10 ;  /* 0x0000280a01007387 */ /* 0x0101e80000100800 */
[----:B0-----:R-:W4:Y:S04]  /*20700*/  LDL R10, [R1+0x99c] ;  /* 0x00099c00010a7983 */ /* 0x001f280000100800 */
[----:B------:R-:W3:Y:S01]  /*20710*/  LDL.LU R26, [R1+0x1500] ;  /* 0x00150000011a7983 */ /* 0x000ee20000300800 */
[----:B--2---:R-:W-:-:S04]  /*20720*/  @!P3 LOP3.LUT R5, R5, R4, RZ, 0x3c, !PT ;  /* 0x000000040505b212 */ /* 0x004fc800078e3cff */
[----:B------:R-:W-:-:S04]  /*20730*/  @!P3 LOP3.LUT R4, R5, R4, RZ, 0x3c, !PT ;  /* 0x000000040504b212 */ /* 0x000fc800078e3cff */
[----:B------:R-:W-:Y:S02]  /*20740*/  @!P3 LOP3.LUT R5, R5, R4, RZ, 0x3c, !PT ;  /* 0x000000040505b212 */ /* 0x000fe400078e3cff */
[----:B---3--:R-:W-:-:S06]  /*20750*/  PRMT R26, RZ, 0x7610, R26 ;  /* 0x00007610ff1a7816 */ /* 0x008fcc000000001a */
        /* <DEDUP_REMOVED lines=21> */
[----:B------:R0:W-:Y:S04]  /*208b0*/  STS.U16 [R15+UR5+0x2c80], R13 ;  /* 0x002c800d0f007988 */ /* 0x0001e80008000405 */
[----:B0-----:R-:W3:Y:S04]  /*208c0*/  LDL.LU R13, [R1+0x104] ;  /* 0x00010400010d7983 */ /* 0x001ee80000300800 */
[----:B--2---:R0:W-:Y:S04]  /*208d0*/  STL [R1+0x1c], R2 ;  /* 0x00001c0201007387 */ /* 0x0041e80000100800 */
[----:B0-----:R-:W2:Y:S04]  /*208e0*/  LDL.LU R2, [R1+0x14f0] ;  /* 0x0014f00001027983 */ /* 0x001ea80000300800 */
[----:B------:R-:W2:Y:S01]  /*208f0*/  LDL R5, [R1+0x998] ;  /* 0x0009980001057983 */ /* 0x000ea20000100800 */
[----:B------:R-:W-:Y:S01]  /*20900*/  PRMT R6, RZ, 0x7610, R6 ;  /* 0x00007610ff067816 */ /* 0x000fe20000000006 */
[----:B----4-:R-:W-:-:S02]  /*20910*/  @!P3 IMAD.MOV.U32 R4, RZ, RZ, R10 ;  /* 0x000000ffff04b224 */ /* 0x010fc400078e000a */
[----:B------:R0:W-:Y:S04]  /*20920*/  STS.U16 [R15+UR5+0x2e80], R12 ;  /* 0x002e800c0f007988 */ /* 0x0001e80008000405 */
[----:B0-----:R-:W4:Y:S01]  /*20930*/  LDL.LU R12, [R1+0x100] ;  /* 0x00010000010c7983 */ /* 0x001f220000300800 */
[----:B------:R-:W-:-:S03]  /*20940*/  PRMT R9, RZ, 0x7610, R9 ;  /* 0x00007610ff097816 */ /* 0x000fc60000000009 */
[----:B------:R-:W3:Y:S04]  /*20950*/  LDL R10, [R1+0x918] ;  /* 0x00091800010a7983 */ /* 0x000ee80000100800 */
[----:B--2---:R-:W2:Y:S04]  /*20960*/  @!P3 LDG.E.U16 R6, desc[UR10][R4.64] ;  /* 0x0000000a0406b981 */ /* 0x004ea8000c1e1500 */
[----:B------:R-:W3:Y:S04]  /*20970*/  LDL R4, [R1+0x978] ;  /* 0x0009780001047983 */ /* 0x000ee80000100800 */
[----:B------:R-:W3:Y:S04]  /*20980*/  LDL R5, [R1+0x97c] ;  /* 0x00097c0001057983 */ /* 0x000ee80000100800 */
[----:B------:R-:W-:Y:S04]  /*20990*/  STS.U16 [R15+UR5+0x3080], R14 ;  /* 0x0030800e0f007988 */ /* 0x000fe80008000405 */
[----:B--2---:R0:W-:Y:S04]  /*209a0*/  STL [R1+0x18], R6 ;  /* 0x0000180601007387 */ /* 0x0041e80000100800 */
[----:B0-----:R-:W2:Y:S01]  /*209b0*/  LDL R6, [R1+0x91c] ;  /* 0x00091c0001067983 */ /* 0x001ea20000100800 */
[----:B---3--:R-:W-:-:S03]  /*209c0*/  @!P3 LOP3.LUT R5, R5, R4, RZ, 0x3c, !PT ;  /* 0x000000040505b212 */ /* 0x008fc600078e3cff */
[----:B------:R-:W3:Y:S01]  /*209d0*/  LDL.LU R14, [R1+0xfc] ;  /* 0x0000fc00010e7983 */ /* 0x000ee20000300800 */
[----:B------:R-:W-:-:S04]  /*209e0*/  @!P3 LOP3.LUT R4, R5, R4, RZ, 0x3c, !PT ;  /* 0x000000040504b212 */ /* 0x000fc800078e3cff */
[----:B------:R-:W-:-:S05]  /*209f0*/  @!P3 LOP3.LUT R5, R5, R4, RZ, 0x3c, !PT ;  /* 0x000000040505b212 */ /* 0x000fca00078e3cff */
[----:B------:R-:W2:Y:S04]  /*20a00*/  @!P3 LDG.E.U16 R9, desc[UR10][R4.64] ;  /* 0x0000000a0409b981 */ /* 0x000ea8000c1e1500 */
[----:B------:R-:W3:Y:S04]  /*20a10*/  LDL R4, [R1+0x958] ;  /* 0x0009580001047983 */ /* 0x000ee80000100800 */
[----:B------:R-:W3:Y:S01]  /*20a20*/  LDL R5, [R1+0x95c] ;  /* 0x00095c0001057983 */ /* 0x000ee20000100800 */
[----:B------:R-:W-:-:S03]  /*20a30*/  PRMT R8, RZ, 0x7610, R8 ;  /* 0x00007610ff087816 */ /* 0x000fc60000000008 */
[----:B------:R0:W-:Y:S04]  /*20a40*/  STS.U16 [R15+UR5+0x3280], R11 ;  /* 0x0032800b0f007988 */ /* 0x0001e80008000405 */
[----:B0-----:R-:W4:Y:S04]  /*20a50*/  LDL R11, [R1+0x8f8] ;  /* 0x0008f800010b7983 */ /* 0x001f280000100800 */
[----:B--2---:R0:W-:Y:S01]  /*20a60*/  STL [R1+0x14], R9 ;  /* 0x0000140901007387 */ /* 0x0041e20000100800 */
[----:B---3--:R-:W-:-:S03]  /*20a70*/  @!P3 LOP3.LUT R5, R5, R4, RZ, 0x3c, !PT ;  /* 0x000000040505b212 */ /* 0x008fc600078e3cff */
[----:B0-----:R-:W2:Y:S01]  /*20a80*/  LDL R9, [R1+0x8fc] ;  /* 0x0008fc0001097983 */ /* 0x001ea20000100800 */
[----:B------:R-:W-:-:S04]  /*20a90*/  @!P3 LOP3.LUT R4, R5, R4, RZ, 0x3c, !PT ;  /* 0x000000040504b212 */ /* 0x000fc800078e3cff */
[----:B------:R-:W-:-:S05]  /*20aa0*/  @!P3 LOP3.LUT R5, R5, R4, RZ, 0x3c, !PT ;  /* 0x000000040505b212 */ /* 0x000fca00078e3cff */
[----:B------:R0:W3:Y:S04]  /*20ab0*/  @!P3 LDG.E.U16 R8, desc[UR10][R4.64] ;  /* 0x0000000a0408b981 */ /* 0x0000e8000c1e1500 */
[----:B------:R-:W0:Y:S04]  /*20ac0*/  LDL R4, [R1+0x938] ;  /* 0x0009380001047983 */ /* 0x000e280000100800 */
[----:B------:R-:W0:Y:S01]  /*20ad0*/  LDL R5, [R1+0x93c] ;  /* 0x00093c0001057983 */ /* 0x000e220000100800 */
[----:B------:R-:W-:Y:S02]  /*20ae0*/  PRMT R26, RZ, 0x7610, R26 ;  /* 0x00007610ff1a7816 */ /* 0x000fe4000000001a */
[----:B0-----:R-:W-:-:S04]  /*20af0*/  @!P3 LOP3.LUT R5, R5, R4, RZ, 0x3c, !PT ;  /* 0x000000040505b212 */ /* 0x001fc800078e3cff */
[----:B------:R-:W-:-:S04]  /*20b00*/  @!P3 LOP3.LUT R4, R5, R4, RZ, 0x3c, !PT ;  /* 0x000000040504b212 */ /* 0x000fc800078e3cff */
[----:B------:R-:W-:-:S05]  /*20b10*/  @!P3 LOP3.LUT R5, R5, R4, RZ, 0x3c, !PT ;  /* 0x000000040505b212 */ /* 0x000fca00078e3cff */
[----:B------:R-:W2:Y:S04]  /*20b20*/  @!P3 LDG.E.U16 R26, desc[UR10][R4.64] ;  /* 0x0000000a041ab981 */ /* 0x000ea8000c1e1500 */
[----:B------:R0:W-:Y:S04]  /*20b30*/  STS.U16 [R15+UR5+0x3480], R2 ;  /* 0x003480020f007988 */ /* 0x0001e80008000405 */
[----:B---3--:R1:W-:Y:S04]  /*20b40*/  STL [R1+0x10], R8 ;  /* 0x0000100801007387 */ /* 0x0083e80000100800 */
[----:B0-----:R-:W3:Y:S04]  /*20b50*/  LDL R2, [R1+0x8dc] ;  /* 0x0008dc0001027983 */ /* 0x001ee80000100800 */
[----:B-1----:R-:W3:Y:S04]  /*20b60*/  LDL R8, [R1+0x8d8] ;  /* 0x0008d80001087983 */ /* 0x002ee80000100800 */
[----:B--2---:R0:W-:Y:S04]  /*20b70*/  STL [R1+0xc], R26 ;  /* 0x00000c1a01007387 */ /* 0x0041e80000100800 */
[----:B0-----:R-:W2:Y:S04]  /*20b80*/  LDL.LU R26, [R1+0x14ec] ;  /* 0x0014ec00011a7983 */ /* 0x001ea80000300800 */
[----:B------:R-:W3:Y:S01]  /*20b90*/  LDL.LU R5, [R1+0x108] ;  /* 0x0001080001057983 */ /* 0x000ee20000300800 */
[----:B------:R-:W-:Y:S01]  /*20ba0*/  @!P3 IMAD.MOV.U32 R4, RZ, RZ, R6 ;  /* 0x000000ffff04b224 */ /* 0x000fe200078e0006 */
[----:B------:R-:W-:-:S02]  /*20bb0*/  PRMT R7, RZ, 0x7610, R7 ;  /* 0x00007610ff077816 */ /* 0x000fc40000000007 */
[----:B------:R-:W4:Y:S01]  /*20bc0*/  LDL R6, [R1+0x8bc] ;  /* 0x0008bc0001067983 */ /* 0x000f220000100800 */
[----:B--2---:R-:W-:-:S03]  /*20bd0*/  PRMT R26, RZ, 0x7610, R26 ;  /* 0x00007610ff1a7816 */ /* 0x004fc6000000001a */
[----:B---3--:R0:W-:Y:S02]  /*20be0*/  STS.U16 [R15+UR5+0x3680], R5 ;  /* 0x003680050f007988 */ /* 0x0081e40008000405 */
[----:B0-----:R-:W-:Y:S02]  /*20bf0*/  @!P3 IMAD.MOV.U32 R5, RZ, RZ, R10 ;  /* 0x000000ffff05b224 */ /* 0x001fe400078e000a */
[----:B------:R-:W2:Y:S04]  /*20c00*/  LDL R10, [R1+0x8b8] ;  /* 0x0008b800010a7983 */ /* 0x000ea80000100800 */
[----:B------:R0:W3:Y:S02]  /*20c10*/  @!P3 LDG.E.U16 R26, desc[UR10][R4.64] ;  /* 0x0000000a041ab981 */ /* 0x0000e4000c1e1500 */
[----:B0-----:R-:W-:-:S02]  /*20c20*/  @!P3 IMAD.MOV.U32 R4, RZ, RZ, R9 ;  /* 0x000000ffff04b224 */ /* 0x001fc400078e0009 */
[----:B----4-:R-:W-:-:S05]  /*20c30*/  @!P3 IMAD.MOV.U32 R5, RZ, RZ, R11 ;  /* 0x000000ffff05b224 */ /* 0x010fca00078e000b */
[----:B------:R0:W4:Y:S01]  /*20c40*/  @!P3 LDG.E.U16 R7, desc[UR10][R4.64] ;  /* 0x0000000a0407b981 */ /* 0x000122000c1e1500 */
[----:B------:R-:W-:Y:S01]  /*20c50*/  PRMT R0, RZ, 0x7610, R0 ;  /* 0x00007610ff007816 */ /* 0x000fe20000000000 */
[----:B0-----:R-:W-:Y:S02]  /*20c60*/  @!P3 IMAD.MOV.U32 R4, RZ, RZ, R2 ;  /* 0x000000ffff04b224 */ /* 0x001fe400078e0002 */
[----:B------:R-:W-:-:S05]  /*20c70*/  @!P3 IMAD.MOV.U32 R5, RZ, RZ, R8 ;  /* 0x000000ffff05b224 */ /* 0x000fca00078e0008 */
[----:B------:R0:W2:Y:S01]  /*20c80*/  @!P3 LDG.E.U16 R0, desc[UR10][R4.64] ;  /* 0x0000000a0400b981 */ /* 0x0000a2000c1e1500 */
[----:B------:R-:W-:Y:S01]  /*20c90*/  PRMT R28, RZ, 0x7610, R28 ;  /* 0x00007610ff1c7816 */ /* 0x000fe2000000001c */
[----:B0-----:R-:W-:Y:S02]  /*20ca0*/  @!P3 IMAD.MOV.U32 R4, RZ, RZ, R6 ;  /* 0x000000ffff04b224 */ /* 0x001fe400078e0006 */
[----:B---3--:R0:W-:Y:S04]  /*20cb0*/  STL [R1+0x8], R26 ;  /* 0x0000081a01007387 */ /* 0x0081e80000100800 */
[----:B0-----:R-:W3:Y:S04]  /*20cc0*/  LDL.LU R26, [R1+0x14e8] ;  /* 0x0014e800011a7983 */ /* 0x001ee80000300800 */
[----:B------:R-:W3:Y:S04]  /*20cd0*/  LDL R9, [R1+0x898] ;  /* 0x0008980001097983 */ /* 0x000ee80000100800 */
[----:B----4-:R0:W-:Y:S04]  /*20ce0*/  STL [R1+0x4], R7 ;  /* 0x0000040701007387 */ /* 0x0101e80000100800 */
[----:B------:R-:W4:Y:S04]  /*20cf0*/  LDL R8, [R1+0x878] ;  /* 0x0008780001087983 */ /* 0x000f280000100800 */
[----:B------:R-:W4:Y:S04]  /*20d00*/  LDL R2, [R1+0x87c] ;  /* 0x00087c0001027983 */ /* 0x000f280000100800 */
[----:B0-----:R-:W4:Y:S01]  /*20d10*/  LDL R7, [R1+0x89c] ;  /* 0x00089c0001077983 */ /* 0x001f220000100800 */
[----:B--2---:R-:W-:-:S05]  /*20d20*/  @!P3 IMAD.MOV.U32 R5, RZ, RZ, R10 ;  /* 0x000000ffff05b224 */ /* 0x004fca00078e000a */
[----:B------:R0:W2:Y:S04]  /*20d30*/  @!P3 LDG.E.U16 R28, desc[UR10][R4.64] ;  /* 0x0000000a041cb981 */ /* 0x0000a8000c1e1500 */
[----:B------:R-:W-:Y:S04]  /*20d40*/  STS.U16 [R15+UR5+0x3880], R13 ;  /* 0x0038800d0f007988 */ /* 0x000fe80008000405 */
[----:B------:R-:W-:Y:S04]  /*20d50*/  STS.U16 [R15+UR5+0x3a80], R12 ;  /* 0x003a800c0f007988 */ /* 0x000fe80008000405 */
[----:B------:R-:W-:Y:S04]  /*20d60*/  STS.U16 [R15+UR5+0x3c80], R14 ;  /* 0x003c800e0f007988 */ /* 0x000fe80008000405 */
[----:B------:R1:W-:Y:S04]  /*20d70*/  STL [R1+0x146c], R0 ;  /* 0x00146c0001007387 */ /* 0x0003e80000100800 */
[----:B------:R-:W2:Y:S04]  /*20d80*/  LDL R6, [R1+0x858] ;  /* 0x0008580001067983 */ /* 0x000ea80000100800 */
[----:B-1----:R-:W2:Y:S04]  /*20d90*/  LDL R0, [R1+0x85c] ;  /* 0x00085c0001007983 */ /* 0x002ea80000100800 */
[----:B---3--:R1:W-:Y:S01]  /*20da0*/  STS.U16 [R15+UR5+0x3e80], R26 ;  /* 0x003e801a0f007988 */ /* 0x0083e20008000405 */
[----:B0-----:R-:W-:-:S03]  /*20db0*/  @!P3 IMAD.MOV.U32 R5, RZ, RZ, R9 ;  /* 0x000000ffff05b224 */ /* 0x001fc600078e0009 */
[----:B------:R0:W-:Y:S01]  /*20dc0*/  STS.U16 [R15+UR5+0x4080], R24 ;  /* 0x004080180f007988 */ /* 0x0001e20008000405 */
[----:B-1----:R-:W-:Y:S02]  /*20dd0*/  PRMT R26, RZ, 0x7610, R26 ;  /* 0x00007610ff1a7816 */ /* 0x002fe4000000001a */
[----:B0-----:R-:W-:Y:S01]  /*20de0*/  PRMT R24, RZ, 0x7610, R24 ;  /* 0x00007610ff187816 */ /* 0x001fe20000000018 */
[----:B----4-:R-:W-:-:S05]  /*20df0*/  @!P3 IMAD.MOV.U32 R4, RZ, RZ, R7 ;  /* 0x000000ffff04b224 */ /* 0x010fca00078e0007 */
[----:B------:R0:W3:Y:S02]  /*20e00*/  @!P3 LDG.E.U16 R26, desc[UR10][R4.64] ;  /* 0x0000000a041ab981 */ /* 0x0000e4000c1e1500 */
[----:B0-----:R-:W-:Y:S02]  /*20e10*/  @!P3 IMAD.MOV.U32 R4, RZ, RZ, R2 ;  /* 0x000000ffff04b224 */ /* 0x001fe400078e0002 */
[----:B------:R-:W-:-:S05]  /*20e20*/  @!P3 IMAD.MOV.U32 R5, RZ, RZ, R8 ;  /* 0x000000ffff05b224 */ /* 0x000fca00078e0008 */
[----:B------:R0:W4:Y:S04]  /*20e30*/  @!P3 LDG.E.U16 R24, desc[UR10][R4.64] ;  /* 0x0000000a0418b981 */ /* 0x000128000c1e1500 */
[----:B--2---:R-:W-:Y:S04]  /*20e40*/  STL [R1+0x1470], R28 ;  /* 0x0014701c01007387 */ /* 0x004fe80000100800 */
[----:B------:R-:W2:Y:S04]  /*20e50*/  LDL R9, [R1+0x838] ;  /* 0x0008380001097983 */ /* 0x000ea80000100800 */
[----:B------:R-:W2:Y:S01]  /*20e60*/  LDL R7, [R1+0x83c] ;  /* 0x00083c0001077983 */ /* 0x000ea20000100800 */
[----:B0-----:R-:W-:-:S02]  /*20e70*/  @!P3 IMAD.MOV.U32 R4, RZ, RZ, R0 ;  /* 0x000000ffff04b224 */ /* 0x001fc400078e0000 */
[----:B------:R-:W-:Y:S01]  /*20e80*/  @!P3 IMAD.MOV.U32 R5, RZ, RZ, R6 ;  /* 0x000000ffff05b224 */ /* 0x000fe200078e0006 */
[----:B------:R0:W-:Y:S04]  /*20e90*/  STS.U16 [R15+UR5+0x4280], R22 ;  /* 0x004280160f007988 */ /* 0x0001e80008000405 */
[----:B------:R1:W-:Y:S01]  /*20ea0*/  STS.U16 [R15+UR5+0x4480], R20 ;  /* 0x004480140f007988 */ /* 0x0003e20008000405 */
[----:B0-----:R-:W-:Y:S02]  /*20eb0*/  PRMT R22, RZ, 0x7610, R22 ;  /* 0x00007610ff167816 */ /* 0x001fe40000000016 */
[----:B-1----:R-:W-:-:S04]  /*20ec0*/  PRMT R20, RZ, 0x7610, R20 ;  /* 0x00007610ff147816 */ /* 0x002fc80000000014 */
[----:B------:R2:W2:Y:S04]  /*20ed0*/  @!P3 LDG.E.U16 R22, desc[UR10][R4.64] ;  /* 0x0000000a0416b981 */ /* 0x0004a8000c1e1500 */
[----:B---3--:R-:W-:Y:S04]  /*20ee0*/  STL [R1+0x1474], R26 ;  /* 0x0014741a01007387 */ /* 0x008fe80000100800 */
[----:B------:R-:W3:Y:S04]  /*20ef0*/  LDL R8, [R1+0x818] ;  /* 0x0008180001087983 */ /* 0x000ee80000100800 */
[----:B------:R-:W3:Y:S04]  /*20f00*/  LDL R2, [R1+0x81c] ;  /* 0x00081c0001027983 */ /* 0x000ee80000100800 */
[----:B----4-:R-:W-:Y:S04]  /*20f10*/  STL [R1+0x1478], R24 ;  /* 0x0014781801007387 */ /* 0x010fe80000100800 */
[----:B------:R-:W4:Y:S04]  /*20f20*/  LDL R6, [R1+0x7f8] ;  /* 0x0007f80001067983 */ /* 0x000f280000100800 */
[----:B------:R-:W4:Y:S01]  /*20f30*/  LDL R0, [R1+0x7fc] ;  /* 0x0007fc0001007983 */ /* 0x000f220000100800 */
[----:B--2---:R-:W-:-:S02]  /*20f40*/  @!P3 IMAD.MOV.U32 R5, RZ, RZ, R9 ;  /* 0x000000ffff05b224 */ /* 0x004fc400078e0009 */
[----:B------:R-:W-:-:S05]  /*20f50*/  @!P3 IMAD.MOV.U32 R4, RZ, RZ, R7 ;  /* 0x000000ffff04b224 */ /* 0x000fca00078e0007 */
[----:B------:R3:W2:Y:S04]  /*20f60*/  @!P3 LDG.E.U16 R20, desc[UR10][R4.64] ;  /* 0x0000000a0414b981 */ /* 0x0006a8000c1e1500 */
[----:B------:R0:W-:Y:S04]  /*20f70*/  STS.U16 [R15+UR5+0x4680], R18 ;  /* 0x004680120f007988 */ /* 0x0001e80008000405 */
[----:B------:R1:W-:Y:S01]  /*20f80*/  STS.U16 [R15+UR5+0x4880], R16 ;  /* 0x004880100f007988 */ /* 0x0003e20008000405 */
[----:B0-----:R-:W-:Y:S02]  /*20f90*/  PRMT R18, RZ, 0x7610, R18 ;  /* 0x00007610ff127816 */ /* 0x001fe40000000012 */
[----:B-1----:R-:W-:Y:S01]  /*20fa0*/  PRMT R16, RZ, 0x7610, R16 ;  /* 0x00007610ff107816 */ /* 0x002fe20000000010 */
[----:B------:R-:W-:Y:S04]  /*20fb0*/  STL [R1+0x147c], R22 ;  /* 0x00147c1601007387 */ /* 0x000fe80000100800 */
[----:B------:R-:W2:Y:S01]  /*20fc0*/  LDL.LU R7, [R1+0xf8] ;  /* 0x0000f80001077983 */ /* 0x000ea20000300800 */
[----:B---3--:R-:W-:-:S02]  /*20fd0*/  @!P3 IMAD.MOV.U32 R5, RZ, RZ, R8 ;  /* 0x000000ffff05b224 */ /* 0x008fc400078e0008 */
[----:B------:R-:W-:-:S05]  /*20fe0*/  @!P3 IMAD.MOV.U32 R4, RZ, RZ, R2 ;  /* 0x000000ffff04b224 */ /* 0x000fca00078e0002 */
[----:B------:R4:W3:Y:S02]  /*20ff0*/  @!P3 LDG.E.U16 R18, desc[UR10][R4.64] ;  /* 0x0000000a0412b981 */ /* 0x0008e4000c1e1500 */
[----:B----4-:R-:W-:Y:S02]  /*21000*/  @!P3 IMAD.MOV.U32 R5, RZ, RZ, R6 ;  /* 0x000000ffff05b224 */ /* 0x010fe400078e0006 */
[----:B------:R-:W-:-:S05]  /*21010*/  @!P3 IMAD.MOV.U32 R4, RZ, RZ, R0 ;  /* 0x000000ffff04b224 */ /* 0x000fca00078e0000 */
[----:B------:R-:W4:Y:S04]  /*21020*/  @!P3 LDG.E.U16 R16, desc[UR10][R4.64] ;  /* 0x0000000a0410b981 */ /* 0x000f28000c1e1500 */
[----:B--2---:R-:W-:Y:S04]  /*21030*/  STL [R1+0x1480], R20 ;  /* 0x0014801401007387 */ /* 0x004fe80000100800 */
[----:B------:R-:W2:Y:S04]  /*21040*/  LDL R9, [R1+0x7d8] ;  /* 0x0007d80001097983 */ /* 0x000ea80000100800 */
[----:B------:R-:W2:Y:S01]  /*21050*/  LDL R8, [R1+0x7dc] ;  /* 0x0007dc0001087983 */ /* 0x000ea20000100800 */
[----:B------:R-:W0:Y:S03]  /*21060*/  S2R R2, SR_TID.X ;  /* 0x0000000000027919 */ /* 0x000e260000002100 */
[----:B------:R-:W2:Y:S01]  /*21070*/  LDL.LU R13, [R1+0xf4] ;  /* 0x0000f400010d7983 */ /* 0x000ea20000300800 */
[----:B0-----:R-:W-:-:S03]  /*21080*/  IMAD.SHL.U32 R2, R2, 0x2, RZ ;  /* 0x0000000202027824 */ /* 0x001fc600078e00ff */
[----:B---3--:R-:W-:Y:S04]  /*21090*/  STL [R1+0x1484], R18 ;  /* 0x0014841201007387 */ /* 0x008fe80000100800 */
[----:B------:R-:W3:Y:S04]  /*210a0*/  LDL.LU R14, [R1+0xf0] ;  /* 0x0000f000010e7983 */ /* 0x000ee80000300800 */
[----:B------:R-:W3:Y:S04]  /*210b0*/  LDL R6, [R1+0x7b8] ;  /* 0x0007b80001067983 */ /* 0x000ee80000100800 */
[----:B------:R-:W3:Y:S04]  /*210c0*/  LDL R0, [R1+0x7bc] ;  /* 0x0007bc0001007983 */ /* 0x000ee80000100800 */
[----:B------:R-:W3:Y:S04]  /*210d0*/  LDL R12, [R1+0x798] ;  /* 0x00079800010c7983 */ /* 0x000ee80000100800 */
[----:B------:R-:W3:Y:S04]  /*210e0*/  LDL R10, [R1+0x79c] ;  /* 0x00079c00010a7983 */ /* 0x000ee80000100800 */
[----:B------:R-:W3:Y:S04]  /*210f0*/  LDL.LU R15, [R1+0xec] ;  /* 0x0000ec00010f7983 */ /* 0x000ee80000300800 */
[----:B----4-:R0:W-:Y:S02]  /*21100*/  STL [R1+0x1488], R16 ;  /* 0x0014881001007387 */ /* 0x0101e40000100800 */
[----:B0-----:R-:W-:-:S04]  /*21110*/  LOP3.LUT R16, R2, 0x7e, RZ, 0xc0, !PT ;  /* 0x0000007e02107812 */ /* 0x001fc800078ec0ff */
[----:B------:R-:W-:Y:S01]  /*21120*/  LOP3.LUT R16, R16, 0x10, RZ, 0x3c, !PT ;  /* 0x0000001010107812 */ /* 0x000fe200078e3cff */
[----:B--2---:R-:W-:Y:S02]  /*21130*/  @!P3 IMAD.MOV.U32 R4, RZ, RZ, R8 ;  /* 0x000000ffff04b224 */ /* 0x004fe400078e0008 */
[----:B------:R-:W-:Y:S01]  /*21140*/  @!P3 IMAD.MOV.U32 R5, RZ, RZ, R9 ;  /* 0x000000ffff05b224 */ /* 0x000fe200078e0009 */
[----:B------:R-:W2:Y:S04]  /*21150*/  LDL R8, [R1+0x77c] ;  /* 0x00077c0001087983 */ /* 0x000ea80000100800 */
[----:B------:R0:W-:Y:S04]  /*21160*/  STS.U16 [R16+UR5+0x4a80], R3 ;  /* 0x004a800310007988 */ /* 0x0001e80008000405 */
[----:B------:R-:W2:Y:S01]  /*21170*/  LDL R9, [R1+0x778] ;  /* 0x0007780001097983 */ /* 0x000ea20000100800 */
[----:B0-----:R-:W-:-:S03]  /*21180*/  PRMT R3, RZ, 0x7610, R3 ;  /* 0x00007610ff037816 */ /* 0x001fc60000000003 */
[----:B------:R3:W-:Y:S04]  /*21190*/  STS.U16 [R16+UR5+0x4c80], R7 ;  /* 0x004c800710007988 */ /* 0x0007e80008000405 */
[----:B------:R-:W4:Y:S04]  /*211a0*/  LDL.LU R11, [R1+0xe8] ;  /* 0x0000e800010b7983 */ /* 0x000f280000300800 */
[----:B------:R0:W2:Y:S02]  /*211b0*/  @!P3 LDG.E.U16 R3, desc[UR10][R4.64] ;  /* 0x0000000a0403b981 */ /* 0x0000a4000c1e1500 */
[----:B0-----:R-:W-:-:S02]  /*211c0*/  PRMT R4, RZ, 0x7610, R4 ;  /* 0x00007610ff047816 */ /* 0x001fc40000000004 */
[----:B------:R-:W-:Y:S01]  /*211d0*/  PRMT R5, RZ, 0x7610, R5 ;  /* 0x00007610ff057816 */ /* 0x000fe20000000005 */
[----:B---3--:R-:W-:Y:S02]  /*211e0*/  @!P3 IMAD.MOV.U32 R7, RZ, RZ, R6 ;  /* 0x000000ffff07b224 */ /* 0x008fe400078e0006 */
[----:B------:R-:W-:-:S05]  /*211f0*/  @!P3 IMAD.MOV.U32 R6, RZ, RZ, R0 ;  /* 0x000000ffff06b224 */ /* 0x000fca00078e0000 */
[----:B------:R0:W3:Y:S02]  /*21200*/  @!P3 LDG.E.U16 R4, desc[UR10][R6.64] ;  /* 0x0000000a0604b981 */ /* 0x0000e4000c1e1500 */
[----:B0-----:R-:W-:Y:S02]  /*21210*/  @!P3 IMAD.MOV.U32 R6, RZ, RZ, R10 ;  /* 0x000000ffff06b224 */ /* 0x001fe400078e000a */
[----:B------:R-:W-:-:S05]  /*21220*/  @!P3 IMAD.MOV.U32 R7, RZ, RZ, R12 ;  /* 0x000000ffff07b224 */ /* 0x000fca00078e000c */
[----:B------:R0:W4:Y:S04]  /*21230*/  @!P3 LDG.E.U16 R5, desc[UR10][R6.64] ;  /* 0x0000000a0605b981 */ /* 0x000128000c1e1500 */
[----:B--2---:R1:W-:Y:S04]  /*21240*/  STL [R1+0x148c], R3 ;  /* 0x00148c0301007387 */ /* 0x0043e80000100800 */
[----:B------:R-:W2:Y:S04]  /*21250*/  LDL R0, [R1+0x75c] ;  /* 0x00075c0001007983 */ /* 0x000ea80000100800 */
[----:B-1----:R-:W2:Y:S01]  /*21260*/  LDL R3, [R1+0x758] ;  /* 0x0007580001037983 */ /* 0x002ea20000100800 */
[----:B0-----:R-:W-:-:S02]  /*21270*/  PRMT R6, RZ, 0x7610, R6 ;  /* 0x00007610ff067816 */ /* 0x001fc40000000006 */
[----:B------:R-:W-:Y:S01]  /*21280*/  PRMT R7, RZ, 0x7610, R7 ;  /* 0x00007610ff077816 */ /* 0x000fe20000000007 */
[----:B------:R-:W2:Y:S04]  /*21290*/  LDL.LU R26, [R1+0xe4] ;  /* 0x0000e400011a7983 */ /* 0x000ea80000300800 */
[----:B------:R2:W2:Y:S04]  /*212a0*/  @!P3 LDG.E.U16 R6, desc[UR10][R8.64] ;  /* 0x0000000a0806b981 */ /* 0x0004a8000c1e1500 */
[----:B---3--:R0:W-:Y:S04]  /*212b0*/  STL [R1+0x1490], R4 ;  /* 0x0014900401007387 */ /* 0x0081e80000100800 */
[----:B------:R-:W3:Y:S04]  /*212c0*/  LDL.LU R12, [R1+0xe0] ;  /* 0x0000e000010c7983 */ /* 0x000ee80000300800 */
[----:B----4-:R1:W-:Y:S04]  /*212d0*/  STL [R1+0x1494], R5 ;  /* 0x0014940501007387 */ /* 0x0103e80000100800 */
[----:B0-----:R-:W4:Y:S04]  /*212e0*/  LDL R4, [R1+0x73c] ;  /* 0x00073c0001047983 */ /* 0x001f280000100800 */
[----:B-1----:R-:W3:Y:S01]  /*212f0*/  LDL R5, [R1+0x738] ;  /* 0x0007380001057983 */ /* 0x002ee20000100800 */
[----:B--2---:R-:W-:-:S02]  /*21300*/  @!P3 IMAD.MOV.U32 R8, RZ, RZ, R0 ;  /* 0x000000ffff08b224 */ /* 0x004fc400078e0000 */
[----:B------:R-:W-:-:S05]  /*21310*/  @!P3 IMAD.MOV.U32 R9, RZ, RZ, R3 ;  /* 0x000000ffff09b224 */ /* 0x000fca00078e0003 */
[----:B------:R0:W2:Y:S04]  /*21320*/  @!P3 LDG.E.U16 R7, desc[UR10][R8.64] ;  /* 0x0000000a0807b981 */ /* 0x0000a8000c1e1500 */
[----:B------:R-:W-:Y:S04]  /*21330*/  STS.U16 [R16+UR5+0x4e80], R13 ;  /* 0x004e800d10007988 */ /* 0x000fe80008000405 */
[----:B------:R1:W-:Y:S04]  /*21340*/  STS.U16 [R16+UR5+0x5080], R14 ;  /* 0x0050800e10007988 */ /* 0x0003e80008000405 */
[----:B-1----:R-:W2:Y:S04]  /*21350*/  LDL.LU R14, [R1+0xdc] ;  /* 0x0000dc00010e7983 */ /* 0x002ea80000300800 */
[----:B------:R1:W-:Y:S04]  /*21360*/  STL [R1+0x1498], R6 ;  /* 0x0014980601007387 */ /* 0x0003e80000100800 */
[----:B------:R-:W2:Y:S01]  /*21370*/  LDL R13, [R1+0x718] ;  /* 0x00071800010d7983 */ /* 0x000ea20000100800 */
[----:B0-----:R-:W-:-:S03]  /*21380*/  PRMT R8, RZ, 0x7610, R8 ;  /* 0x00007610ff087816 */ /* 0x001fc60000000008 */
[----:B------:R0:W-:Y:S04]  /*21390*/  STS.U16 [R16+UR5+0x5280], R15 ;  /* 0x0052800f10007988 */ /* 0x0001e80008000405 */
[----:B-1----:R-:W2:Y:S04]  /*213a0*/  LDL R6, [R1+0x71c] ;  /* 0x00071c0001067983 */ /* 0x002ea80000100800 */
[----:B------:R-:W2:Y:S04]  /*213b0*/  LDL R0, [R1+0x6fc] ;  /* 0x0006fc0001007983 */ /* 0x000ea80000100800 */
[----:B0-----:R-:W2:Y:S04]  /*213c0*/  LDL.LU R15, [R1+0xd8] ;  /* 0x0000d800010f7983 */ /* 0x001ea80000300800 */
[----:B------:R-:W2:Y:S04]  /*213d0*/  LDL.LU R28, [R1+0xd4] ;  /* 0x0000d400011c7983 */ /* 0x000ea80000300800 */
[----:B------:R3:W-:Y:S01]  /*213e0*/  STS.U16 [R16+UR5+0x5480], R11 ;  /* 0x0054800b10007988 */ /* 0x0007e20008000405 */
[----:B----4-:R-:W-:-:S02]  /*213f0*/  @!P3 IMAD.MOV.U32 R10, RZ, RZ, R4 ;  /* 0x000000ffff0ab224 */ /* 0x010fc400078e0004 */
[----:B---3--:R-:W-:-:S05]  /*21400*/  @!P3 IMAD.MOV.U32 R11, RZ, RZ, R5 ;  /* 0x000000ffff0bb224 */ /* 0x008fca00078e0005 */
[----:B------:R0:W3:Y:S04]  /*21410*/  @!P3 LDG.E.U16 R8, desc[UR10][R10.64] ;  /* 0x0000000a0a08b981 */ /* 0x0000e8000c1e1500 */
[----:B--2---:R-:W-:Y:S04]  /*21420*/  STL [R1+0x149c], R7 ;  /* 0x00149c0701007387 */ /* 0x004fe80000100800 */
[----:B------:R-:W2:Y:S01]  /*21430*/  LDL R3, [R1+0x6f8] ;  /* 0x0006f80001037983 */ /* 0x000ea20000100800 */
[----:B------:R-:W-:-:S03]  /*21440*/  PRMT R9, RZ, 0x7610, R9 ;  /* 0x00007610ff097816 */ /* 0x000fc60000000009 */
[----:B------:R-:W-:Y:S01]  /*21450*/  STS.U16 [R16+UR5+0x5680], R26 ;  /* 0x0056801a10007988 */ /* 0x000fe20008000405 */
[----:B0-----:R-:W-:Y:S02]  /*21460*/  @!P3 IMAD.MOV.U32 R11, RZ, RZ, R13 ;  /* 0x000000ffff0bb224 */ /* 0x001fe400078e000d */
[----:B------:R-:W-:Y:S01]  /*21470*/  @!P3 IMAD.MOV.U32 R10, RZ, RZ, R6 ;  /* 0x000000ffff0ab224 */ /* 0x000fe200078e0006 */
[----:B------:R-:W4:Y:S04]  /*21480*/  LDL R4, [R1+0x6dc] ;  /* 0x0006dc0001047983 */ /* 0x000f280000100800 */
[----:B------:R0:W4:Y:S04]  /*21490*/  @!P3 LDG.E.U16 R9, desc[UR10][R10.64] ;  /* 0x0000000a0a09b981 */ /* 0x000128000c1e1500 */
[----:B------:R1:W-:Y:S01]  /*214a0*/  STS.U16 [R16+UR5+0x5880], R12 ;  /* 0x0058800c10007988 */ /* 0x0003e20008000405 */
[----:B0-----:R-:W-:Y:S01]  /*214b0*/  PRMT R10, RZ, 0x7610, R10 ;  /* 0x00007610ff0a7816 */ /* 0x001fe2000000000a */
[----:B-1----:R-:W-:-:S02]  /*214c0*/  @!P3 IMAD.MOV.U32 R12, RZ, RZ, R0 ;  /* 0x000000ffff0cb224 */ /* 0x002fc400078e0000 */
[----:B---3--:R-:W-:Y:S04]  /*214d0*/  STL [R1+0x14a0], R8 ;  /* 0x0014a00801007387 */ /* 0x008fe80000100800 */
[----:B------:R-:W3:Y:S04]  /*214e0*/  LDL R5, [R1+0x6d8] ;  /* 0x0006d80001057983 */ /* 0x000ee80000100800 */
[----:B------:R-:W3:Y:S04]  /*214f0*/  LDL.LU R26, [R1+0xd0] ;  /* 0x0000d000011a7983 */ /* 0x000ee80000300800 */
[----:B------:R-:W3:Y:S04]  /*21500*/  LDL R7, [R1+0x6b8] ;  /* 0x0006b80001077983 */ /* 0x000ee80000100800 */
[----:B------:R-:W3:Y:S01]  /*21510*/  LDL R6, [R1+0x6bc] ;  /* 0x0006bc0001067983 */ /* 0x000ee20000100800 */
[----:B--2---:R-:W-:-:S05]  /*21520*/  @!P3 IMAD.MOV.U32 R13, RZ, RZ, R3 ;  /* 0x000000ffff0db224 */ /* 0x004fca00078e0003 */
[----:B------:R0:W2:Y:S01]  /*21530*/  @!P3 LDG.E.U16 R10, desc[UR10][R12.64] ;  /* 0x0000000a0c0ab981 */ /* 0x0000a2000c1e1500 */
[----:B------:R-:W-:-:S03]  /*21540*/  PRMT R11, RZ, 0x7610, R11 ;  /* 0x00007610ff0b7816 */ /* 0x000fc6000000000b */
[----:B----4-:R-:W-:Y:S04]  /*21550*/  STL [R1+0x14a4], R9 ;  /* 0x0014a40901007387 */ /* 0x010fe80000100800 */
[----:B------:R-:W4:Y:S04]  /*21560*/  LDL R3, [R1+0x698] ;  /* 0x0006980001037983 */ /* 0x000f280000100800 */
[----:B------:R-:W4:Y:S01]  /*21570*/  LDL R0, [R1+0x69c] ;  /* 0x00069c0001007983 */ /* 0x000f220000100800 */
[----:B0-----:R-:W-:-:S03]  /*21580*/  @!P3 IMAD.MOV.U32 R12, RZ, RZ, R4 ;  /* 0x000000ffff0cb224 */ /* 0x001fc600078e0004 */
[----:B------:R-:W-:Y:S04]  /*21590*/  STS.U16 [R16+UR5+0x5a80], R14 ;  /* 0x005a800e10007988 */ /* 0x000fe80008000405 */
[----:B------:R0:W-:Y:S01]  /*215a0*/  STS.U16 [R16+UR5+0x5c80], R15 ;  /* 0x005c800f10007988 */ /* 0x0001e20008000405 */
[----:B---3--:R-:W-:-:S05]  /*215b0*/  @!P3 IMAD.MOV.U32 R13, RZ, RZ, R5 ;  /* 0x000000ffff0db224 */ /* 0x008fca00078e0005 */
[----:B------:R1:W3:Y:S01]  /*215c0*/  @!P3 LDG.E.U16 R11, desc[UR10][R12.64] ;  /* 0x0000000a0c0bb981 */ /* 0x0002e2000c1e1500 */
[----:B0-----:R-:W-:Y:S02]  /*215d0*/  @!P3 IMAD.MOV.U32 R15, RZ, RZ, R7 ;  /* 0x000000ffff0fb224 */ /* 0x001fe400078e0007 */
[----:B------:R-:W-:Y:S01]  /*215e0*/  @!P3 IMAD.MOV.U32 R14, RZ, RZ, R6 ;  /* 0x000000ffff0eb224 */ /* 0x000fe200078e0006 */
[----:B-1----:R-:W-:-:S06]  /*215f0*/  PRMT R12, RZ, 0x7610, R12 ;  /* 0x00007610ff0c7816 */ /* 0x002fcc000000000c */
[----:B------:R4:W3:Y:S04]  /*21600*/  @!P3 LDG.E.U16 R12, desc[UR10][R14.64] ;  /* 0x0000000a0e0cb981 */ /* 0x0008e8000c1e1500 */
[----:B--2---:R0:W-:Y:S04]  /*21610*/  STL [R1+0x14a8], R10 ;  /* 0x0014a80a01007387 */ /* 0x0041e80000100800 */
[----:B------:R-:W2:Y:S04]  /*21620*/  LDL R5, [R1+0x678] ;  /* 0x0006780001057983 */ /* 0x000ea80000100800 */
[----:B------:R-:W2:Y:S01]  /*21630*/  LDL R4, [R1+0x67c] ;  /* 0x00067c0001047983 */ /* 0x000ea20000100800 */
[----:B------:R-:W-:-:S02]  /*21640*/  PRMT R13, RZ, 0x7610, R13 ;  /* 0x00007610ff0d7816 */ /* 0x000fc4000000000d */
[----:B------:R-:W-:Y:S01]  /*21650*/  PRMT R17, RZ, 0x7610, R17 ;  /* 0x00007610ff117816 */ /* 0x000fe20000000011 */
[----:B----4-:R-:W-:Y:S02]  /*21660*/  @!P3 IMAD.MOV.U32 R15, RZ, RZ, R3 ;  /* 0x000000ffff0fb224 */ /* 0x010fe400078e0003 */
[----:B------:R-:W-:-:S05]  /*21670*/  @!P3 IMAD.MOV.U32 R14, RZ, RZ, R0 ;  /* 0x000000ffff0eb224 */ /* 0x000fca00078e0000 */
[----:B------:R2:W4:Y:S04]  /*21680*/  @!P3 LDG.E.U16 R13, desc[UR10][R14.64] ;  /* 0x0000000a0e0db981 */ /* 0x000528000c1e1500 */
[----:B---3--:R-:W-:Y:S04]  /*21690*/  STL [R1+0x14ac], R11 ;  /* 0x0014ac0b01007387 */ /* 0x008fe80000100800 */
[----:B------:R-:W-:Y:S04]  /*216a0*/  STL [R1+0x14b0], R12 ;  /* 0x0014b00c01007387 */ /* 0x000fe80000100800 */
[----:B------:R-:W3:Y:S04]  /*216b0*/  LDL R3, [R1+0x658] ;  /* 0x0006580001037983 */ /* 0x000ee80000100800 */
[----:B------:R-:W3:Y:S04]  /*216c0*/  LDL R0, [R1+0x65c] ;  /* 0x00065c0001007983 */ /* 0x000ee80000100800 */
[----:B------:R1:W-:Y:S04]  /*216d0*/  STS.U16 [R16+UR5+0x5e80], R28 ;  /* 0x005e801c10007988 */ /* 0x0003e80008000405 */
[----:B0-----:R-:W3:Y:S04]  /*216e0*/  LDL R10, [R1+0x63c] ;  /* 0x00063c00010a7983 */ /* 0x001ee80000100800 */
[----:B-1----:R-:W3:Y:S01]  /*216f0*/  LDL.LU R28, [R1+0xcc] ;  /* 0x0000cc00011c7983 */ /* 0x002ee20000300800 */
[----:B--2---:R-:W-:-:S02]  /*21700*/  @!P3 IMAD.MOV.U32 R15, RZ, RZ, R5 ;  /* 0x000000ffff0fb224 */ /* 0x004fc400078e0005 */
[----:B------:R-:W-:-:S05]  /*21710*/  @!P3 IMAD.MOV.U32 R14, RZ, RZ, R4 ;  /* 0x000000ffff0eb224 */ /* 0x000fca00078e0004 */
[----:B------:R3:W2:Y:S04]  /*21720*/  @!P3 LDG.E.U16 R17, desc[UR10][R14.64] ;  /* 0x0000000a0e11b981 */ /* 0x0006a8000c1e1500 */
[----:B----4-:R-:W-:Y:S04]  /*21730*/  STL [R1+0x14b4], R13 ;  /* 0x0014b40d01007387 */ /* 0x010fe80000100800 */
[----:B------:R-:W4:Y:S04]  /*21740*/  LDL R11, [R1+0x638] ;  /* 0x00063800010b7983 */ /* 0x000f280000100800 */
[----:B------:R-:W4:Y:S04]  /*21750*/  LDL R9, [R1+0x618] ;  /* 0x0006180001097983 */ /* 0x000f280000100800 */
[----:B------:R-:W4:Y:S04]  /*21760*/  LDL R8, [R1+0x61c] ;  /* 0x00061c0001087983 */ /* 0x000f280000100800 */
[----:B------:R-:W4:Y:S04]  /*21770*/  LDL R7, [R1+0x5fc] ;  /* 0x0005fc0001077983 */ /* 0x000f280000100800 */
[----:B------:R-:W4:Y:S01]  /*21780*/  LDL R6, [R1+0xd74] ;  /* 0x000d740001067983 */ /* 0x000f220000100800 */
[----:B---3--:R-:W-:-:S02]  /*21790*/  @!P3 IMAD.MOV.U32 R15, RZ, RZ, R3 ;  /* 0x000000ffff0fb224 */ /* 0x008fc400078e0003 */
[----:B------:R-:W-:Y:S01]  /*217a0*/  @!P3 IMAD.MOV.U32 R14, RZ, RZ, R0 ;  /* 0x000000ffff0eb224 */ /* 0x000fe200078e0000 */
[----:B--2---:R-:W-:Y:S04]  /*217b0*/  STL [R1+0x14b8], R17 ;  /* 0x0014b81101007387 */ /* 0x004fe80000100800 */
[----:B------:R-:W2:Y:S04]  /*217c0*/  LDL R5, [R1+0x5ec] ;  /* 0x0005ec0001057983 */ /* 0x000ea80000100800 */
[----:B------:R-:W3:Y:S04]  /*217d0*/  LDL R4, [R1+0xd94] ;  /* 0x000d940001047983 */ /* 0x000ee80000100800 */
[----:B------:R-:W3:Y:S04]  /*217e0*/  LDL R3, [R1+0xd78] ;  /* 0x000d780001037983 */ /* 0x000ee80000100800 */
[----:B------:R-:W3:Y:S04]  /*217f0*/  LDL R0, [R1+0xdbc] ;  /* 0x000dbc0001007983 */ /* 0x000ee80000100800 */
[----:B------:R-:W-:Y:S04]  /*21800*/  STS.U16 [R16+UR5+0x6080], R26 ;  /* 0x0060801a10007988 */ /* 0x000fe80008000405 */
[----:B------:R0:W-:Y:S04]  /*21810*/  STS.U16 [R16+UR5+0x6280], R19 ;  /* 0x0062801310007988 */ /* 0x0001e80008000405 */
[----:B------:R1:W-:Y:S01]  /*21820*/  STS.U16 [R16+UR5+0x6480], R21 ;  /* 0x0064801510007988 */ /* 0x0003e20008000405 */
[----:B0-----:R-:W-:-:S02]  /*21830*/  PRMT R19, RZ, 0x7610, R19 ;  /* 0x00007610ff137816 */ /* 0x001fc40000000013 */
[----:B-1----:R-:W-:-:S04]  /*21840*/  PRMT R21, RZ, 0x7610, R21 ;  /* 0x00007610ff157816 */ /* 0x002fc80000000015 */
[----:B------:R0:W3:Y:S04]  /*21850*/  @!P3 LDG.E.U16 R19, desc[UR10][R14.64] ;  /* 0x0000000a0e13b981 */ /* 0x0000e8000c1e1500 */
[----:B------:R1:W-:Y:S01]  /*21860*/  STS.U16 [R16+UR5+0x6680], R23 ;  /* 0x0066801710007988 */ /* 0x0003e20008000405 */
[----:B0-----:R-:W-:Y:S02]  /*21870*/  @!P3 IMAD.MOV.U32 R14, RZ, RZ, R10 ;  /* 0x000000ffff0eb224 */ /* 0x001fe400078e000a */
[----:B----4-:R-:W-:Y:S01]  /*21880*/  @!P3 IMAD.MOV.U32 R15, RZ, RZ, R11 ;  /* 0x000000ffff0fb224 */ /* 0x010fe200078e000b */
[----:B-1----:R-:W-:-:S04]  /*21890*/  PRMT R23, RZ, 0x7610, R23 ;  /* 0x00007610ff177816 */ /* 0x002fc80000000017 */
[----:B------:R0:W4:Y:S04]  /*218a0*/  @!P3 LDG.E.U16 R21, desc[UR10][R14.64] ;  /* 0x0000000a0e15b981 */ /* 0x000128000c1e1500 */
[----:B------:R1:W-:Y:S01]  /*218b0*/  STS.U16 [R16+UR5+0x6880], R25 ;  /* 0x0068801910007988 */ /* 0x0003e20008000405 */
[----:B0-----:R-:W-:Y:S02]  /*218c0*/  @!P3 IMAD.MOV.U32 R14, RZ, RZ, R8 ;  /* 0x000000ffff0eb224 */ /* 0x001fe400078e0008 */
[----:B------:R-:W-:Y:S01]  /*218d0*/  @!P3 IMAD.MOV.U32 R15, RZ, RZ, R9 ;  /* 0x000000ffff0fb224 */ /* 0x000fe200078e0009 */
[----:B-1----:R-:W-:-:S04]  /*218e0*/  PRMT R25, RZ, 0x7610, R25 ;  /* 0x00007610ff197816 */ /* 0x002fc80000000019 */
[----:B------:R0:W4:Y:S01]  /*218f0*/  @!P3 LDG.E.U16 R23, desc[UR10][R14.64] ;  /* 0x0000000a0e17b981 */ /* 0x000122000c1e1500 */
[----:B------:R-:W-:Y:S01]  /*21900*/  PRMT R27, RZ, 0x7610, R27 ;  /* 0x00007610ff1b7816 */ /* 0x000fe2000000001b */
[----:B0-----:R-:W-:Y:S02]  /*21910*/  @!P3 IMAD.MOV.U32 R14, RZ, RZ, R6 ;  /* 0x000000ffff0eb224 */ /* 0x001fe400078e0006 */
[----:B------:R-:W-:-:S05]  /*21920*/  @!P3 IMAD.MOV.U32 R15, RZ, RZ, R7 ;  /* 0x000000ffff0fb224 */ /* 0x000fca00078e0007 */
[----:B------:R2:W4:Y:S04]  /*21930*/  @!P3 LDG.E.U16 R25, desc[UR10][R14.64] ;  /* 0x0000000a0e19b981 */ /* 0x000528000c1e1500 */
[----:B------:R-:W-:Y:S04]  /*21940*/  STS.U16 [R16+UR5+0x6a80], R28 ;  /* 0x006a801c10007988 */ /* 0x000fe80008000405 */
[----:B------:R0:W-:Y:S02]  /*21950*/  STS.U16 [R16+UR5+0x6c80], R29 ;  /* 0x006c801d10007988 */ /* 0x0001e40008000405 */
[----:B0-----:R-:W-:Y:S01]  /*21960*/  PRMT R29, RZ, 0x7610, R29 ;  /* 0x00007610ff1d7816 */ /* 0x001fe2000000001d */
[----:B--2---:R-:W-:-:S02]  /*21970*/  @!P3 IMAD.MOV.U32 R15, RZ, RZ, R5 ;  /* 0x000000ffff0fb224 */ /* 0x004fc400078e0005 */
[----:B---3--:R-:W-:-:S05]  /*21980*/  @!P3 IMAD.MOV.U32 R14, RZ, RZ, R4 ;  /* 0x000000ffff0eb224 */ /* 0x008fca00078e0004 */
[----:B------:R0:W2:Y:S02]  /*21990*/  @!P3 LDG.E.U16 R27, desc[UR10][R14.64] ;  /* 0x0000000a0e1bb981 */ /* 0x0000a4000c1e1500 */
[----:B0-----:R-:W-:Y:S02]  /*219a0*/  @!P3 IMAD.MOV.U32 R14, RZ, RZ, R0 ;  /* 0x000000ffff0eb224 */ /* 0x001fe400078e0000 */
[----:B------:R-:W-:-:S05]  /*219b0*/  @!P3 IMAD.MOV.U32 R15, RZ, RZ, R3 ;  /* 0x000000ffff0fb224 */ /* 0x000fca00078e0003 */
[----:B------:R-:W3:Y:S04]  /*219c0*/  @!P3 LDG.E.U16 R29, desc[UR10][R14.64] ;  /* 0x0000000a0e1db981 */ /* 0x000ee8000c1e1500 */
[----:B------:R-:W-:Y:S04]  /*219d0*/  STL [R1+0x14bc], R19 ;  /* 0x0014bc1301007387 */ /* 0x000fe80000100800 */
[----:B----4-:R-:W-:Y:S04]  /*219e0*/  STL [R1+0x14c0], R21 ;  /* 0x0014c01501007387 */ /* 0x010fe80000100800 */
[----:B------:R-:W-:Y:S04]  /*219f0*/  STL [R1+0x14c4], R23 ;  /* 0x0014c41701007387 */ /* 0x000fe80000100800 */
[----:B------:R-:W-:Y:S04]  /*21a00*/  STL [R1+0x14c8], R25 ;  /* 0x0014c81901007387 */ /* 0x000fe80000100800 */
[----:B--2---:R-:W-:Y:S04]  /*21a10*/  STL [R1+0x14cc], R27 ;  /* 0x0014cc1b01007387 */ /* 0x004fe80000100800 */
[----:B------:R-:W2:Y:S04]  /*21a20*/  LDL.LU R10, [R1+0xc8] ;  /* 0x0000c800010a7983 */ /* 0x000ea80000300800 */
[----:B------:R-:W4:Y:S04]  /*21a30*/  LDL.LU R9, [R1+0xb8] ;  /* 0x0000b80001097983 */ /* 0x000f280000300800 */
[----:B------:R-:W2:Y:S04]  /*21a40*/  LDL.LU R8, [R1+0xb0] ;  /* 0x0000b00001087983 */ /* 0x000ea80000300800 */
        /* <DEDUP_REMOVED lines=12> */
[----:B---3--:R-:W-:Y:S04]  /*21b10*/  STL [R1+0x14d0], R29 ;  /* 0x0014d01d01007387 */ /* 0x008fe80000100800 */
        /* <DEDUP_REMOVED lines=14> */
[----:B0-----:R-:W3:Y:S04]  /*21c00*/  LDL.LU R14, [R1+0x70] ;  /* 0x00007000010e7983 */ /* 0x001ee80000300800 */
[----:B---3--:R0:W-:Y:S04]  /*21c10*/  STL [R1+0x14dc], R14 ;  /* 0x0014dc0e01007387 */ /* 0x0081e80000100800 */
[----:B0-----:R-:W3:Y:S04]  /*21c20*/  LDL.LU R14, [R1+0x74] ;  /* 0x00007400010e7983 */ /* 0x001ee80000300800 */
[----:B---3--:R0:W-:Y:S04]  /*21c30*/  STL [R1+0x14e0], R14 ;  /* 0x0014e00e01007387 */ /* 0x0081e80000100800 */
[----:B0-----:R-:W3:Y:S01]  /*21c40*/  LDL.LU R14, [R1+0x78] ;  /* 0x00007800010e7983 */ /* 0x001ee20000300800 */
[----:B------:R-:W-:-:S03]  /*21c50*/  LOP3.LUT R2, R2, 0x7e, RZ, 0xc0, !PT ;  /* 0x0000007e02027812 */ /* 0x000fc600078ec0ff */
[----:B--2---:R-:W-:Y:S04]  /*21c60*/  STS.U16 [R16+UR5+0x6e80], R10 ;  /* 0x006e800a10007988 */ /* 0x004fe80008000405 */
[----:B----4-:R-:W-:Y:S01]  /*21c70*/  STS.U16 [R16+UR5+0x7080], R9 ;  /* 0x0070800910007988 */ /* 0x010fe20008000405 */
[----:B------:R-:W-:-:S03]  /*21c80*/  LOP3.LUT R2, R2, 0x20, RZ, 0x3c, !PT ;  /* 0x0000002002027812 */ /* 0x000fc600078e3cff */
[----:B------:R-:W-:Y:S04]  /*21c90*/  STS.U16 [R16+UR5+0x7280], R8 ;  /* 0x0072800810007988 */ /* 0x000fe80008000405 */
[----:B---3--:R0:W-:Y:S04]  /*21ca0*/  STL [R1+0x14e4], R14 ;  /* 0x0014e40e01007387 */ /* 0x0081e80000100800 */
[----:B0-----:R-:W2:Y:S04]  /*21cb0*/  LDL.LU R14, [R1+0x7c] ;  /* 0x00007c00010e7983 */ /* 0x001ea80000300800 */
[----:B------:R-:W3:Y:S04]  /*21cc0*/  LDL.LU R15, [R1+0x6c] ;  /* 0x00006c00010f7983 */ /* 0x000ee80000300800 */
[----:B------:R-:W4:Y:S04]  /*21cd0*/  LDL.LU R29, [R1+0x68] ;  /* 0x00006800011d7983 */ /* 0x000f280000300800 */
        /* <DEDUP_REMOVED lines=11> */
[----:B------:R0:W-:Y:S04]  /*21d90*/  STS.U16 [R16+UR5+0x7480], R7 ;  /* 0x0074800710007988 */ /* 0x0001e80008000405 */
[----:B------:R-:W3:Y:S04]  /*21da0*/  LDL.LU R8, [R1+0x38] ;  /* 0x0000380001087983 */ /* 0x000ee80000300800 */
[----:B------:R1:W-:Y:S04]  /*21db0*/  STS.U16 [R16+UR5+0x7680], R6 ;  /* 0x0076800610007988 */ /* 0x0003e80008000405 */
[----:B0-----:R-:W3:Y:S04]  /*21dc0*/  LDL.LU R7, [R1+0x34] ;  /* 0x0000340001077983 */ /* 0x001ee80000300800 */
[----:B------:R0:W-:Y:S04]  /*21dd0*/  STS.U16 [R16+UR5+0x7880], R5 ;  /* 0x0078800510007988 */ /* 0x0001e80008000405 */
[----:B-1----:R-:W3:Y:S04]  /*21de0*/  LDL.LU R6, [R1+0x30] ;  /* 0x0000300001067983 */ /* 0x002ee80000300800 */
        /* <DEDUP_REMOVED lines=19> */
[----:B-1----:R-:W3:Y:S04]  /*21f20*/  LDL.LU R0, [R1+0x4] ;  /* 0x0000040001007983 */ /* 0x002ee80000300800 */
[----:B--2---:R0:W-:Y:S04]  /*21f30*/  STS.U16 [R2+UR5+0xd00], R14 ;  /* 0x000d000e02007988 */ /* 0x0041e80008000405 */
[----:B0-----:R-:W2:Y:S04]  /*21f40*/  LDL.LU R14, [R1+0x14e4] ;  /* 0x0014e400010e7983 */ /* 0x001ea80000300800 */
[----:B--2---:R0:W-:Y:S04]  /*21f50*/  STS.U16 [R2+UR5+0xf00], R14 ;  /* 0x000f000e02007988 */ /* 0x0041e80008000405 */
[----:B0-----:R-:W2:Y:S04]  /*21f60*/  LDL.LU R14, [R1+0x14e0] ;  /* 0x0014e000010e7983 */ /* 0x001ea80000300800 */
[----:B--2---:R0:W-:Y:S04]  /*21f70*/  STS.U16 [R2+UR5+0x1100], R14 ;  /* 0x0011000e02007988 */ /* 0x0041e80008000405 */
[----:B0-----:R-:W2:Y:S04]  /*21f80*/  LDL.LU R14, [R1+0x14dc] ;  /* 0x0014dc00010e7983 */ /* 0x001ea80000300800 */
[----:B--2---:R0:W-:Y:S04]  /*21f90*/  STS.U16 [R2+UR5+0x1300], R14 ;  /* 0x0013000e02007988 */ /* 0x0041e80008000405 */
[----:B---3--:R1:W-:Y:S04]  /*21fa0*/  STS.U16 [R2+UR5+0x1500], R15 ;  /* 0x0015000f02007988 */ /* 0x0083e80008000405 */
[----:B----4-:R2:W-:Y:S04]  /*21fb0*/  STS.U16 [R2+UR5+0x1700], R29 ;  /* 0x0017001d02007988 */ /* 0x0105e80008000405 */
[----:B0-----:R-:W3:Y:S04]  /*21fc0*/  LDL.LU R14, [R1+0x14d8] ;  /* 0x0014d800010e7983 */ /* 0x001ee80000300800 */
[----:B-1----:R-:W4:Y:S04]  /*21fd0*/  LDL.LU R15, [R1+0x14d4] ;  /* 0x0014d400010f7983 */ /* 0x002f280000300800 */
[----:B--2---:R-:W2:Y:S04]  /*21fe0*/  LDL.LU R29, [R1+0x14d0] ;  /* 0x0014d000011d7983 */ /* 0x004ea80000300800 */
[----:B------:R0:W-:Y:S04]  /*21ff0*/  STS.U16 [R2+UR5+0x1900], R27 ;  /* 0x0019001b02007988 */ /* 0x0001e80008000405 */
[----:B------:R1:W-:Y:S04]  /*22000*/  STS.U16 [R2+UR5+0x1b00], R25 ;  /* 0x001b001902007988 */ /* 0x0003e80008000405 */
[----:B------:R1:W-:Y:S04]  /*22010*/  STS.U16 [R2+UR5+0x1d00], R23 ;  /* 0x001d001702007988 */ /* 0x0003e80008000405 */
[----:B0-----:R-:W2:Y:S04]  /*22020*/  LDL.LU R27, [R1+0x14cc] ;  /* 0x0014cc00011b7983 */ /* 0x001ea80000300800 */
[----:B-1----:R-:W2:Y:S04]  /*22030*/  LDL.LU R25, [R1+0x14c8] ;  /* 0x0014c80001197983 */ /* 0x002ea80000300800 */
[----:B------:R-:W2:Y:S04]  /*22040*/  LDL.LU R23, [R1+0x14c4] ;  /* 0x0014c40001177983 */ /* 0x000ea80000300800 */
        /* <DEDUP_REMOVED lines=43> */
[----:B0-----:R-:W2:Y:S04]  /*22300*/  LDL.LU R0, [R1+0x146c] ;  /* 0x00146c0001007983 */ /* 0x001ea80000300800 */
[----:B--2---:R0:W-:Y:S04]  /*22310*/  STS.U16 [R2+UR5+0x4b00], R0 ;  /* 0x004b000002007988 */ /* 0x0041e80008000405 */
[----:B------:R-:W-:Y:S04]  /*22320*/  STS.U16 [R2+UR5+0x4d00], R28 ;  /* 0x004d001c02007988 */ /* 0x000fe80008000405 */
[----:B------:R-:W-:Y:S04]  /*22330*/  STS.U16 [R2+UR5+0x4f00], R26 ;  /* 0x004f001a02007988 */ /* 0x000fe80008000405 */
[----:B------:R-:W-:Y:S04]  /*22340*/  STS.U16 [R2+UR5+0x5100], R24 ;  /* 0x0051001802007988 */ /* 0x000fe80008000405 */
[----:B------:R-:W-:Y:S04]  /*22350*/  STS.U16 [R2+UR5+0x5300], R22 ;  /* 0x0053001602007988 */ /* 0x000fe80008000405 */
[----:B------:R-:W-:Y:S04]  /*22360*/  STS.U16 [R2+UR5+0x5500], R20 ;  /* 0x0055001402007988 */ /* 0x000fe80008000405 */
[----:B------:R-:W-:Y:S04]  /*22370*/  STS.U16 [R2+UR5+0x5700], R18 ;  /* 0x0057001202007988 */ /* 0x000fe80008000405 */
[----:B------:R-:W-:Y:S04]  /*22380*/  STS.U16 [R2+UR5+0x5900], R16 ;  /* 0x0059001002007988 */ /* 0x000fe80008000405 */
[----:B------:R-:W-:Y:S04]  /*22390*/  STS.U16 [R2+UR5+0x5b00], R3 ;  /* 0x005b000302007988 */ /* 0x000fe80008000405 */
[----:B------:R1:W-:Y:S04]  /*223a0*/  STS.U16 [R2+UR5+0x5d00], R4 ;  /* 0x005d000402007988 */ /* 0x0003e80008000405 */
[----:B0-----:R-:W2:Y:S04]  /*223b0*/  LDL.LU R0, [R1+0xda0] ;  /* 0x000da00001007983 */ /* 0x001ea80000300800 */
[----:B------:R0:W-:Y:S04]  /*223c0*/  STS.U16 [R2+UR5+0x5f00], R5 ;  /* 0x005f000502007988 */ /* 0x0001e80008000405 */
[----:B-1----:R-:W2:Y:S04]  /*223d0*/  LDL R4, [R1+0xd60] ;  /* 0x000d600001047983 */ /* 0x002ea80000100800 */
[----:B0-----:R-:W2:Y:S01]  /*223e0*/  LDL R5, [R1+0x5d8] ;  /* 0x0005d80001057983 */ /* 0x001ea20000100800 */
[----:B---3--:R-:W-:-:S03]  /*223f0*/  PRMT R14, RZ, 0x7610, R14 ;  /* 0x00007610ff0e7816 */ /* 0x008fc6000000000e */
[----:B------:R-:W-:Y:S04]  /*22400*/  STS.U16 [R2+UR5+0x6100], R6 ;  /* 0x0061000602007988 */ /* 0x000fe80008000405 */
[----:B------:R-:W-:Y:S04]  /*22410*/  STS.U16 [R2+UR5+0x6300], R7 ;  /* 0x0063000702007988 */ /* 0x000fe80008000405 */
[----:B------:R-:W-:Y:S04]  /*22420*/  STS.U16 [R2+UR5+0x6500], R8 ;  /* 0x0065000802007988 */ /* 0x000fe80008000405 */
[----:B--2---:R-:W2:Y:S04]  /*22430*/  @!P3 LDG.E.U16 R14, desc[UR10][R4.64] ;  /* 0x0000000a040eb981 */ /* 0x004ea8000c1e1500 */
        /* <DEDUP_REMOVED lines=12> */
[----:B0-----:R-:W3:Y:S04]  /*22500*/  LDL.LU R2, [R1+0x1468] ;  /* 0x0014680001027983 */ /* 0x001ee80000300800 */
[----:B--2---:R0:W-:Y:S04]  /*22510*/  STL [R1+0x9c], R14 ;  /* 0x00009c0e01007387 */ /* 0x0041e80000100800 */
[----:B0-----:R-:W2:Y:S04]  /*22520*/  LDL.LU R14, [R1+0x1464] ;  /* 0x00146400010e7983 */ /* 0x001ea80000300800 */
[----:B------:R-:W2:Y:S04]  /*22530*/  LDL R4, [R1+0x5c8] ;  /* 0x0005c80001047983 */ /* 0x000ea80000100800 */
[----:B------:R-:W2:Y:S01]  /*22540*/  LDL R5, [R1+0xd50] ;  /* 0x000d500001057983 */ /* 0x000ea20000100800 */
[----:B---3--:R-:W-:-:S02]  /*22550*/  PRMT R2, RZ, 0x7610, R2 ;  /* 0x00007610ff027816 */ /* 0x008fc40000000002 */
[----:B--2---:R-:W-:-:S04]  /*22560*/  @!P3 LOP3.LUT R5, R5, R4, RZ, 0x3c, !PT ;  /* 0x000000040505b212 */ /* 0x004fc800078e3cff */
[----:B------:R-:W-:-:S04]  /*22570*/  @!P3 LOP3.LUT R4, R5, R4, RZ, 0x3c, !PT ;  /* 0x000000040504b212 */ /* 0x000fc800078e3cff */
[----:B------:R-:W-:-:S05]  /*22580*/  @!P3 LOP3.LUT R5, R5, R4, RZ, 0x3c, !PT ;  /* 0x000000040505b212 */ /* 0x000fca00078e3cff */
[----:B------:R-:W2:Y:S04]  /*22590*/  @!P3 LDG.E.U16 R2, desc[UR10][R4.64] ;  /* 0x0000000a0402b981 */ /* 0x000ea8000c1e1500 */
[----:B--2---:R0:W-:Y:S04]  /*225a0*/  STL [R1+0x98], R2 ;  /* 0x0000980201007387 */ /* 0x0041e80000100800 */
[----:B0-----:R-:W2:Y:S04]  /*225b0*/  LDL.LU R2, [R1+0x1460] ;  /* 0x0014600001027983 */ /* 0x001ea80000300800 */
[----:B------:R-:W3:Y:S04]  /*225c0*/  LDL R4, [R1+0xd30] ;  /* 0x000d300001047983 */ /* 0x000ee80000100800 */
[----:B------:R-:W3:Y:S01]  /*225d0*/  LDL R5, [R1+0xd34] ;  /* 0x000d340001057983 */ /* 0x000ee20000100800 */
[----:B----4-:R-:W-:-:S02]  /*225e0*/  PRMT R15, RZ, 0x7610, R15 ;  /* 0x00007610ff0f7816 */ /* 0x010fc4000000000f */
[----:B---3--:R-:W-:-:S04]  /*225f0*/  @!P3 LOP3.LUT R5, R5, R4, RZ, 0x3c, !PT ;  /* 0x000000040505b212 */ /* 0x008fc800078e3cff */
[----:B------:R-:W-:-:S04]  /*22600*/  @!P3 LOP3.LUT R4, R5, R4, RZ, 0x3c, !PT ;  /* 0x000000040504b212 */ /* 0x000fc800078e3cff */
[----:B------:R-:W-:-:S05]  /*22610*/  @!P3 LOP3.LUT R5, R5, R4, RZ, 0x3c, !PT ;  /* 0x000000040505b212 */ /* 0x000fca00078e3cff */
[----:B------:R-:W3:Y:S04]  /*22620*/  @!P3 LDG.E.U16 R15, desc[UR10][R4.64] ;  /* 0x0000000a040fb981 */ /* 0x000ee8000c1e1500 */
[----:B---3--:R0:W-:Y:S04]  /*22630*/  STL [R1+0x94], R15 ;  /* 0x0000940f01007387 */ /* 0x0081e80000100800 */
[----:B0-----:R-:W3:Y:S04]  /*22640*/  LDL.LU R15, [R1+0x145c] ;  /* 0x00145c00010f7983 */ /* 0x001ee80000300800 */
[----:B------:R-:W4:Y:S04]  /*22650*/  LDL R4, [R1+0xd10] ;  /* 0x000d100001047983 */ /* 0x000f280000100800 */
[----:B------:R-:W4:Y:S01]  /*22660*/  LDL R5, [R1+0xd14] ;  /* 0x000d140001057983 */ /* 0x000f220000100800 */
[----:B--2---:R-:W-:-:S02]  /*22670*/  PRMT R2, RZ, 0x7610, R2 ;  /* 0x00007610ff027816 */ /* 0x004fc40000000002 */
[----:B----4-:R-:W-:-:S04]  /*22680*/  @!P3 LOP3.LUT R5, R5, R4, RZ, 0x3c, !PT ;  /* 0x000000040505b212 */ /* 0x010fc800078e3cff */
[----:B------:R-:W-:-:S04]  /*22690*/  @!P3 LOP3.LUT R4, R5, R4, RZ, 0x3c, !PT ;  /* 0x000000040504b212 */ /* 0x000fc800078e3cff */
[----:B------:R-:W-:-:S05]  /*226a0*/  @!P3 LOP3.LUT R5, R5, R4, RZ, 0x3c, !PT ;  /* 0x000000040505b212 */ /* 0x000fca00078e3cff */
[----:B------:R-:W2:Y:S04]  /*226b0*/  @!P3 LDG.E.U16 R2, desc[UR10][R4.64] ;  /* 0x0000000a0402b981 */ /* 0x000ea8000c1e1500 */
[----:B--2---:R0:W-:Y:S04]  /*226c0*/  STL [R1+0x90], R2 ;  /* 0x0000900201007387 */ /* 0x0041e80000100800 */
[----:B0-----:R-:W2:Y:S04]  /*226d0*/  LDL.LU R2, [R1+0x1458] ;  /* 0x0014580001027983 */ /* 0x001ea80000300800 */
[----:B------:R-:W4:Y:S04]  /*226e0*/  LDL R4, [R1+0xcf0] ;  /* 0x000cf00001047983 */ /* 0x000f280000100800 */
[----:B------:R-:W4:Y:S01]  /*226f0*/  LDL R5, [R1+0xcf4] ;  /* 0x000cf40001057983 */ /* 0x000f220000100800 */
[----:B---3--:R-:W-:-:S02]  /*22700*/  PRMT R15, RZ, 0x7610, R15 ;  /* 0x00007610ff0f7816 */ /* 0x008fc4000000000f */
[----:B----4-:R-:W-:-:S04]  /*22710*/  @!P3 LOP3.LUT R5, R5, R4, RZ, 0x3c, !PT ;  /* 0x000000040505b212 */ /* 0x010fc800078e3cff */
        /* <DEDUP_REMOVED lines=128> */
[----:B------:R0:W4:Y:S04]  /*22f20*/  @!P3 LDG.E.U16 R13, desc[UR10][R4.64] ;  /* 0x0000000a040db981 */ /* 0x000128000c1e1500 */
[----:B------:R-:W0:Y:S04]  /*22f30*/  LDL R4, [R1+0xb10] ;  /* 0x000b100001047983 */ /* 0x000e280000100800 */
[----:B------:R-:W0:Y:S01]  /*22f40*/  LDL R5, [R1+0xb14] ;  /* 0x000b140001057983 */ /* 0x000e220000100800 */
[----:B--2---:R-:W-:Y:S02]  /*22f50*/  PRMT R2, RZ, 0x7610, R2 ;  /* 0x00007610ff027816 */ /* 0x004fe40000000002 */
[----:B0-----:R-:W-:-:S04]  /*22f60*/  @!P3 LOP3.LUT R5, R5, R4, RZ, 0x3c, !PT ;  /* 0x000000040505b212 */ /* 0x001fc800078e3cff */
[----:B------:R-:W-:-:S04]  /*22f70*/  @!P3 LOP3.LUT R4, R5, R4, RZ, 0x3c, !PT ;  /* 0x000000040504b212 */ /* 0x000fc800078e3cff */
[----:B------:R-:W-:-:S05]  /*22f80*/  @!P3 LOP3.LUT R5, R5, R4, RZ, 0x3c, !PT ;  /* 0x000000040505b212 */ /* 0x000fca00078e3cff */
[----:B------:R-:W2:Y:S04]  /*22f90*/  @!P3 LDG.E.U16 R2, desc[UR10][R4.64] ;  /* 0x0000000a0402b981 */ /* 0x000ea8000c1e1500 */
[----:B----4-:R0:W-:Y:S04]  /*22fa0*/  STL [R1+0x54], R13 ;  /* 0x0000540d01007387 */ /* 0x0101e80000100800 */
[----:B0-----:R-:W4:Y:S04]  /*22fb0*/  LDL R13, [R1+0xa74] ;  /* 0x000a7400010d7983 */ /* 0x001f280000100800 */
        /* <DEDUP_REMOVED lines=20> */
[----:B------:R-:W3:Y:S04]  /*23100*/  LDL R4, [R1+0xab0] ;  /* 0x000ab00001047983 */ /* 0x000ee80000100800 */
[----:B------:R-:W3:Y:S01]  /*23110*/  LDL R5, [R1+0xab4] ;  /* 0x000ab40001057983 */ /* 0x000ee20000100800 */
[----:B--2---:R-:W-:-:S02]  /*23120*/  PRMT R15, RZ, 0x7610, R15 ;  /* 0x00007610ff0f7816 */ /* 0x004fc4000000000f */
[----:B---3--:R-:W-:-:S04]  /*23130*/  @!P3 LOP3.LUT R5, R5, R4, RZ, 0x3c, !PT ;  /* 0x000000040505b212 */ /* 0x008fc800078e3cff */
        /* <DEDUP_REMOVED lines=16> */
[----:B----4-:R-:W-:-:S02]  /*23240*/  @!P3 IMAD.MOV.U32 R4, RZ, RZ, R13 ;  /* 0x000000ffff04b224 */ /* 0x010fc400078e000d */
[----:B------:R-:W4:Y:S04]  /*23250*/  LDL R13, [R1+0x9d4] ;  /* 0x0009d400010d7983 */ /* 0x000f280000100800 */
[----:B--2---:R-:W2:Y:S04]  /*23260*/  @!P3 LDG.E.U16 R2, desc[UR10][R4.64] ;  /* 0x0000000a0402b981 */ /* 0x004ea8000c1e1500 */
        /* <DEDUP_REMOVED lines=27> */
[----:B------:R-:W3:Y:S01]  /*23420*/  LDL R5, [R1+0x9f0] ;  /* 0x0009f00001057983 */ /* 0x000ee20000100800 */
[----:B------:R-:W-:Y:S01]  /*23430*/  PRMT R14, RZ, 0x7610, R14 ;  /* 0x00007610ff0e7816 */ /* 0x000fe2000000000e */
[----:B0-----:R-:W-:Y:S02]  /*23440*/  @!P3 IMAD.MOV.U32 R4, RZ, RZ, R15 ;  /* 0x000000ffff04b224 */ /* 0x001fe400078e000f */
[----:B--2---:R0:W-:Y:S01]  /*23450*/  STL [R1+0x30], R8 ;  /* 0x0000300801007387 */ /* 0x0041e20000100800 */
[----:B------:R-:W-:-:S03]  /*23460*/  PRMT R10, RZ, 0x7610, R10 ;  /* 0x00007610ff0a7816 */ /* 0x000fc6000000000a */
[----:B------:R-:W2:Y:S04]  /*23470*/  LDL R15, [R1+0x950] ;  /* 0x00095000010f7983 */ /* 0x000ea80000100800 */
[----:B---3--:R4:W3:Y:S04]  /*23480*/  @!P3 LDG.E.U16 R14, desc[UR10][R4.64] ;  /* 0x0000000a040eb981 */ /* 0x0088e8000c1e1500 */
[----:B0-----:R-:W2:Y:S04]  /*23490*/  LDL R8, [R1+0x974] ;  /* 0x0009740001087983 */ /* 0x001ea80000100800 */
[----:B------:R-:W2:Y:S01]  /*234a0*/  LDL R5, [R1+0x9d0] ;  /* 0x0009d00001057983 */ /* 0x000ea20000100800 */
[----:B----4-:R-:W-:-:S03]  /*234b0*/  @!P3 IMAD.MOV.U32 R4, RZ, RZ, R13 ;  /* 0x000000ffff04b224 */ /* 0x010fc600078e000d */
[----:B---3--:R0:W-:Y:S01]  /*234c0*/  STL [R1+0x2c], R14 ;  /* 0x00002c0e01007387 */ /* 0x0081e20000100800 */
[----:B------:R-:W-:-:S03]  /*234d0*/  PRMT R2, RZ, 0x7610, R2 ;  /* 0x00007610ff027816 */ /* 0x000fc60000000002 */
[----:B------:R-:W3:Y:S04]  /*234e0*/  LDL R13, [R1+0x930] ;  /* 0x00093000010d7983 */ /* 0x000ee80000100800 */
[----:B--2---:R1:W2:Y:S04]  /*234f0*/  @!P3 LDG.E.U16 R10, desc[UR10][R4.64] ;  /* 0x0000000a040ab981 */ /* 0x0042a8000c1e1500 */
[----:B0-----:R-:W4:Y:S04]  /*23500*/  LDL R14, [R1+0x954] ;  /* 0x00095400010e7983 */ /* 0x001f280000100800 */
[----:B------:R-:W1:Y:S04]  /*23510*/  LDL R4, [R1+0x9b0] ;  /* 0x0009b00001047983 */ /* 0x000e680000100800 */
[----:B------:R-:W1:Y:S02]  /*23520*/  LDL R5, [R1+0x9b4] ;  /* 0x0009b40001057983 */ /* 0x000e640000100800 */
[----:B-1----:R-:W-:-:S04]  /*23530*/  @!P3 LOP3.LUT R5, R5, R4, RZ, 0x3c, !PT ;  /* 0x000000040505b212 */ /* 0x002fc800078e3cff */
        /* <DEDUP_REMOVED lines=8> */
[----:B------:R-:W2:Y:S02]  /*235c0*/  LDL R5, [R1+0x994] ;  /* 0x0009940001057983 */ /* 0x000ea40000100800 */
[----:B--2---:R-:W-:-:S02]  /*235d0*/  @!P3 LOP3.LUT R5, R5, R4, RZ, 0x3c, !PT ;  /* 0x000000040505b212 */ /* 0x004fc400078e3cff */
[----:B---3--:R-:W-:Y:S02]  /*235e0*/  PRMT R2, RZ, 0x7610, R2 ;  /* 0x00007610ff027816 */ /* 0x008fe40000000002 */
[----:B------:R-:W-:-:S04]  /*235f0*/  @!P3 LOP3.LUT R4, R5, R4, RZ, 0x3c, !PT ;  /* 0x000000040504b212 */ /* 0x000fc800078e3cff */
[----:B------:R-:W-:-:S05]  /*23600*/  @!P3 LOP3.LUT R5, R5, R4, RZ, 0x3c, !PT ;  /* 0x000000040505b212 */ /* 0x000fca00078e3cff */
[----:B------:R-:W2:Y:S01]  /*23610*/  @!P3 LDG.E.U16 R2, desc[UR10][R4.64] ;  /* 0x0000000a0402b981 */ /* 0x000ea2000c1e1500 */
[----:B------:R-:W-:-:S03]  /*23620*/  PRMT R7, RZ, 0x7610, R7 ;  /* 0x00007610ff077816 */ /* 0x000fc60000000007 */
[----:B--2---:R0:W-:Y:S04]  /*23630*/  STL [R1+0x20], R2 ;  /* 0x0000200201007387 */ /* 0x0041e80000100800 */
[----:B0-----:R-:W2:Y:S04]  /*23640*/  LDL.LU R2, [R1+0x13fc] ;  /* 0x0013fc0001027983 */ /* 0x001ea80000300800 */
[----:B------:R-:W3:Y:S01]  /*23650*/  LDL R5, [R1+0x970] ;  /* 0x0009700001057983 */ /* 0x000ee20000100800 */
[----:B------:R-:W-:Y:S01]  /*23660*/  @!P3 IMAD.MOV.U32 R4, RZ, RZ, R8 ;  /* 0x000000ffff04b224 */ /* 0x000fe200078e0008 */
[----:B------:R-:W-:-:S02]  /*23670*/  PRMT R11, RZ, 0x7610, R11 ;  /* 0x00007610ff0b7816 */ /* 0x000fc4000000000b */
[----:B------:R-:W-:Y:S01]  /*23680*/  PRMT R9, RZ, 0x7610, R9 ;  /* 0x00007610ff097816 */ /* 0x000fe20000000009 */
[----:B------:R-:W2:Y:S04]  /*23690*/  LDL R8, [R1+0x8f0] ;  /* 0x0008f00001087983 */ /* 0x000ea80000100800 */
[----:B---3--:R4:W3:Y:S02]  /*236a0*/  @!P3 LDG.E.U16 R7, desc[UR10][R4.64] ;  /* 0x0000000a0407b981 */ /* 0x0088e4000c1e1500 */
[----:B----4-:R-:W-:Y:S02]  /*236b0*/  @!P3 IMAD.MOV.U32 R4, RZ, RZ, R14 ;  /* 0x000000ffff04b224 */ /* 0x010fe400078e000e */
[----:B------:R-:W-:-:S05]  /*236c0*/  @!P3 IMAD.MOV.U32 R5, RZ, RZ, R15 ;  /* 0x000000ffff05b224 */ /* 0x000fca00078e000f */
[----:B------:R0:W4:Y:S02]  /*236d0*/  @!P3 LDG.E.U16 R11, desc[UR10][R4.64] ;  /* 0x0000000a040bb981 */ /* 0x000124000c1e1500 */
[----:B0-----:R-:W-:Y:S02]  /*236e0*/  @!P3 IMAD.MOV.U32 R4, RZ, RZ, R10 ;  /* 0x000000ffff04b224 */ /* 0x001fe400078e000a */
[----:B------:R-:W-:-:S05]  /*236f0*/  @!P3 IMAD.MOV.U32 R5, RZ, RZ, R13 ;  /* 0x000000ffff05b224 */ /* 0x000fca00078e000d */
[----:B------:R0:W2:Y:S04]  /*23700*/  @!P3 LDG.E.U16 R9, desc[UR10][R4.64] ;  /* 0x0000000a0409b981 */ /* 0x0000a8000c1e1500 */
[----:B---3--:R1:W-:Y:S04]  /*23710*/  STL [R1+0x1c], R7 ;  /* 0x00001c0701007387 */ /* 0x0083e80000100800 */
[----:B------:R-:W3:Y:S04]  /*23720*/  LDL R15, [R1+0x8d0] ;  /* 0x0008d000010f7983 */ /* 0x000ee80000100800 */
[----:B-1----:R-:W3:Y:S04]  /*23730*/  LDL R7, [R1+0x8f4] ;  /* 0x0008f40001077983 */ /* 0x002ee80000100800 */
[----:B----4-:R1:W-:Y:S04]  /*23740*/  STL [R1+0x18], R11 ;  /* 0x0000180b01007387 */ /* 0x0103e80000100800 */
[----:B------:R-:W0:Y:S04]  /*23750*/  LDL R4, [R1+0x910] ;  /* 0x0009100001047983 */ /* 0x000e280000100800 */
[----:B------:R-:W0:Y:S01]  /*23760*/  LDL R5, [R1+0x914] ;  /* 0x0009140001057983 */ /* 0x000e220000100800 */
[----:B--2---:R-:W-:-:S03]  /*23770*/  PRMT R2, RZ, 0x7610, R2 ;  /* 0x00007610ff027816 */ /* 0x004fc60000000002 */
[----:B------:R-:W2:Y:S04]  /*23780*/  LDL R14, [R1+0x8b0] ;  /* 0x0008b000010e7983 */ /* 0x000ea80000100800 */
[----:B------:R-:W4:Y:S04]  /*23790*/  LDL R13, [R1+0x8b4] ;  /* 0x0008b400010d7983 */ /* 0x000f280000100800 */
[----:B------:R-:W2:Y:S04]  /*237a0*/  LDL R10, [R1+0x890] ;  /* 0x00089000010a7983 */ /* 0x000ea80000100800 */
[----:B-1----:R-:W2:Y:S01]  /*237b0*/  LDL R11, [R1+0x8d4] ;  /* 0x0008d400010b7983 */ /* 0x002ea20000100800 */
[----:B0-----:R-:W-:-:S04]  /*237c0*/  @!P3 LOP3.LUT R5, R5, R4, RZ, 0x3c, !PT ;  /* 0x000000040505b212 */ /* 0x001fc800078e3cff */
[----:B------:R-:W-:-:S04]  /*237d0*/  @!P3 LOP3.LUT R4, R5, R4, RZ, 0x3c, !PT ;  /* 0x000000040504b212 */ /* 0x000fc800078e3cff */
[----:B------:R-:W-:-:S05]  /*237e0*/  @!P3 LOP3.LUT R5, R5, R4, RZ, 0x3c, !PT ;  /* 0x000000040505b212 */ /* 0x000fca00078e3cff */
[----:B------:R-:W2:Y:S04]  /*237f0*/  @!P3 LDG.E.U16 R2, desc[UR10][R4.64] ;  /* 0x0000000a0402b981 */ /* 0x000ea8000c1e1500 */
[----:B------:R0:W-:Y:S04]  /*23800*/  STL [R1+0x14], R9 ;  /* 0x0000140901007387 */ /* 0x0001e80000100800 */
[----:B0-----:R-:W4:Y:S04]  /*23810*/  LDL R9, [R1+0x894] ;  /* 0x0008940001097983 */ /* 0x001f280000100800 */
[----:B--2---:R0:W-:Y:S04]  /*23820*/  STL [R1+0x10], R2 ;  /* 0x0000100201007387 */ /* 0x0041e80000100800 */
[----:B0-----:R-:W2:Y:S01]  /*23830*/  LDL.LU R2, [R1+0x13f8] ;  /* 0x0013f80001027983 */ /* 0x001ea20000300800 */
[----:B---3--:R-:W-:-:S02]  /*23840*/  @!P3 IMAD.MOV.U32 R4, RZ, RZ, R7 ;  /* 0x000000ffff04b224 */ /* 0x008fc400078e0007 */
[----:B------:R-:W-:Y:S01]  /*23850*/  @!P3 IMAD.MOV.U32 R5, RZ, RZ, R8 ;  /* 0x000000ffff05b224 */ /* 0x000fe200078e0008 */
[----:B------:R-:W-:Y:S01]  /*23860*/  PRMT R6, RZ, 0x7610, R6 ;  /* 0x00007610ff067816 */ /* 0x000fe20000000006 */
[----:B------:R-:W3:Y:S04]  /*23870*/  LDL R8, [R1+0x870] ;  /* 0x0008700001087983 */ /* 0x000ee80000100800 */
[----:B------:R-:W3:Y:S01]  /*23880*/  LDL R7, [R1+0x874] ;  /* 0x0008740001077983 */ /* 0x000ee20000100800 */
[----:B--2---:R-:W-:-:S06]  /*23890*/  PRMT R2, RZ, 0x7610, R2 ;  /* 0x00007610ff027816 */ /* 0x004fcc0000000002 */
[----:B------:R0:W2:Y:S02]  /*238a0*/  @!P3 LDG.E.U16 R2, desc[UR10][R4.64] ;  /* 0x0000000a0402b981 */ /* 0x0000a4000c1e1500 */
[----:B0-----:R-:W-:Y:S02]  /*238b0*/  @!P3 IMAD.MOV.U32 R4, RZ, RZ, R11 ;  /* 0x000000ffff04b224 */ /* 0x001fe400078e000b */
[----:B------:R-:W-:-:S05]  /*238c0*/  @!P3 IMAD.MOV.U32 R5, RZ, RZ, R15 ;  /* 0x000000ffff05b224 */ /* 0x000fca00078e000f */
[----:B------:R-:W3:Y:S04]  /*238d0*/  @!P3 LDG.E.U16 R6, desc[UR10][R4.64] ;  /* 0x0000000a0406b981 */ /* 0x000ee8000c1e1500 */
[----:B--2---:R0:W-:Y:S04]  /*238e0*/  STL [R1+0xc], R2 ;  /* 0x00000c0201007387 */ /* 0x0041e80000100800 */
[----:B0-----:R-:W2:Y:S04]  /*238f0*/  LDL.LU R2, [R1+0x13f4] ;  /* 0x0013f40001027983 */ /* 0x001ea80000300800 */
[----:B------:R-:W2:Y:S04]  /*23900*/  LDL R11, [R1+0x850] ;  /* 0x00085000010b7983 */ /* 0x000ea80000100800 */
[----:B---3--:R0:W-:Y:S04]  /*23910*/  STL [R1+0x8], R6 ;  /* 0x0000080601007387 */ /* 0x0081e80000100800 */
[----:B0-----:R-:W3:Y:S01]  /*23920*/  LDL R6, [R1+0x854] ;  /* 0x0008540001067983 */ /* 0x001ee20000100800 */
[----:B------:R-:W-:Y:S01]  /*23930*/  PRMT R12, RZ, 0x7610, R12 ;  /* 0x00007610ff0c7816 */ /* 0x000fe2000000000c */
[----:B----4-:R-:W-:-:S02]  /*23940*/  @!P3 IMAD.MOV.U32 R4, RZ, RZ, R13 ;  /* 0x000000ffff04b224 */ /* 0x010fc400078e000d */
[----:B------:R-:W-:-:S05]  /*23950*/  @!P3 IMAD.MOV.U32 R5, RZ, RZ, R14 ;  /* 0x000000ffff05b224 */ /* 0x000fca00078e000e */
[----:B------:R0:W4:Y:S01]  /*23960*/  @!P3 LDG.E.U16 R12, desc[UR10][R4.64] ;  /* 0x0000000a040cb981 */ /* 0x000122000c1e1500 */
[----:B------:R-:W-:Y:S01]  /*23970*/  PRMT R28, RZ, 0x7610, R28 ;  /* 0x00007610ff1c7816 */ /* 0x000fe2000000001c */
[----:B0-----:R-:W-:Y:S02]  /*23980*/  @!P3 IMAD.MOV.U32 R4, RZ, RZ, R9 ;  /* 0x000000ffff04b224 */ /* 0x001fe400078e0009 */
[----:B------:R-:W-:Y:S01]  /*23990*/  @!P3 IMAD.MOV.U32 R5, RZ, RZ, R10 ;  /* 0x000000ffff05b224 */ /* 0x000fe200078e000a */
[----:B------:R-:W4:Y:S04]  /*239a0*/  LDL R9, [R1+0x834] ;  /* 0x0008340001097983 */ /* 0x000f280000100800 */
[----:B------:R-:W4:Y:S01]  /*239b0*/  LDL R10, [R1+0x830] ;  /* 0x00083000010a7983 */ /* 0x000f220000100800 */
[----:B------:R-:W-:-:S02]  /*239c0*/  PRMT R26, RZ, 0x7610, R26 ;  /* 0x00007610ff1a7816 */ /* 0x000fc4000000001a */
[----:B--2---:R-:W-:-:S06]  /*239d0*/  PRMT R2, RZ, 0x7610, R2 ;  /* 0x00007610ff027816 */ /* 0x004fcc0000000002 */
[----:B------:R0:W2:Y:S02]  /*239e0*/  @!P3 LDG.E.U16 R2, desc[UR10][R4.64] ;  /* 0x0000000a0402b981 */ /* 0x0000a4000c1e1500 */
[----:B0-----:R-:W-:Y:S02]  /*239f0*/  @!P3 IMAD.MOV.U32 R4, RZ, RZ, R7 ;  /* 0x000000ffff04b224 */ /* 0x001fe400078e0007 */
[----:B------:R-:W-:-:S05]  /*23a00*/  @!P3 IMAD.MOV.U32 R5, RZ, RZ, R8 ;  /* 0x000000ffff05b224 */ /* 0x000fca00078e0008 */
[----:B------:R3:W2:Y:S02]  /*23a10*/  @!P3 LDG.E.U16 R28, desc[UR10][R4.64] ;  /* 0x0000000a041cb981 */ /* 0x0006a4000c1e1500 */
[----:B---3--:R-:W-:Y:S02]  /*23a20*/  @!P3 IMAD.MOV.U32 R4, RZ, RZ, R6 ;  /* 0x000000ffff04b224 */ /* 0x008fe400078e0006 */
[----:B------:R-:W-:-:S05]  /*23a30*/  @!P3 IMAD.MOV.U32 R5, RZ, RZ, R11 ;  /* 0x000000ffff05b224 */ /* 0x000fca00078e000b */
[----:B------:R4:W3:Y:S01]  /*23a40*/  @!P3 LDG.E.U16 R26, desc[UR10][R4.64] ;  /* 0x0000000a041ab981 */ /* 0x0008e2000c1e1500 */
[----:B------:R-:W-:Y:S01]  /*23a50*/  PRMT R24, RZ, 0x7610, R24 ;  /* 0x00007610ff187816 */ /* 0x000fe20000000018 */
[----:B----4-:R-:W-:Y:S02]  /*23a60*/  @!P3 IMAD.MOV.U32 R4, RZ, RZ, R9 ;  /* 0x000000ffff04b224 */ /* 0x010fe400078e0009 */
[----:B------:R-:W-:-:S05]  /*23a70*/  @!P3 IMAD.MOV.U32 R5, RZ, RZ, R10 ;  /* 0x000000ffff05b224 */ /* 0x000fca00078e000a */
[----:B------:R-:W4:Y:S04]  /*23a80*/  @!P3 LDG.E.U16 R24, desc[UR10][R4.64] ;  /* 0x0000000a0418b981 */ /* 0x000f28000c1e1500 */
[----:B--2---:R0:W-:Y:S04]  /*23a90*/  STL [R1+0x1384], R2 ;  /* 0x0013840201007387 */ /* 0x0041e80000100800 */
[----:B------:R-:W2:Y:S04]  /*23aa0*/  LDL R8, [R1+0x810] ;  /* 0x0008100001087983 */ /* 0x000ea80000100800 */
[----:B------:R-:W2:Y:S04]  /*23ab0*/  LDL R7, [R1+0x814] ;  /* 0x0008140001077983 */ /* 0x000ea80000100800 */
[----:B------:R-:W-:Y:S04]  /*23ac0*/  STL [R1+0x1388], R28 ;  /* 0x0013881c01007387 */ /* 0x000fe80000100800 */
[----:B------:R1:W-:Y:S04]  /*23ad0*/  STL [R1+0x4], R12 ;  /* 0x0000040c01007387 */ /* 0x0003e80000100800 */
[----:B------:R-:W2:Y:S04]  /*23ae0*/  LDL R11, [R1+0x7f4] ;  /* 0x0007f400010b7983 */ /* 0x000ea80000100800 */
[----:B------:R-:W2:Y:S04]  /*23af0*/  LDL R6, [R1+0x7d0] ;  /* 0x0007d00001067983 */ /* 0x000ea80000100800 */
[----:B0-----:R-:W2:Y:S04]  /*23b00*/  LDL R2, [R1+0x7d4] ;  /* 0x0007d40001027983 */ /* 0x001ea80000100800 */
[----:B-1----:R-:W2:Y:S04]  /*23b10*/  LDL R12, [R1+0x7f0] ;  /* 0x0007f000010c7983 */ /* 0x002ea80000100800 */
[----:B---3--:R-:W-:Y:S04]  /*23b20*/  STL [R1+0x138c], R26 ;  /* 0x00138c1a01007387 */ /* 0x008fe80000100800 */
[----:B------:R-:W3:Y:S04]  /*23b30*/  LDL R10, [R1+0x7b0] ;  /* 0x0007b000010a7983 */ /* 0x000ee80000100800 */
[----:B------:R-:W3:Y:S01]  /*23b40*/  LDL R9, [R1+0x7b4] ;  /* 0x0007b40001097983 */ /* 0x000ee20000100800 */
[----:B------:R-:W-:-:S02]  /*23b50*/  PRMT R22, RZ, 0x7610, R22 ;  /* 0x00007610ff167816 */ /* 0x000fc40000000016 */
[----:B------:R-:W-:Y:S02]  /*23b60*/  PRMT R20, RZ, 0x7610, R20 ;  /* 0x00007610ff147816 */ /* 0x000fe40000000014 */
[----:B------:R-:W-:Y:S02]  /*23b70*/  PRMT R18, RZ, 0x7610, R18 ;  /* 0x00007610ff127816 */ /* 0x000fe40000000012 */
[----:B------:R-:W-:Y:S01]  /*23b80*/  PRMT R16, RZ, 0x7610, R16 ;  /* 0x00007610ff107816 */ /* 0x000fe20000000010 */
[----:B----4-:R-:W-:Y:S01]  /*23b90*/  STL [R1+0x1390], R24 ;  /* 0x0013901801007387 */ /* 0x010fe20000100800 */
[----:B--2---:R-:W-:Y:S02]  /*23ba0*/  @!P3 IMAD.MOV.U32 R5, RZ, RZ, R8 ;  /* 0x000000ffff05b224 */ /* 0x004fe400078e0008 */
[----:B------:R-:W-:Y:S01]  /*23bb0*/  @!P3 IMAD.MOV.U32 R4, RZ, RZ, R7 ;  /* 0x000000ffff04b224 */ /* 0x000fe200078e0007 */
[----:B------:R-:W2:Y:S04]  /*23bc0*/  LDL R8, [R1+0x790] ;  /* 0x0007900001087983 */ /* 0x000ea80000100800 */
[----:B------:R-:W4:Y:S04]  /*23bd0*/  LDL R7, [R1+0x794] ;  /* 0x0007940001077983 */ /* 0x000f280000100800 */
[----:B------:R0:W2:Y:S02]  /*23be0*/  @!P3 LDG.E.U16 R22, desc[UR10][R4.64] ;  /* 0x0000000a0416b981 */ /* 0x0000a4000c1e1500 */
[----:B0-----:R-:W-:-:S02]  /*23bf0*/  @!P3 IMAD.MOV.U32 R4, RZ, RZ, R11 ;  /* 0x000000ffff04b224 */ /* 0x001fc400078e000b */
[----:B------:R-:W-:-:S05]  /*23c00*/  @!P3 IMAD.MOV.U32 R5, RZ, RZ, R12 ;  /* 0x000000ffff05b224 */ /* 0x000fca00078e000c */
[----:B------:R0:W4:Y:S02]  /*23c10*/  @!P3 LDG.E.U16 R20, desc[UR10][R4.64] ;  /* 0x0000000a0414b981 */ /* 0x000124000c1e1500 */
[----:B0-----:R-:W-:Y:S02]  /*23c20*/  @!P3 IMAD.MOV.U32 R4, RZ, RZ, R2 ;  /* 0x000000ffff04b224 */ /* 0x001fe400078e0002 */
[----:B------:R-:W-:-:S05]  /*23c30*/  @!P3 IMAD.MOV.U32 R5, RZ, RZ, R6 ;  /* 0x000000ffff05b224 */ /* 0x000fca00078e0006 */
[----:B------:R3:W4:Y:S02]  /*23c40*/  @!P3 LDG.E.U16 R18, desc[UR10][R4.64] ;  /* 0x0000000a0412b981 */ /* 0x000724000c1e1500 */
[----:B---3--:R-:W-:Y:S02]  /*23c50*/  @!P3 IMAD.MOV.U32 R4, RZ, RZ, R9 ;  /* 0x000000ffff04b224 */ /* 0x008fe400078e0009 */
[----:B------:R-:W-:-:S05]  /*23c60*/  @!P3 IMAD.MOV.U32 R5, RZ, RZ, R10 ;  /* 0x000000ffff05b224 */ /* 0x000fca00078e000a */
[----:B------:R4:W3:Y:S01]  /*23c70*/  @!P3 LDG.E.U16 R16, desc[UR10][R4.64] ;  /* 0x0000000a0410b981 */ /* 0x0008e2000c1e1500 */
[----:B------:R-:W-:-:S03]  /*23c80*/  PRMT R3, RZ, 0x7610, R3 ;  /* 0x00007610ff037816 */ /* 0x000fc60000000003 */
[----:B--2---:R-:W-:Y:S01]  /*23c90*/  STL [R1+0x1394], R22 ;  /* 0x0013941601007387 */ /* 0x004fe20000100800 */
[----:B----4-:R-:W-:Y:S02]  /*23ca0*/  @!P3 IMAD.MOV.U32 R4, RZ, RZ, R7 ;  /* 0x000000ffff04b224 */ /* 0x010fe400078e0007 */
[----:B------:R-:W-:-:S05]  /*23cb0*/  @!P3 IMAD.MOV.U32 R5, RZ, RZ, R8 ;  /* 0x000000ffff05b224 */ /* 0x000fca00078e0008 */
[----:B------:R0:W2:Y:S04]  /*23cc0*/  @!P3 LDG.E.U16 R3, desc[UR10][R4.64] ;  /* 0x0000000a0403b981 */ /* 0x0000a8000c1e1500 */
[----:B------:R-:W-:Y:S04]  /*23cd0*/  STL [R1+0x1398], R20 ;  /* 0x0013981401007387 */ /* 0x000fe80000100800 */
[----:B------:R-:W4:Y:S04]  /*23ce0*/  LDL R6, [R1+0x770] ;  /* 0x0007700001067983 */ /* 0x000f280000100800 */
[----:B------:R-:W4:Y:S04]  /*23cf0*/  LDL R2, [R1+0x774] ;  /* 0x0007740001027983 */ /* 0x000f280000100800 */
[----:B------:R-:W-:Y:S04]  /*23d00*/  STL [R1+0x139c], R18 ;  /* 0x00139c1201007387 */ /* 0x000fe80000100800 */
[----:B------:R-:W4:Y:S04]  /*23d10*/  LDL R13, [R1+0x750] ;  /* 0x00075000010d7983 */ /* 0x000f280000100800 */
[----:B------:R-:W4:Y:S04]  /*23d20*/  LDL R12, [R1+0x754] ;  /* 0x00075400010c7983 */ /* 0x000f280000100800 */
[----:B---3--:R-:W-:Y:S04]  /*23d30*/  STL [R1+0x13a0], R16 ;  /* 0x0013a01001007387 */ /* 0x008fe80000100800 */
[----:B------:R-:W3:Y:S04]  /*23d40*/  LDL R9, [R1+0x730] ;  /* 0x0007300001097983 */ /* 0x000ee80000100800 */
[----:B------:R-:W3:Y:S01]  /*23d50*/  LDL R8, [R1+0x734] ;  /* 0x0007340001087983 */ /* 0x000ee20000100800 */
[----:B0-----:R-:W-:-:S03]  /*23d60*/  PRMT R4, RZ, 0x7610, R4 ;  /* 0x00007610ff047816 */ /* 0x001fc60000000004 */
[----:B------:R-:W3:Y:S04]  /*23d70*/  LDL R11, [R1+0x710] ;  /* 0x00071000010b7983 */ /* 0x000ee80000100800 */
[----:B------:R-:W3:Y:S01]  /*23d80*/  LDL R10, [R1+0x714] ;  /* 0x00071400010a7983 */ /* 0x000ee20000100800 */
[----:B------:R-:W-:-:S03]  /*23d90*/  PRMT R5, RZ, 0x7610, R5 ;  /* 0x00007610ff057816 */ /* 0x000fc60000000005 */
[----:B--2---:R0:W-:Y:S04]  /*23da0*/  STL [R1+0x13a4], R3 ;  /* 0x0013a40301007387 */ /* 0x0041e80000100800 */
[----:B0-----:R-:W2:Y:S01]  /*23db0*/  LDL R3, [R1+0x6f0] ;  /* 0x0006f00001037983 */ /* 0x001ea20000100800 */
[----:B----4-:R-:W-:Y:S02]  /*23dc0*/  @!P3 IMAD.MOV.U32 R7, RZ, RZ, R6 ;  /* 0x000000ffff07b224 */ /* 0x010fe400078e0006 */
[----:B------:R-:W-:Y:S02]  /*23dd0*/  @!P3 IMAD.MOV.U32 R6, RZ, RZ, R2 ;  /* 0x000000ffff06b224 */ /* 0x000fe400078e0002 */
[----:B------:R-:W4:Y:S04]  /*23de0*/  LDL R2, [R1+0x6f4] ;  /* 0x0006f40001027983 */ /* 0x000f280000100800 */
[----:B------:R0:W4:Y:S02]  /*23df0*/  @!P3 LDG.E.U16 R4, desc[UR10][R6.64] ;  /* 0x0000000a0604b981 */ /* 0x000124000c1e1500 */
[----:B0-----:R-:W-:-:S02]  /*23e00*/  @!P3 IMAD.MOV.U32 R7, RZ, RZ, R13 ;  /* 0x000000ffff07b224 */ /* 0x001fc400078e000d */
[----:B------:R-:W-:-:S05]  /*23e10*/  @!P3 IMAD.MOV.U32 R6, RZ, RZ, R12 ;  /* 0x000000ffff06b224 */ /* 0x000fca00078e000c */
[----:B------:R0:W4:Y:S02]  /*23e20*/  @!P3 LDG.E.U16 R5, desc[UR10][R6.64] ;  /* 0x0000000a0605b981 */ /* 0x000124000c1e1500 */
[----:B0-----:R-:W-:-:S06]  /*23e30*/  PRMT R6, RZ, 0x7610, R6 ;  /* 0x00007610ff067816 */ /* 0x001fcc0000000006 */
[----:B---3--:R0:W3:Y:S01]  /*23e40*/  @!P3 LDG.E.U16 R6, desc[UR10][R8.64] ;  /* 0x0000000a0806b981 */ /* 0x0080e2000c1e1500 */
[----:B------:R-:W-:Y:S01]  /*23e50*/  PRMT R7, RZ, 0x7610, R7 ;  /* 0x00007610ff077816 */ /* 0x000fe20000000007 */
[----:B0-----:R-:W-:Y:S02]  /*23e60*/  @!P3 IMAD.MOV.U32 R8, RZ, RZ, R10 ;  /* 0x000000ffff08b224 */ /* 0x001fe400078e000a */
[----:B------:R-:W-:-:S05]  /*23e70*/  @!P3 IMAD.MOV.U32 R9, RZ, RZ, R11 ;  /* 0x000000ffff09b224 */ /* 0x000fca00078e000b */
[----:B------:R0:W3:Y:S02]  /*23e80*/  @!P3 LDG.E.U16 R7, desc[UR10][R8.64] ;  /* 0x0000000a0807b981 */ /* 0x0000e4000c1e1500 */
[----:B0-----:R-:W-:Y:S01]  /*23e90*/  PRMT R8, RZ, 0x7610, R8 ;  /* 0x00007610ff087816 */ /* 0x001fe20000000008 */
[----:B--2---:R-:W-:Y:S02]  /*23ea0*/  @!P3 IMAD.MOV.U32 R11, RZ, RZ, R3 ;  /* 0x000000ffff0bb224 */ /* 0x004fe400078e0003 */
[----:B----4-:R-:W-:Y:S01]  /*23eb0*/  @!P3 IMAD.MOV.U32 R10, RZ, RZ, R2 ;  /* 0x000000ffff0ab224 */ /* 0x010fe200078e0002 */
[----:B------:R-:W-:Y:S04]  /*23ec0*/  STL [R1+0x13a8], R4 ;  /* 0x0013a80401007387 */ /* 0x000fe80000100800 */
[----:B------:R-:W2:Y:S04]  /*23ed0*/  LDL R13, [R1+0xd98] ;  /* 0x000d9800010d7983 */ /* 0x000ea80000100800 */
[----:B------:R-:W4:Y:S04]  /*23ee0*/  LDL R12, [R1+0xdac] ;  /* 0x000dac00010c7983 */ /* 0x000f280000100800 */
[----:B------:R2:W4:Y:S04]  /*23ef0*/  @!P3 LDG.E.U16 R8, desc[UR10][R10.64] ;  /* 0x0000000a0a08b981 */ /* 0x000528000c1e1500 */
[----:B------:R0:W-:Y:S04]  /*23f00*/  STL [R1+0x13ac], R5 ;  /* 0x0013ac0501007387 */ /* 0x0001e80000100800 */
[----:B---3--:R-:W-:Y:S04]  /*23f10*/  STL [R1+0x13b0], R6 ;  /* 0x0013b00601007387 */ /* 0x008fe80000100800 */
[----:B0-----:R-:W3:Y:S04]  /*23f20*/  LDL R5, [R1+0x6d0] ;  /* 0x0006d00001057983 */ /* 0x001ee80000100800 */
[----:B------:R-:W3:Y:S01]  /*23f30*/  LDL R4, [R1+0x6d4] ;  /* 0x0006d40001047983 */ /* 0x000ee20000100800 */
[----:B------:R-:W-:-:S03]  /*23f40*/  PRMT R9, RZ, 0x7610, R9 ;  /* 0x00007610ff097816 */ /* 0x000fc60000000009 */
[----:B------:R0:W-:Y:S04]  /*23f50*/  STL [R1+0x13b4], R7 ;  /* 0x0013b40701007387 */ /* 0x0001e80000100800 */
[----:B------:R-:W3:Y:S04]  /*23f60*/  LDL R3, [R1+0x6b0] ;  /* 0x0006b00001037983 */ /* 0x000ee80000100800 */
[----:B------:R-:W3:Y:S01]  /*23f70*/  LDL R2, [R1+0x6b4] ;  /* 0x0006b40001027983 */ /* 0x000ee20000100800 */
[----:B--2---:R-:W-:Y:S02]  /*23f80*/  @!P3 IMAD.MOV.U32 R11, RZ, RZ, R13 ;  /* 0x000000ffff0bb224 */ /* 0x004fe400078e000d */
[----:B----4-:R-:W-:Y:S01]  /*23f90*/  @!P3 IMAD.MOV.U32 R10, RZ, RZ, R12 ;  /* 0x000000ffff0ab224 */ /* 0x010fe200078e000c */
[----:B------:R1:W-:Y:S04]  /*23fa0*/  STL [R1+0x13b8], R8 ;  /* 0x0013b80801007387 */ /* 0x0003e80000100800 */
[----:B------:R-:W2:Y:S04]  /*23fb0*/  LDL R14, [R1+0x690] ;  /* 0x00069000010e7983 */ /* 0x000ea80000100800 */
[----:B------:R4:W2:Y:S04]  /*23fc0*/  @!P3 LDG.E.U16 R9, desc[UR10][R10.64] ;  /* 0x0000000a0a09b981 */ /* 0x0008a8000c1e1500 */
[----:B0-----:R-:W2:Y:S04]  /*23fd0*/  LDL R7, [R1+0x670] ;  /* 0x0006700001077983 */ /* 0x001ea80000100800 */
[----:B------:R-:W2:Y:S04]  /*23fe0*/  LDL R6, [R1+0x674] ;  /* 0x0006740001067983 */ /* 0x000ea80000100800 */
[----:B-1----:R-:W2:Y:S01]  /*23ff0*/  LDL R8, [R1+0x694] ;  /* 0x0006940001087983 */ /* 0x002ea20000100800 */
[----:B----4-:R-:W-:Y:S01]  /*24000*/  PRMT R10, RZ, 0x7610, R10 ;  /* 0x00007610ff0a7816 */ /* 0x010fe2000000000a */
[----:B---3--:R-:W-:-:S02]  /*24010*/  @!P3 IMAD.MOV.U32 R13, RZ, RZ, R5 ;  /* 0x000000ffff0db224 */ /* 0x008fc400078e0005 */
[----:B------:R-:W-:Y:S01]  /*24020*/  @!P3 IMAD.MOV.U32 R12, RZ, RZ, R4 ;  /* 0x000000ffff0cb224 */ /* 0x000fe200078e0004 */
[----:B------:R-:W3:Y:S04]  /*24030*/  LDL R5, [R1+0x650] ;  /* 0x0006500001057983 */ /* 0x000ee80000100800 */
[----:B------:R-:W4:Y:S04]  /*24040*/  LDL R4, [R1+0x654] ;  /* 0x0006540001047983 */ /* 0x000f280000100800 */
[----:B------:R0:W3:Y:S01]  /*24050*/  @!P3 LDG.E.U16 R10, desc[UR10][R12.64] ;  /* 0x0000000a0c0ab981 */ /* 0x0000e2000c1e1500 */
[----:B------:R-:W-:Y:S01]  /*24060*/  PRMT R11, RZ, 0x7610, R11 ;  /* 0x00007610ff0b7816 */ /* 0x000fe2000000000b */
[----:B0-----:R-:W-:-:S02]  /*24070*/  @!P3 IMAD.MOV.U32 R13, RZ, RZ, R3 ;  /* 0x000000ffff0db224 */ /* 0x001fc400078e0003 */
[----:B------:R-:W-:-:S05]  /*24080*/  @!P3 IMAD.MOV.U32 R12, RZ, RZ, R2 ;  /* 0x000000ffff0cb224 */ /* 0x000fca00078e0002 */
[----:B------:R0:W4:Y:S02]  /*24090*/  @!P3 LDG.E.U16 R11, desc[UR10][R12.64] ;  /* 0x0000000a0c0bb981 */ /* 0x000124000c1e1500 */
[----:B0-----:R-:W-:Y:S02]  /*240a0*/  PRMT R12, RZ, 0x7610, R12 ;  /* 0x00007610ff0c7816 */ /* 0x001fe4000000000c */
[----:B------:R-:W-:Y:S01]  /*240b0*/  PRMT R13, RZ, 0x7610, R13 ;  /* 0x00007610ff0d7816 */ /* 0x000fe2000000000d */
[----:B--2---:R-:W-:Y:S02]  /*240c0*/  @!P3 IMAD.MOV.U32 R15, RZ, RZ, R14 ;  /* 0x000000ffff0fb224 */ /* 0x004fe400078e000e */
[----:B------:R-:W-:-:S05]  /*240d0*/  @!P3 IMAD.MOV.U32 R14, RZ, RZ, R8 ;  /* 0x000000ffff0eb224 */ /* 0x000fca00078e0008 */
[----:B------:R0:W2:Y:S02]  /*240e0*/  @!P3 LDG.E.U16 R12, desc[UR10][R14.64] ;  /* 0x0000000a0e0cb981 */ /* 0x0000a4000c1e1500 */
[----:B0-----:R-:W-:Y:S02]  /*240f0*/  @!P3 IMAD.MOV.U32 R14, RZ, RZ, R6 ;  /* 0x000000ffff0eb224 */ /* 0x001fe400078e0006 */
[----:B------:R-:W-:-:S05]  /*24100*/  @!P3 IMAD.MOV.U32 R15, RZ, RZ, R7 ;  /* 0x000000ffff0fb224 */ /* 0x000fca00078e0007 */
[----:B------:R4:W2:Y:S04]  /*24110*/  @!P3 LDG.E.U16 R13, desc[UR10][R14.64] ;  /* 0x0000000a0e0db981 */ /* 0x0008a8000c1e1500 */
[----:B---3--:R-:W-:Y:S04]  /*24120*/  STL [R1+0x13bc], R10 ;  /* 0x0013bc0a01007387 */ /* 0x008fe80000100800 */
[----:B------:R-:W3:Y:S04]  /*24130*/  LDL R3, [R1+0x630] ;  /* 0x0006300001037983 */ /* 0x000ee80000100800 */
[----:B------:R-:W3:Y:S01]  /*24140*/  LDL R2, [R1+0x634] ;  /* 0x0006340001027983 */ /* 0x000ee20000100800 */
[----:B------:R-:W-:Y:S01]  /*24150*/  PRMT R17, RZ, 0x7610, R17 ;  /* 0x00007610ff117816 */ /* 0x000fe20000000011 */
[----:B----4-:R-:W-:-:S02]  /*24160*/  @!P3 IMAD.MOV.U32 R14, RZ, RZ, R4 ;  /* 0x000000ffff0eb224 */ /* 0x010fc400078e0004 */
[----:B------:R-:W-:-:S05]  /*24170*/  @!P3 IMAD.MOV.U32 R15, RZ, RZ, R5 ;  /* 0x000000ffff0fb224 */ /* 0x000fca00078e0005 */
[----:B------:R3:W4:Y:S01]  /*24180*/  @!P3 LDG.E.U16 R17, desc[UR10][R14.64] ;  /* 0x0000000a0e11b981 */ /* 0x000722000c1e1500 */
[----:B------:R-:W-:-:S03]  /*24190*/  PRMT R19, RZ, 0x7610, R19 ;  /* 0x00007610ff137816 */ /* 0x000fc60000000013 */
[----:B------:R0:W-:Y:S04]  /*241a0*/  STL [R1+0x13c0], R11 ;  /* 0x0013c00b01007387 */ /* 0x0001e80000100800 */
[----:B--2---:R-:W-:Y:S04]  /*241b0*/  STL [R1+0x13c4], R12 ;  /* 0x0013c40c01007387 */ /* 0x004fe80000100800 */
[----:B------:R-:W-:Y:S04]  /*241c0*/  STL [R1+0x13c8], R13 ;  /* 0x0013c80d01007387 */ /* 0x000fe80000100800 */
[----:B------:R-:W2:Y:S01]  /*241d0*/  LDL R4, [R1+0x614] ;  /* 0x0006140001047983 */ /* 0x000ea20000100800 */
[----:B---3--:R-:W-:-:S02]  /*241e0*/  @!P3 IMAD.MOV.U32 R15, RZ, RZ, R3 ;  /* 0x000000ffff0fb224 */ /* 0x008fc400078e0003 */
[----:B------:R-:W-:-:S05]  /*241f0*/  @!P3 IMAD.MOV.U32 R14, RZ, RZ, R2 ;  /* 0x000000ffff0eb224 */ /* 0x000fca00078e0002 */
[----:B------:R2:W3:Y:S04]  /*24200*/  @!P3 LDG.E.U16 R19, desc[UR10][R14.64] ;  /* 0x0000000a0e13b981 */ /* 0x0004e8000c1e1500 */
[----:B----4-:R-:W-:Y:S04]  /*24210*/  STL [R1+0x13cc], R17 ;  /* 0x0013cc1101007387 */ /* 0x010fe80000100800 */
[----:B0-----:R-:W4:Y:S04]  /*24220*/  LDL R11, [R1+0x610] ;  /* 0x00061000010b7983 */ /* 0x001f280000100800 */
[----:B------:R-:W4:Y:S04]  /*24230*/  LDL R10, [R1+0x5f8] ;  /* 0x0005f800010a7983 */ /* 0x000f280000100800 */
[----:B------:R-:W4:Y:S04]  /*24240*/  LDL R8, [R1+0xd7c] ;  /* 0x000d7c0001087983 */ /* 0x000f280000100800 */
[----:B------:R-:W4:Y:S04]  /*24250*/  LDL R7, [R1+0x5e8] ;  /* 0x0005e80001077983 */ /* 0x000f280000100800 */
[----:B------:R-:W4:Y:S04]  /*24260*/  LDL R3, [R1+0xd9c] ;  /* 0x000d9c0001037983 */ /* 0x000f280000100800 */
[----:B------:R-:W4:Y:S04]  /*24270*/  LDL R6, [R1+0xd80] ;  /* 0x000d800001067983 */ /* 0x000f280000100800 */
[----:B------:R-:W4:Y:S04]  /*24280*/  LDL R5, [R1+0xdb8] ;  /* 0x000db80001057983 */ /* 0x000f280000100800 */
[----:B------:R-:W4:Y:S04]  /*24290*/  LDL.LU R16, [R1+0x9c] ;  /* 0x00009c0001107983 */ /* 0x000f280000300800 */
[----:B------:R-:W4:Y:S04]  /*242a0*/  LDL.LU R18, [R1+0x98] ;  /* 0x0000980001127983 */ /* 0x000f280000300800 */
[----:B------:R-:W4:Y:S04]  /*242b0*/  LDL.LU R20, [R1+0x94] ;  /* 0x0000940001147983 */ /* 0x000f280000300800 */
[----:B------:R-:W4:Y:S04]  /*242c0*/  LDL.LU R22, [R1+0x90] ;  /* 0x0000900001167983 */ /* 0x000f280000300800 */
[----:B------:R-:W4:Y:S04]  /*242d0*/  LDL.LU R24, [R1+0x8c] ;  /* 0x00008c0001187983 */ /* 0x000f280000300800 */
[----:B------:R-:W4:Y:S04]  /*242e0*/  LDL.LU R26, [R1+0x88] ;  /* 0x00008800011a7983 */ /* 0x000f280000300800 */
[----:B------:R-:W4:Y:S04]  /*242f0*/  LDL.LU R28, [R1+0x84] ;  /* 0x00008400011c7983 */ /* 0x000f280000300800 */
[----:B------:R-:W4:Y:S01]  /*24300*/  LDL.LU R2, [R1+0x80] ;  /* 0x0000800001027983 */ /* 0x000f220000300800 */
[----:B--2---:R-:W-:-:S03]  /*24310*/  @!P3 IMAD.MOV.U32 R14, RZ, RZ, R4 ;  /* 0x000000ffff0eb224 */ /* 0x004fc600078e0004 */
[----:B---3--:R-:W-:Y:S04]  /*24320*/  STL [R1+0x13d0], R19 ;  /* 0x0013d01301007387 */ /* 0x008fe80000100800 */
[----:B------:R-:W2:Y:S01]  /*24330*/  LDL R4, [R1+0xda8] ;  /* 0x000da80001047983 */ /* 0x000ea20000100800 */
[----:B------:R-:W-:Y:S01]  /*24340*/  PRMT R21, RZ, 0x7610, R21 ;  /* 0x00007610ff157816 */ /* 0x000fe20000000015 */
[----:B----4-:R-:W-:Y:S01]  /*24350*/  @!P3 IMAD.MOV.U32 R15, RZ, RZ, R11 ;  /* 0x000000ffff0fb224 */ /* 0x010fe200078e000b */
[----:B------:R-:W-:-:S04]  /*24360*/  PRMT R23, RZ, 0x7610, R23 ;  /* 0x00007610ff177816 */ /* 0x000fc80000000017 */
[----:B------:R0:W3:Y:S01]  /*24370*/  @!P3 LDG.E.U16 R21, desc[UR10][R14.64] ;  /* 0x0000000a0e15b981 */ /* 0x0000e2000c1e1500 */
[----:B------:R-:W-:Y:S01]  /*24380*/  PRMT R25, RZ, 0x7610, R25 ;  /* 0x00007610ff197816 */ /* 0x000fe20000000019 */
[----:B0-----:R-:W-:Y:S02]  /*24390*/  @!P3 IMAD.MOV.U32 R14, RZ, RZ, R8 ;  /* 0x000000ffff0eb224 */ /* 0x001fe400078e0008 */
[----:B------:R-:W-:-:S05]  /*243a0*/  @!P3 IMAD.MOV.U32 R15, RZ, RZ, R10 ;  /* 0x000000ffff0fb224 */ /* 0x000fca00078e000a */
[----:B------:R0:W4:Y:S01]  /*243b0*/  @!P3 LDG.E.U16 R23, desc[UR10][R14.64] ;  /* 0x0000000a0e17b981 */ /* 0x000122000c1e1500 */
[----:B------:R-:W-:Y:S01]  /*243c0*/  PRMT R27, RZ, 0x7610, R27 ;  /* 0x00007610ff1b7816 */ /* 0x000fe2000000001b */
[----:B0-----:R-:W-:Y:S02]  /*243d0*/  @!P3 IMAD.MOV.U32 R14, RZ, RZ, R3 ;  /* 0x000000ffff0eb224 */ /* 0x001fe400078e0003 */
[----:B------:R-:W-:-:S05]  /*243e0*/  @!P3 IMAD.MOV.U32 R15, RZ, RZ, R7 ;  /* 0x000000ffff0fb224 */ /* 0x000fca00078e0007 */
[----:B------:R0:W4:Y:S01]  /*243f0*/  @!P3 LDG.E.U16 R25, desc[UR10][R14.64] ;  /* 0x0000000a0e19b981 */ /* 0x000122000c1e1500 */
[----:B------:R-:W-:Y:S01]  /*24400*/  PRMT R29, RZ, 0x7610, R29 ;  /* 0x00007610ff1d7816 */ /* 0x000fe2000000001d */
[----:B0-----:R-:W-:Y:S02]  /*24410*/  @!P3 IMAD.MOV.U32 R14, RZ, RZ, R5 ;  /* 0x000000ffff0eb224 */ /* 0x001fe400078e0005 */
[----:B------:R-:W-:-:S05]  /*24420*/  @!P3 IMAD.MOV.U32 R15, RZ, RZ, R6 ;  /* 0x000000ffff0fb224 */ /* 0x000fca00078e0006 */
[----:B------:R0:W4:Y:S02]  /*24430*/  @!P3 LDG.E.U16 R27, desc[UR10][R14.64] ;  /* 0x0000000a0e1bb981 */ /* 0x000124000c1e1500 */
[----:B0-----:R-:W-:Y:S02]  /*24440*/  @!P3 IMAD.MOV.U32 R15, RZ, RZ, R0 ;  /* 0x000000ffff0fb224 */ /* 0x001fe400078e0000 */
[----:B--2---:R-:W-:-:S05]  /*24450*/  @!P3 IMAD.MOV.U32 R14, RZ, RZ, R4 ;  /* 0x000000ffff0eb224 */ /* 0x004fca00078e0004 */
[----:B------:R-:W2:Y:S04]  /*24460*/  @!P3 LDG.E.U16 R29, desc[UR10][R14.64] ;  /* 0x0000000a0e1db981 */ /* 0x000ea8000c1e1500 */
[----:B---3--:R-:W-:Y:S04]  /*24470*/  STL [R1+0x13d4], R21 ;  /* 0x0013d41501007387 */ /* 0x008fe80000100800 */
[----:B----4-:R-:W-:Y:S04]  /*24480*/  STL [R1+0x13d8], R23 ;  /* 0x0013d81701007387 */ /* 0x010fe80000100800 */
[----:B------:R-:W-:Y:S04]  /*24490*/  STL [R1+0x13dc], R25 ;  /* 0x0013dc1901007387 */ /* 0x000fe80000100800 */
[----:B------:R-:W-:Y:S04]  /*244a0*/  STL [R1+0x13e0], R27 ;  /* 0x0013e01b01007387 */ /* 0x000fe80000100800 */
[----:B------:R-:W-:Y:S04]  /*244b0*/  STL [R1+0xdfc], R0 ;  /* 0x000dfc0001007387 */ /* 0x000fe80000100800 */
[----:B--2---:R0:W-:Y:S04]  /*244c0*/  STL [R1+0x13e4], R29 ;  /* 0x0013e41d01007387 */ /* 0x0041e80000100800 */
[----:B0-----:R-:W2:Y:S04]  /*244d0*/  LDL.LU R29, [R1+0x70] ;  /* 0x00007000011d7983 */ /* 0x001ea80000300800 */
[----:B--2---:R0:W-:Y:S04]  /*244e0*/  STL [R1+0x13e8], R29 ;  /* 0x0013e81d01007387 */ /* 0x0041e80000100800 */
[----:B0-----:R-:W2:Y:S04]  /*244f0*/  LDL.LU R29, [R1+0x74] ;  /* 0x00007400011d7983 */ /* 0x001ea80000300800 */
[----:B--2---:R0:W-:Y:S04]  /*24500*/  STL [R1+0x13ec], R29 ;  /* 0x0013ec1d01007387 */ /* 0x0041e80000100800 */
[----:B0-----:R-:W2:Y:S01]  /*24510*/  LDL.LU R29, [R1+0x78] ;  /* 0x00007800011d7983 */ /* 0x001ea20000300800 */
[----:B------:R-:W0:Y:S03]  /*24520*/  S2R R3, SR_TID.X ;  /* 0x0000000000037919 */ /* 0x000e260000002100 */
[----:B--2---:R1:W-:Y:S04]  /*24530*/  STL [R1+0x13f0], R29 ;  /* 0x0013f01d01007387 */ /* 0x0043e80000100800 */
[----:B-1----:R-:W2:Y:S01]  /*24540*/  LDL.LU R29, [R1+0x7c] ;  /* 0x00007c00011d7983 */ /* 0x002ea20000300800 */
[----:B0-----:R-:W-:-:S03]  /*24550*/  IMAD.SHL.U32 R3, R3, 0x2, RZ ;  /* 0x0000000203037824 */ /* 0x001fc600078e00ff */
[----:B------:R-:W3:Y:S04]  /*24560*/  LDL.LU R27, [R1+0x6c] ;  /* 0x00006c00011b7983 */ /* 0x000ee80000300800 */
[----:B------:R-:W4:Y:S04]  /*24570*/  LDL.LU R25, [R1+0x68] ;  /* 0x0000680001197983 */ /* 0x000f280000300800 */
[----:B------:R-:W3:Y:S04]  /*24580*/  LDL.LU R23, [R1+0x64] ;  /* 0x0000640001177983 */ /* 0x000ee80000300800 */
[----:B------:R-:W3:Y:S01]  /*24590*/  LDL.LU R21, [R1+0x60] ;  /* 0x0000600001157983 */ /* 0x000ee20000300800 */
[----:B------:R-:W-:-:S03]  /*245a0*/  LOP3.LUT R0, R3, 0x7e, RZ, 0xc0, !PT ;  /* 0x0000007e03007812 */ /* 0x000fc600078ec0ff */
[----:B------:R-:W3:Y:S01]  /*245b0*/  LDL.LU R19, [R1+0x5c] ;  /* 0x00005c0001137983 */ /* 0x000ee20000300800 */
[----:B------:R-:W-:-:S03]  /*245c0*/  LOP3.LUT R3, R3, 0x7e, RZ, 0xc0, !PT ;  /* 0x0000007e03037812 */ /* 0x000fc600078ec0ff */
[----:B------:R-:W3:Y:S04]  /*245d0*/  LDL.LU R17, [R1+0x58] ;  /* 0x0000580001117983 */ /* 0x000ee80000300800 */
[----:B------:R-:W3:Y:S04]  /*245e0*/  LDL.LU R13, [R1+0x54] ;  /* 0x00005400010d7983 */ /* 0x000ee80000300800 */
        /* <DEDUP_REMOVED lines=8> */
[----:B------:R-:W3:Y:S04]  /*24670*/  LDL.LU R5, [R1+0x38] ;  /* 0x0000380001057983 */ /* 0x000ee80000300800 */
[----:B------:R0:W-:Y:S04]  /*24680*/  STS.U16 [R3+UR5+0x7f00], R9 ;  /* 0x007f000903007988 */ /* 0x0001e80008000405 */
[----:B------:R-:W3:Y:S04]  /*24690*/  LDL.LU R4, [R1+0x34] ;  /* 0x0000340001047983 */ /* 0x000ee80000300800 */
[----:B------:R1:W-:Y:S04]  /*246a0*/  STS.U16 [R0+UR5+0x180], R16 ;  /* 0x0001801000007988 */ /* 0x0003e80008000405 */
[----:B------:R0:W-:Y:S04]  /*246b0*/  STS.U16 [R0+UR5+0x380], R18 ;  /* 0x0003801200007988 */ /* 0x0001e80008000405 */
[----:B------:R0:W-:Y:S04]  /*246c0*/  STS.U16 [R0+UR5+0x580], R20 ;  /* 0x0005801400007988 */ /* 0x0001e80008000405 */
[----:B------:R1:W-:Y:S04]  /*246d0*/  STS.U16 [R0+UR5+0x780], R22 ;  /* 0x0007801600007988 */ /* 0x0003e80008000405 */
[----:B------:R1:W-:Y:S04]  /*246e0*/  STS.U16 [R0+UR5+0x980], R24 ;  /* 0x0009801800007988 */ /* 0x0003e80008000405 */
[----:B0-----:R-:W3:Y:S04]  /*246f0*/  LDL.LU R3, [R1+0x30] ;  /* 0x0000300001037983 */ /* 0x001ee80000300800 */
[----:B-1----:R-:W3:Y:S04]  /*24700*/  LDL.LU R16, [R1+0x2c] ;  /* 0x00002c0001107983 */ /* 0x002ee80000300800 */
[----:B------:R-:W3:Y:S04]  /*24710*/  LDL.LU R18, [R1+0x28] ;  /* 0x0000280001127983 */ /* 0x000ee80000300800 */
[----:B------:R-:W3:Y:S04]  /*24720*/  LDL.LU R20, [R1+0x24] ;  /* 0x0000240001147983 */ /* 0x000ee80000300800 */
[----:B------:R-:W3:Y:S04]  /*24730*/  LDL.LU R22, [R1+0x20] ;  /* 0x0000200001167983 */ /* 0x000ee80000300800 */
[----:B------:R0:W-:Y:S04]  /*24740*/  STS.U16 [R0+UR5+0xb80], R26 ;  /* 0x000b801a00007988 */ /* 0x0001e80008000405 */
[----:B------:R-:W3:Y:S04]  /*24750*/  LDL.LU R24, [R1+0x1c] ;  /* 0x00001c0001187983 */ /* 0x000ee80000300800 */
[----:B------:R1:W-:Y:S04]  /*24760*/  STS.U16 [R0+UR5+0xd80], R28 ;  /* 0x000d801c00007988 */ /* 0x0003e80008000405 */
[----:B------:R1:W-:Y:S04]  /*24770*/  STS.U16 [R0+UR5+0xf80], R2 ;  /* 0x000f800200007988 */ /* 0x0003e80008000405 */
[----:B0-----:R-:W3:Y:S04]  /*24780*/  LDL.LU R26, [R1+0x18] ;  /* 0x00001800011a7983 */ /* 0x001ee80000300800 */
[----:B-1----:R-:W3:Y:S04]  /*24790*/  LDL.LU R28, [R1+0x14] ;  /* 0x00001400011c7983 */ /* 0x002ee80000300800 */
[----:B------:R-:W3:Y:S04]  /*247a0*/  LDL.LU R2, [R1+0x10] ;  /* 0x0000100001027983 */ /* 0x000ee80000300800 */
[----:B------:R-:W3:Y:S04]  /*247b0*/  LDL.LU R9, [R1+0xc] ;  /* 0x00000c0001097983 */ /* 0x000ee80000300800 */
[----:B------:R-:W3:Y:S04]  /*247c0*/  LDL.LU R14, [R1+0x8] ;  /* 0x00000800010e7983 */ /* 0x000ee80000300800 */
[----:B------:R-:W3:Y:S04]  /*247d0*/  LDL.LU R15, [R1+0x4] ;  /* 0x00000400010f7983 */ /* 0x000ee80000300800 */
        /* <DEDUP_REMOVED lines=9> */
[----:B------:R3:W-:Y:S04]  /*24870*/  STS.U16 [R0+UR5+0x1d80], R23 ;  /* 0x001d801700007988 */ /* 0x0007e80008000405 */
[----:B------:R4:W-:Y:S04]  /*24880*/  STS.U16 [R0+UR5+0x1f80], R21 ;  /* 0x001f801500007988 */ /* 0x0009e80008000405 */
[----:B------:R2:W-:Y:S04]  /*24890*/  STS.U16 [R0+UR5+0x2180], R19 ;  /* 0x0021801300007988 */ /* 0x0005e80008000405 */
[----:B0-----:R-:W4:Y:S04]  /*248a0*/  LDL.LU R29, [R1+0x13e4] ;  /* 0x0013e400011d7983 */ /* 0x001f280000300800 */
[----:B-1----:R-:W4:Y:S04]  /*248b0*/  LDL.LU R27, [R1+0x13e0] ;  /* 0x0013e000011b7983 */ /* 0x002f280000300800 */
[----:B--2---:R-:W2:Y:S04]  /*248c0*/  LDL.LU R25, [R1+0x13dc] ;  /* 0x0013dc0001197983 */ /* 0x004ea80000300800 */
[----:B---3--:R-:W3:Y:S04]  /*248d0*/  LDL.LU R23, [R1+0x13d8] ;  /* 0x0013d80001177983 */ /* 0x008ee80000300800 */
[----:B----4-:R-:W4:Y:S04]  /*248e0*/  LDL.LU R21, [R1+0x13d4] ;  /* 0x0013d40001157983 */ /* 0x010f280000300800 */
[----:B------:R-:W2:Y:S04]  /*248f0*/  LDL.LU R19, [R1+0x13d0] ;  /* 0x0013d00001137983 */ /* 0x000ea80000300800 */
[----:B------:R0:W-:Y:S04]  /*24900*/  STS.U16 [R0+UR5+0x2380], R17 ;  /* 0x0023801100007988 */ /* 0x0001e80008000405 */
[----:B------:R1:W-:Y:S04]  /*24910*/  STS.U16 [R0+UR5+0x2580], R13 ;  /* 0x0025800d00007988 */ /* 0x0003e80008000405 */
[----:B------:R0:W-:Y:S04]  /*24920*/  STS.U16 [R0+UR5+0x2780], R12 ;  /* 0x0027800c00007988 */ /* 0x0001e80008000405 */
[----:B------:R0:W-:Y:S04]  /*24930*/  STS.U16 [R0+UR5+0x2980], R11 ;  /* 0x0029800b00007988 */ /* 0x0001e80008000405 */
[----:B------:R1:W-:Y:S04]  /*24940*/  STS.U16 [R0+UR5+0x2b80], R10 ;  /* 0x002b800a00007988 */ /* 0x0003e80008000405 */
[----:B------:R1:W-:Y:S04]  /*24950*/  STS.U16 [R0+UR5+0x2d80], R8 ;  /* 0x002d800800007988 */ /* 0x0003e80008000405 */
[----:B0-----:R-:W2:Y:S04]  /*24960*/  LDL.LU R17, [R1+0x13cc] ;  /* 0x0013cc0001117983 */ /* 0x001ea80000300800 */
[----:B-1----:R-:W2:Y:S04]  /*24970*/  LDL.LU R13, [R1+0x13c8] ;  /* 0x0013c800010d7983 */ /* 0x002ea80000300800 */
[----:B------:R-:W2:Y:S04]  /*24980*/  LDL.LU R12, [R1+0x13c4] ;  /* 0x0013c400010c7983 */ /* 0x000ea80000300800 */
[----:B------:R-:W2:Y:S04]  /*24990*/  LDL.LU R11, [R1+0x13c0] ;  /* 0x0013c000010b7983 */ /* 0x000ea80000300800 */
[----:B------:R-:W2:Y:S04]  /*249a0*/  LDL.LU R10, [R1+0x13bc] ;  /* 0x0013bc00010a7983 */ /* 0x000ea80000300800 */
        /* <DEDUP_REMOVED lines=26> */
[----:B0-----:R-:W2:Y:S04]  /*24b50*/  LDL.LU R2, [R1+0x1384] ;  /* 0x0013840001027983 */ /* 0x001ea80000300800 */
[----:B------:R-:W-:Y:S04]  /*24b60*/  STS.U16 [R0+UR5+0x4980], R9 ;  /* 0x0049800900007988 */ /* 0x000fe80008000405 */
[----:B------:R-:W-:Y:S04]  /*24b70*/  STS.U16 [R0+UR5+0x4b80], R14 ;  /* 0x004b800e00007988 */ /* 0x000fe80008000405 */
[----:B------:R-:W-:Y:S04]  /*24b80*/  STS.U16 [R0+UR5+0x4d80], R15 ;  /* 0x004d800f00007988 */ /* 0x000fe80008000405 */
[----:B--2---:R0:W-:Y:S04]  /*24b90*/  STS.U16 [R0+UR5+0x4f80], R2 ;  /* 0x004f800200007988 */ /* 0x0041e80008000405 */
[----:B------:R1:W-:Y:S04]  /*24ba0*/  STS.U16 [R0+UR5+0x5180], R28 ;  /* 0x0051801c00007988 */ /* 0x0003e80008000405 */
        /* <DEDUP_REMOVED lines=18> */
[----:B----4-:R-:W-:Y:S04]  /*24cd0*/  STS.U16 [R0+UR5+0x7780], R21 ;  /* 0x0077801500007988 */ /* 0x010fe80008000405 */
[----:B0-----:R-:W2:Y:S04]  /*24ce0*/  LDL.LU R2, [R1+0x1380] ;  /* 0x0013800001027983 */ /* 0x001ea80000300800 */
[----:B---3--:R-:W-:Y:S04]  /*24cf0*/  STS.U16 [R0+UR5+0x7980], R23 ;  /* 0x0079801700007988 */ /* 0x008fe80008000405 */
[----:B-1----:R-:W3:Y:S04]  /*24d00*/  LDL R28, [R1+0xdd0] ;  /* 0x000dd000011c7983 */ /* 0x002ee80000100800 */
[----:B------:R0:W-:Y:S04]  /*24d10*/  STS.U16 [R0+UR5+0x7b80], R25 ;  /* 0x007b801900007988 */ /* 0x0001e80008000405 */
[----:B------:R1:W-:Y:S04]  /*24d20*/  STS.U16 [R0+UR5+0x7d80], R27 ;  /* 0x007d801b00007988 */ /* 0x0003e80008000405 */
[----:B0-----:R-:W4:Y:S04]  /*24d30*/  LDL.LU.64 R24, [R1+0x190] ;  /* 0x0001900001187983 */ /* 0x001f280000300a00 */
[----:B-1----:R-:W4:Y:S04]  /*24d40*/  LDL.LU.64 R26, [R1+0x198] ;  /* 0x00019800011a7983 */ /* 0x002f280000300a00 */
[----:B------:R-:W-:Y:S01]  /*24d50*/  STS.U16 [R0+UR5+0x7f80], R29 ;  /* 0x007f801d00007988 */ /* 0x000fe20008000405 */
[----:B------:R-:W-:Y:S06]  /*24d60*/  BAR.SYNC.DEFER_BLOCKING 0x0 ;  /* 0x0000000000007b1d */ /* 0x000fec0000010000 */
[----:B--2---:R-:W-:Y:S04]  /*24d70*/  LDSM.16.M88.4 R12, [R2+0x400] ;  /* 0x00040000020c783b */ /* 0x004fe80000000200 */
[----:B---3--:R-:W-:Y:S04]  /*24d80*/  LDSM.16.MT88.4 R20, [R28+0x8000] ;  /* 0x008000001c14783b */ /* 0x008fe80000004200 */
[----:B------:R-:W-:Y:S04]  /*24d90*/  LDSM.16.M88.4 R4, [R2+0x800] ;  /* 0x000800000204783b */ /* 0x000fe80000000200 */
[----:B----4-:R-:W-:Y:S04]  /*24da0*/  STL.64 [R1+0x1378], R26 ;  /* 0x0013781a01007387 */ /* 0x010fe80000100a00 */
[----:B------:R-:W-:Y:S04]  /*24db0*/  STL.64 [R1+0x1370], R24 ;  /* 0x0013701801007387 */ /* 0x000fe80000100a00 */
[----:B------:R-:W0:Y:S04]  /*24dc0*/  LDSM.16.M88.4 R24, [R2] ;  /* 0x000000000218783b */ /* 0x000e280000000200 */
[----:B------:R-:W2:Y:S04]  /*24dd0*/  LDL.LU.64 R8, [R1+0x180] ;  /* 0x0001800001087983 */ /* 0x000ea80000300a00 */
[----:B------:R-:W2:Y:S04]  /*24de0*/  LDL.LU.64 R10, [R1+0x188] ;  /* 0x00018800010a7983 */ /* 0x000ea80000300a00 */
[----:B------:R-:W-:Y:S01]  /*24df0*/  STL [R1+0x1138], R28 ;  /* 0x0011381c01007387 */ /* 0x000fe20000100800 */
[----:B0-----:R-:W-:-:S05]  /*24e00*/  IMAD.MOV.U32 R19, RZ, RZ, R27 ;  /* 0x000000ffff137224 */ /* 0x001fca00078e001b */
[----:B------:R0:W-:Y:S04]  /*24e10*/  STL [R1+0x113c], R19 ;  /* 0x00113c1301007387 */ /* 0x0001e80000100800 */
[----:B------:R-:W3:Y:S04]  /*24e20*/  LDL.LU.64 R16, [R1+0x1a0] ;  /* 0x0001a00001107983 */ /* 0x000ee80000300a00 */
[----:B0-----:R-:W3:Y:S04]  /*24e30*/  LDL.LU.64 R18, [R1+0x1a8] ;  /* 0x0001a80001127983 */ /* 0x001ee80000300a00 */
[----:B------:R3:W-:Y:S02]  /*24e40*/  STL [R1+0x3a8], R26 ;  /* 0x0003a81a01007387 */ /* 0x0007e40000100800 */
[----:B---3--:R-:W-:-:S15]  /*24e50*/  HMMA.16816.F32.BF16 R24, R20, R24, R16 ;  /* 0x000000181418723c */ /* 0x008fde0000041810 */
[----:B------:R-:W-:-:S04]  /*24e60*/  NOP ;  /* 0x0000000000007918 */ /* 0x000fc80000000000 */
[----:B------:R-:W-:Y:S02]  /*24e70*/  IMAD.MOV.U32 R16, RZ, RZ, R26 ;  /* 0x000000ffff107224 */ /* 0x000fe400078e001a */
[----:B------:R-:W-:Y:S02]  /*24e80*/  IMAD.MOV.U32 R3, RZ, RZ, R27 ;  /* 0x000000ffff037224 */ /* 0x000fe400078e001b */
[----:B------:R-:W-:Y:S02]  /*24e90*/  IMAD.MOV.U32 R18, RZ, RZ, R24 ;  /* 0x000000ffff127224 */ /* 0x000fe400078e0018 */
[----:B------:R-:W-:Y:S01]  /*24ea0*/  IMAD.MOV.U32 R17, RZ, RZ, R25 ;  /* 0x000000ffff117224 */ /* 0x000fe200078e0019 */
[----:B------:R-:W3:Y:S04]  /*24eb0*/  LDL.LU.64 R26, [R1+0x1378] ;  /* 0x00137800011a7983 */ /* 0x000ee80000300a00 */
[----:B------:R-:W3:Y:S04]  /*24ec0*/  LDL.LU.64 R24, [R1+0x1370] ;  /* 0x0013700001187983 */ /* 0x000ee80000300a00 */
[----:B------:R-:W-:Y:S04]  /*24ed0*/  STL.64 [R1+0x398], R14 ;  /* 0x0003980e01007387 */ /* 0x000fe80000100a00 */
[----:B------:R2:W-:Y:S02]  /*24ee0*/  STL.64 [R1+0x388], R6 ;  /* 0x0003880601007387 */ /* 0x0005e40000100a00 */
[C---:B--2---:R-:W-:Y:S02]  /*24ef0*/  HMMA.16816.F32.BF16 R4, R20.reuse, R4, R8 ;  /* 0x000000041404723c */ /* 0x044fe40000041808 */
[----:B------:R-:W-:Y:S06]  /*24f00*/  STL [R1+0x1340], R3 ;  /* 0x0013400301007387 */ /* 0x000fec0000100800 */
[----:B---3--:R-:W-:Y:S01]  /*24f10*/  HMMA.16816.F32.BF16 R12, R20, R12, R24 ;  /* 0x0000000c140c723c */ /* 0x008fe20000041818 */
[----:B------:R-:W-:-:S15]  /*24f20*/  LDSM.16.M88.4 R24, [R2+0x4000] ;  /* 0x004000000218783b */ /* 0x000fde0000000200 */
[----:B------:R-:W-:-:S03]  /*24f30*/  NOP ;  /* 0x0000000000007918 */ /* 0x000fc60000000000 */
[----:B------:R-:W-:Y:S02]  /*24f40*/  IMAD.MOV.U32 R28, RZ, RZ, R15 ;  /* 0x000000ffff1c7224 */ /* 0x000fe400078e000f */
[----:B------:R-:W-:Y:S01]  /*24f50*/  IMAD.MOV.U32 R19, RZ, RZ, R14 ;  /* 0x000000ffff137224 */ /* 0x000fe200078e000e */
[----:B------:R-:W-:Y:S04]  /*24f60*/  STL.64 [R1+0x190], R12 ;  /* 0x0001900c01007387 */ /* 0x000fe80000100a00 */
[----:B------:R-:W-:Y:S04]  /*24f70*/  STL [R1+0x1344], R28 ;  /* 0x0013441c01007387 */ /* 0x000fe80000100800 */
[----:B------:R-:W0:Y:S04]  /*24f80*/  LDSM.16.M88.4 R12, [R2+0xc00] ;  /* 0x000c0000020c783b */ /* 0x000e280000000200 */
[----:B------:R-:W-:Y:S04]  /*24f90*/  STL.64 [R1+0x1148], R18 ;  /* 0x0011481201007387 */ /* 0x000fe80000100a00 */
[----:B------:R1:W-:Y:S04]  /*24fa0*/  STL.64 [R1+0x1140], R16 ;  /* 0x0011401001007387 */ /* 0x0003e80000100a00 */
[----:B------:R-:W-:Y:S04]  /*24fb0*/  STL [R1+0x1354], R20 ;  /* 0x0013541401007387 */ /* 0x000fe80000100800 */
[----:B------:R-:W-:Y:S04]  /*24fc0*/  STL [R1+0x1350], R21 ;  /* 0x0013501501007387 */ /* 0x000fe80000100800 */
[----:B------:R-:W-:Y:S04]  /*24fd0*/  STL.64 [R1+0x180], R4 ;  /* 0x0001800401007387 */ /* 0x000fe80000100a00 */
[----:B------:R-:W-:Y:S04]  /*24fe0*/  STL.64 [R1+0x188], R6 ;  /* 0x0001880601007387 */ /* 0x000fe80000100a00 */
[----:B------:R-:W-:Y:S04]  /*24ff0*/  STL [R1+0x134c], R22 ;  /* 0x00134c1601007387 */ /* 0x000fe80000100800 */
[----:B------:R-:W-:Y:S04]  /*25000*/  STL [R1+0x1348], R23 ;  /* 0x0013481701007387 */ /* 0x000fe80000100800 */
[----:B-1----:R-:W2:Y:S04]  /*25010*/  LDL.LU.64 R16, [R1+0x490] ;  /* 0x0004900001107983 */ /* 0x002ea80000300a00 */
[----:B------:R-:W3:Y:S04]  /*25020*/  LDL.LU.64 R18, [R1+0x498] ;  /* 0x0004980001127983 */ /* 0x000ee80000300a00 */
[----:B---3--:R-:W-:Y:S04]  /*25030*/  STL.64 [R1+0x11f8], R18 ;  /* 0x0011f81201007387 */ /* 0x008fe80000100a00 */
[----:B--2---:R1:W-:Y:S04]  /*25040*/  STL.64 [R1+0x11f0], R16 ;  /* 0x0011f01001007387 */ /* 0x0043e80000100a00 */
[----:B-1----:R-:W2:Y:S04]  /*25050*/  LDL.LU.64 R16, [R1+0x4a0] ;  /* 0x0004a00001107983 */ /* 0x002ea80000300a00 */
[----:B------:R-:W3:Y:S04]  /*25060*/  LDL.LU.64 R18, [R1+0x4a8] ;  /* 0x0004a80001127983 */ /* 0x000ee80000300a00 */
[----:B---3--:R-:W-:Y:S04]  /*25070*/  STL.64 [R1+0x1208], R18 ;  /* 0x0012081201007387 */ /* 0x008fe80000100a00 */
[----:B--2---:R-:W-:Y:S04]  /*25080*/  STL.64 [R1+0x1200], R16 ;  /* 0x0012001001007387 */ /* 0x004fe80000100a00 */
[----:B------:R-:W2:Y:S04]  /*25090*/  LDL.LU.64 R8, [R1+0x480] ;  /* 0x0004800001087983 */ /* 0x000ea80000300a00 */
[----:B------:R-:W3:Y:S01]  /*250a0*/  LDL.LU.64 R10, [R1+0x488] ;  /* 0x00048800010a7983 */ /* 0x000ee20000300a00 */
[----:B0-----:R-:W-:-:S02]  /*250b0*/  IMAD.MOV.U32 R0, RZ, RZ, R13 ;  /* 0x000000ffff007224 */ /* 0x001fc400078e000d */
[----:B------:R-:W-:Y:S01]  /*250c0*/  IMAD.MOV.U32 R4, RZ, RZ, R12 ;  /* 0x000000ffff047224 */ /* 0x000fe200078e000c */
[----:B------:R-:W-:Y:S04]  /*250d0*/  LDSM.16.M88.4 R16, [R2+0x3c00] ;  /* 0x003c00000210783b */ /* 0x000fe80000000200 */
[----:B---3--:R-:W-:Y:S04]  /*250e0*/  STL.64 [R1+0x1218], R10 ;  /* 0x0012180a01007387 */ /* 0x008fe80000100a00 */
[----:B--2---:R0:W-:Y:S04]  /*250f0*/  STL.64 [R1+0x1210], R8 ;  /* 0x0012100801007387 */ /* 0x0041e80000100a00 */
[----:B0-----:R-:W2:Y:S04]  /*25100*/  LDL.LU.64 R8, [R1+0x4b0] ;  /* 0x0004b00001087983 */ /* 0x001ea80000300a00 */
[----:B------:R-:W3:Y:S04]  /*25110*/  LDL.LU.64 R10, [R1+0x4b8] ;  /* 0x0004b800010a7983 */ /* 0x000ee80000300a00 */
[----:B---3--:R-:W-:Y:S04]  /*25120*/  STL.64 [R1+0x1228], R10 ;  /* 0x0012280a01007387 */ /* 0x008fe80000100a00 */
[----:B--2---:R-:W-:Y:S04]  /*25130*/  STL.64 [R1+0x1220], R8 ;  /* 0x0012200801007387 */ /* 0x004fe80000100a00 */
[----:B------:R-:W0:Y:S04]  /*25140*/  LDSM.16.M88.4 R8, [R2+0x1000] ;  /* 0x001000000208783b */ /* 0x000e280000000200 */
[----:B------:R-:W-:Y:S04]  /*25150*/  STL.64 [R1+0x378], R14 ;  /* 0x0003780e01007387 */ /* 0x000fe80000100a00 */
[----:B------:R-:W-:Y:S04]  /*25160*/  STL [R1+0x135c], R0 ;  /* 0x00135c0001007387 */ /* 0x000fe80000100800 */
[----:B------:R-:W-:Y:S01]  /*25170*/  STL [R1+0x1358], R4 ;  /* 0x0013580401007387 */ /* 0x000fe20000100800 */
[----:B0-----:R-:W-:-:S03]  /*25180*/  IMAD.MOV.U32 R6, RZ, RZ, R8 ;  /* 0x000000ffff067224 */ /* 0x001fc600078e0008 */
[----:B------:R-:W-:Y:S01]  /*25190*/  STL.64 [R1+0x368], R10 ;  /* 0x0003680a01007387 */ /* 0x000fe20000100a00 */
[----:B------:R-:W-:-:S03]  /*251a0*/  IMAD.MOV.U32 R5, RZ, RZ, R9 ;  /* 0x000000ffff057224 */ /* 0x000fc600078e0009 */
[----:B------:R-:W0:Y:S04]  /*251b0*/  LDSM.16.M88.4 R8, [R2+0x1400] ;  /* 0x001400000208783b */ /* 0x000e280000000200 */
[----:B------:R-:W-:Y:S04]  /*251c0*/  STL [R1+0x1364], R5 ;  /* 0x0013640501007387 */ /* 0x000fe80000100800 */
[----:B------:R-:W-:Y:S01]  /*251d0*/  STL [R1+0x1360], R6 ;  /* 0x0013600601007387 */ /* 0x000fe20000100800 */
[----:B0-----:R-:W-:Y:S02]  /*251e0*/  IMAD.MOV.U32 R7, RZ, RZ, R9 ;  /* 0x000000ffff077224 */ /* 0x001fe400078e0009 */
[----:B------:R-:W-:Y:S01]  /*251f0*/  IMAD.MOV.U32 R29, RZ, RZ, R8 ;  /* 0x000000ffff1d7224 */ /* 0x000fe200078e0008 */
[----:B------:R-:W-:Y:S04]  /*25200*/  STL.64 [R1+0x358], R10 ;  /* 0x0003580a01007387 */ /* 0x000fe80000100a00 */
[----:B------:R-:W-:Y:S04]  /*25210*/  STL [R1+0x136c], R7 ;  /* 0x00136c0701007387 */ /* 0x000fe80000100800 */
[----:B------:R-:W0:Y:S04]  /*25220*/  LDSM.16.M88.4 R8, [R2+0x1800] ;  /* 0x001800000208783b */ /* 0x000e280000000200 */
[----:B------:R-:W1:Y:S04]  /*25230*/  LDSM.16.M88.4 R4, [R2+0x1c00] ;  /* 0x001c00000204783b */ /* 0x000e680000000200 */
[----:B------:R-:W-:Y:S04]  /*25240*/  STL [R1+0x1368], R29 ;  /* 0x0013681d01007387 */ /* 0x000fe80000100800 */
[----:B0-----:R-:W-:Y:S04]  /*25250*/  STL.64 [R1+0x348], R10 ;  /* 0x0003480a01007387 */ /* 0x001fe80000100a00 */
[----:B-1----:R-:W-:Y:S01]  /*25260*/  STL.64 [R1+0x338], R6 ;  /* 0x0003380601007387 */ /* 0x002fe20000100a00 */
[----:B------:R-:W-:-:S02]  /*25270*/  IMAD.MOV.U32 R13, RZ, RZ, R4 ;  /* 0x000000ffff0d7224 */ /* 0x000fc400078e0004 */
[----:B------:R-:W-:Y:S02]  /*25280*/  IMAD.MOV.U32 R12, RZ, RZ, R5 ;  /* 0x000000ffff0c7224 */ /* 0x000fe400078e0005 */
[----:B------:R-:W0:Y:S02]  /*25290*/  LDSM.16.M88.4 R4, [R2+0x2000] ;  /* 0x002000000204783b */ /* 0x000e240000000200 */
[----:B0-----:R-:W-:Y:S02]  /*252a0*/  IMAD.MOV.U32 R28, RZ, RZ, R4 ;  /* 0x000000ffff1c7224 */ /* 0x001fe400078e0004 */
[----:B------:R-:W-:Y:S01]  /*252b0*/  STL.64 [R1+0x328], R6 ;  /* 0x0003280601007387 */ /* 0x000fe20000100a00 */
[----:B------:R-:W-:-:S03]  /*252c0*/  IMAD.MOV.U32 R3, RZ, RZ, R5 ;  /* 0x000000ffff037224 */ /* 0x000fc600078e0005 */
[----:B------:R-:W0:Y:S02]  /*252d0*/  LDSM.16.M88.4 R4, [R2+0x2400] ;  /* 0x002400000204783b */ /* 0x000e240000000200 */
[----:B0-----:R-:W-:Y:S02]  /*252e0*/  IMAD.MOV.U32 R22, RZ, RZ, R4 ;  /* 0x000000ffff167224 */ /* 0x001fe400078e0004 */
[----:B------:R-:W-:Y:S01]  /*252f0*/  STL.64 [R1+0x318], R6 ;  /* 0x0003180601007387 */ /* 0x000fe20000100a00 */
[----:B------:R-:W-:-:S03]  /*25300*/  IMAD.MOV.U32 R23, RZ, RZ, R5 ;  /* 0x000000ffff177224 */ /* 0x000fc600078e0005 */
[----:B------:R-:W0:Y:S01]  /*25310*/  LDSM.16.M88.4 R4, [R2+0x2800] ;  /* 0x002800000204783b */ /* 0x000e220000000200 */
[----:B------:R-:W-:Y:S02]  /*25320*/  IMAD.MOV.U32 R15, RZ, RZ, R8 ;  /* 0x000000ffff0f7224 */ /* 0x000fe400078e0008 */
[----:B------:R-:W-:Y:S02]  /*25330*/  IMAD.MOV.U32 R14, RZ, RZ, R9 ;  /* 0x000000ffff0e7224 */ /* 0x000fe400078e0009 */
[----:B------:R-:W-:Y:S01]  /*25340*/  LDSM.16.M88.4 R8, [R2+0x3000] ;  /* 0x003000000208783b */ /* 0x000fe20000000200 */
[----:B0-----:R-:W-:-:S03]  /*25350*/  IMAD.MOV.U32 R20, RZ, RZ, R4 ;  /* 0x000000ffff147224 */ /* 0x001fc600078e0004 */
[----:B------:R-:W-:Y:S01]  /*25360*/  STL.64 [R1+0x308], R6 ;  /* 0x0003080601007387 */ /* 0x000fe20000100a00 */
[----:B------:R-:W-:-:S03]  /*25370*/  IMAD.MOV.U32 R21, RZ, RZ, R5 ;  /* 0x000000ffff157224 */ /* 0x000fc600078e0005 */
[----:B------:R-:W0:Y:S02]  /*25380*/  LDSM.16.M88.4 R4, [R2+0x2c00] ;  /* 0x002c00000204783b */ /* 0x000e240000000200 */
[----:B0-----:R-:W-:Y:S02]  /*25390*/  IMAD.MOV.U32 R0, RZ, RZ, R4 ;  /* 0x000000ffff007224 */ /* 0x001fe400078e0004 */
[----:B------:R0:W-:Y:S01]  /*253a0*/  STL.64 [R1+0x2f8], R6 ;  /* 0x0002f80601007387 */ /* 0x0001e20000100a00 */
[----:B------:R-:W-:Y:S02]  /*253b0*/  IMAD.MOV.U32 R4, RZ, RZ, R5 ;  /* 0x000000ffff047224 */ /* 0x000fe400078e0005 */
[----:B------:R-:W-:Y:S01]  /*253c0*/  IMAD.MOV.U32 R5, RZ, RZ, R8 ;  /* 0x000000ffff057224 */ /* 0x000fe200078e0008 */
[----:B------:R-:W-:Y:S01]  /*253d0*/  STL.64 [R1+0x2e8], R10 ;  /* 0x0002e80a01007387 */ /* 0x000fe20000100a00 */
[----:B0-----:R-:W-:-:S03]  /*253e0*/  IMAD.MOV.U32 R6, RZ, RZ, R9 ;  /* 0x000000ffff067224 */ /* 0x001fc600078e0009 */
[----:B------:R-:W0:Y:S04]  /*253f0*/  LDSM.16.M88.4 R8, [R2+0x3400] ;  /* 0x003400000208783b */ /* 0x000e280000000200 */
[----:B0-----:R-:W-:Y:S04]  /*25400*/  STL.64 [R1+0x2d8], R10 ;  /* 0x0002d80a01007387 */ /* 0x001fe80000100a00 */
[----:B------:R0:W-:Y:S04]  /*25410*/  STL.64 [R1+0x1330], R26 ;  /* 0x0013301a01007387 */ /* 0x0001e80000100a00 */
[----:B------:R1:W-:Y:S01]  /*25420*/  STL.64 [R1+0x1328], R24 ;  /* 0x0013281801007387 */ /* 0x0003e20000100a00 */
[----:B------:R-:W-:-:S02]  /*25430*/  IMAD.MOV.U32 R7, RZ, RZ, R8 ;  /* 0x000000ffff077224 */ /* 0x000fc400078e0008 */
[----:B------:R-:W-:Y:S02]  /*25440*/  IMAD.MOV.U32 R29, RZ, RZ, R9 ;  /* 0x000000ffff1d7224 */ /* 0x000fe400078e0009 */
[----:B------:R-:W-:Y:S01]  /*25450*/  LDSM.16.M88.4 R8, [R2+0x3800] ;  /* 0x003800000208783b */ /* 0x000fe20000000200 */
[----:B0-----:R-:W-:Y:S02]  /*25460*/  IMAD.MOV.U32 R26, RZ, RZ, R15 ;  /* 0x000000ffff1a7224 */ /* 0x001fe400078e000f */
[----:B------:R-:W-:Y:S02]  /*25470*/  IMAD.MOV.U32 R27, RZ, RZ, R14 ;  /* 0x000000ffff1b7224 */ /* 0x000fe400078e000e */
[----:B-1----:R-:W-:Y:S02]  /*25480*/  IMAD.MOV.U32 R24, RZ, RZ, R13 ;  /* 0x000000ffff187224 */ /* 0x002fe400078e000d */
[----:B------:R-:W-:Y:S02]  /*25490*/  IMAD.MOV.U32 R25, RZ, RZ, R12 ;  /* 0x000000ffff197224 */ /* 0x000fe400078e000c */
[----:B------:R-:W0:Y:S04]  /*254a0*/  LDSM.16.M88.4 R12, [R2+0x4400] ;  /* 0x00440000020c783b */ /* 0x000e280000000200 */
[----:B0-----:R-:W-:Y:S04]  /*254b0*/  STL.64 [R1+0x1318], R14 ;  /* 0x0013180e01007387 */ /* 0x001fe80000100a00 */
[----:B------:R-:W-:Y:S04]  /*254c0*/  STL.64 [R1+0x1310], R12 ;  /* 0x0013100c01007387 */ /* 0x000fe80000100a00 */
[----:B------:R-:W-:Y:S04]  /*254d0*/  STL.64 [R1+0x2c8], R10 ;  /* 0x0002c80a01007387 */ /* 0x000fe80000100a00 */
[----:B------:R0:W-:Y:S02]  /*254e0*/  STL.64 [R1+0x1238], R8 ;  /* 0x0012380801007387 */ /* 0x0001e40000100a00 */
[----:B0-----:R-:W-:-:S02]  /*254f0*/  IMAD.MOV.U32 R8, RZ, RZ, R7 ;  /* 0x000000ffff087224 */ /* 0x001fc400078e0007 */
[----:B------:R-:W-:Y:S01]  /*25500*/  IMAD.MOV.U32 R9, RZ, RZ, R29 ;  /* 0x000000ffff097224 */ /* 0x000fe200078e001d */
[----:B------:R-:W2:Y:S04]  /*25510*/  LDL.LU R7, [R1+0x136c] ;  /* 0x00136c0001077983 */ /* 0x000ea80000300800 */
[----:B------:R-:W3:Y:S04]  /*25520*/  LDL.LU R29, [R1+0x1368] ;  /* 0x00136800011d7983 */ /* 0x000ee80000300800 */
[----:B------:R0:W-:Y:S02]  /*25530*/  STL.64 [R1+0x1250], R8 ;  /* 0x0012500801007387 */ /* 0x0001e40000100a00 */
[----:B0-----:R-:W-:-:S02]  /*25540*/  IMAD.MOV.U32 R8, RZ, RZ, R5 ;  /* 0x000000ffff087224 */ /* 0x001fc400078e0005 */
[----:B------:R-:W-:Y:S01]  /*25550*/  IMAD.MOV.U32 R9, RZ, RZ, R6 ;  /* 0x000000ffff097224 */ /* 0x000fe200078e0006 */
[----:B------:R-:W4:Y:S04]  /*25560*/  LDL.LU R5, [R1+0x1364] ;  /* 0x0013640001057983 */ /* 0x000f280000300800 */
[----:B------:R-:W3:Y:S04]  /*25570*/  LDL.LU R6, [R1+0x1360] ;  /* 0x0013600001067983 */ /* 0x000ee80000300800 */
[----:B------:R0:W-:Y:S02]  /*25580*/  STL.64 [R1+0x1268], R8 ;  /* 0x0012680801007387 */ /* 0x0001e40000100a00 */
[----:B0-----:R-:W-:-:S02]  /*25590*/  IMAD.MOV.U32 R8, RZ, RZ, R0 ;  /* 0x000000ffff087224 */ /* 0x001fc400078e0000 */
[----:B------:R-:W-:Y:S01]  /*255a0*/  IMAD.MOV.U32 R9, RZ, RZ, R4 ;  /* 0x000000ffff097224 */ /* 0x000fe200078e0004 */
[----:B------:R-:W3:Y:S04]  /*255b0*/  LDL.LU R0, [R1+0x135c] ;  /* 0x00135c0001007983 */ /* 0x000ee80000300800 */
        /* <DEDUP_REMOVED lines=18> */
[----:B------:R-:W-:-:S05]  /*256e0*/  IMAD.MOV.U32 R9, RZ, RZ, R25 ;  /* 0x000000ffff097224 */ /* 0x000fca00078e0019 */
[----:B------:R0:W-:Y:S02]  /*256f0*/  STL.64 [R1+0x12e0], R8 ;  /* 0x0012e00801007387 */ /* 0x0001e40000100a00 */
[----:B0-----:R-:W-:Y:S02]  /*25700*/  IMAD.MOV.U32 R8, RZ, RZ, R26 ;  /* 0x000000ffff087224 */ /* 0x001fe400078e001a */
[----:B------:R-:W-:-:S05]  /*25710*/  IMAD.MOV.U32 R9, RZ, RZ, R27 ;  /* 0x000000ffff097224 */ /* 0x000fca00078e001b */
[----:B------:R2:W-:Y:S02]  /*25720*/  STL.64 [R1+0x12f8], R8 ;  /* 0x0012f80801007387 */ /* 0x0005e40000100a00 */
[----:B--2---:R-:W-:Y:S02]  /*25730*/  IMAD.MOV.U32 R9, RZ, RZ, R7 ;  /* 0x000000ffff097224 */ /* 0x004fe400078e0007 */
[----:B----4-:R-:W-:Y:S02]  /*25740*/  IMAD.MOV.U32 R13, RZ, RZ, R5 ;  /* 0x000000ffff0d7224 */ /* 0x010fe400078e0005 */
[----:B---3--:R-:W-:Y:S02]  /*25750*/  IMAD.MOV.U32 R12, RZ, RZ, R6 ;  /* 0x000000ffff0c7224 */ /* 0x008fe400078e0006 */
[----:B------:R-:W-:Y:S02]  /*25760*/  IMAD.MOV.U32 R24, RZ, RZ, R4 ;  /* 0x000000ffff187224 */ /* 0x000fe400078e0004 */
[----:B------:R-:W0:Y:S01]  /*25770*/  LDSM.16.M88.4 R4, [R2+0x4800] ;  /* 0x004800000204783b */ /* 0x000e220000000200 */
[----:B------:R-:W-:-:S05]  /*25780*/  IMAD.MOV.U32 R8, RZ, RZ, R29 ;  /* 0x000000ffff087224 */ /* 0x000fca00078e001d */
[----:B------:R-:W-:Y:S04]  /*25790*/  STL.64 [R1+0x1320], R8 ;  /* 0x0013200801007387 */ /* 0x000fe80000100a00 */
[----:B------:R1:W-:Y:S04]  /*257a0*/  STL.64 [R1+0x1338], R12 ;  /* 0x0013380c01007387 */ /* 0x0003e80000100a00 */
[----:B-1----:R-:W2:Y:S04]  /*257b0*/  LDL.LU.64 R12, [R1+0x570] ;  /* 0x00057000010c7983 */ /* 0x002ea80000300a00 */
[----:B------:R-:W2:Y:S04]  /*257c0*/  LDL.LU.64 R14, [R1+0x578] ;  /* 0x00057800010e7983 */ /* 0x000ea80000300a00 */
[----:B------:R-:W3:Y:S04]  /*257d0*/  LDL.LU.64 R8, [R1+0x560] ;  /* 0x0005600001087983 */ /* 0x000ee80000300a00 */
[----:B------:R-:W3:Y:S04]  /*257e0*/  LDL.LU.64 R10, [R1+0x568] ;  /* 0x00056800010a7983 */ /* 0x000ee80000300a00 */
[----:B0-----:R-:W-:Y:S04]  /*257f0*/  STL.64 [R1+0x1308], R6 ;  /* 0x0013080601007387 */ /* 0x001fe80000100a00 */
[----:B------:R0:W-:Y:S04]  /*25800*/  STL.64 [R1+0x1300], R4 ;  /* 0x0013000401007387 */ /* 0x0001e80000100a00 */
[----:B0-----:R-:W4:Y:S04]  /*25810*/  LDL.LU.64 R4, [R1+0x550] ;  /* 0x0005500001047983 */ /* 0x001f280000300a00 */
[----:B------:R-:W4:Y:S04]  /*25820*/  LDL.LU.64 R6, [R1+0x558] ;  /* 0x0005580001067983 */ /* 0x000f280000300a00 */
[----:B------:R-:W-:Y:S04]  /*25830*/  STL.64 [R1+0x2b8], R18 ;  /* 0x0002b81201007387 */ /* 0x000fe80000100a00 */
[----:B------:R0:W-:Y:S04]  /*25840*/  STL.64 [R1+0x1230], R16 ;  /* 0x0012301001007387 */ /* 0x0001e80000100a00 */
[----:B0-----:R-:W2:Y:S04]  /*25850*/  LDL.LU.64 R16, [R1+0x4c0] ;  /* 0x0004c00001107983 */ /* 0x001ea80000300a00 */
[----:B------:R-:W2:Y:S04]  /*25860*/  LDL.LU.64 R18, [R1+0x4c8] ;  /* 0x0004c80001127983 */ /* 0x000ea80000300a00 */
[----:B--2---:R-:W-:Y:S04]  /*25870*/  STL.64 [R1+0x1248], R18 ;  /* 0x0012481201007387 */ /* 0x004fe80000100a00 */
        /* <DEDUP_REMOVED lines=22> */
[----:B------:R-:W2:Y:S01]  /*259e0*/  LDL.LU.64 R18, [R1+0x528] ;  /* 0x0005280001127983 */ /* 0x000ea20000300a00 */
[----:B------:R-:W-:-:S07]  /*259f0*/  IMAD.MOV.U32 R25, RZ, RZ, R0 ;  /* 0x000000ffff197224 */ /* 0x000fce00078e0000 */
[C---:B------:R-:W-:Y:S01]  /*25a00*/  HMMA.16816.F32.BF16 R24, R20.reuse, R24, R12 ;  /* 0x000000181418723c */ /* 0x040fe2000004180c */
        /* <DEDUP_REMOVED lines=8> */
[----:B------:R-:W3:Y:S04]  /*25a90*/  LDL.LU.64 R12, [R1+0x1338] ;  /* 0x00133800010c7983 */ /* 0x000ee80000300a00 */
[----:B------:R-:W-:Y:S04]  /*25aa0*/  STL.64 [R1+0x170], R24 ;  /* 0x0001701801007387 */ /* 0x000fe80000100a00 */
[----:B------:R0:W-:Y:S04]  /*25ab0*/  STL.64 [R1+0x178], R26 ;  /* 0x0001781a01007387 */ /* 0x0001e80000100a00 */
[----:B0-----:R-:W2:Y:S04]  /*25ac0*/  LDL.LU.64 R26, [R1+0x1330] ;  /* 0x00133000011a7983 */ /* 0x001ea80000300a00 */
[----:B------:R-:W4:Y:S01]  /*25ad0*/  LDL.LU.64 R24, [R1+0x1328] ;  /* 0x0013280001187983 */ /* 0x000f220000300a00 */
[----:B---3--:R-:W-:Y:S03]  /*25ae0*/  HMMA.16816.F32.BF16 R12, R20, R12, R8 ;  /* 0x0000000c140c723c */ /* 0x008fe60000041808 */
[----:B--2---:R-:W-:Y:S04]  /*25af0*/  STL.64 [R1+0x2a8], R26 ;  /* 0x0002a81a01007387 */ /* 0x004fe80000100a00 */
[----:B------:R-:W4:-:S12]  /*25b00*/  LDL.LU.64 R8, [R1+0x1320] ;  /* 0x0013200001087983 */ /* 0x000f180000300a00 */
[----:B------:R-:W-:Y:S04]  /*25b10*/  STL.64 [R1+0x160], R12 ;  /* 0x0001600c01007387 */ /* 0x000fe80000100a00 */
[----:B------:R0:W-:Y:S04]  /*25b20*/  STL.64 [R1+0x168], R14 ;  /* 0x0001680e01007387 */ /* 0x0001e80000100a00 */
[----:B0-----:R-:W2:Y:S04]  /*25b30*/  LDL.LU.64 R14, [R1+0x1318] ;  /* 0x00131800010e7983 */ /* 0x001ea80000300a00 */
[----:B------:R-:W3:Y:S01]  /*25b40*/  LDL.LU.64 R12, [R1+0x1310] ;  /* 0x00131000010c7983 */ /* 0x000ee20000300a00 */
[C---:B----4-:R-:W-:Y:S03]  /*25b50*/  HMMA.16816.F32.BF16 R8, R20.reuse, R8, R4 ;  /* 0x000000081408723c */ /* 0x050fe60000041804 */
[----:B--2---:R-:W-:Y:S04]  /*25b60*/  STL.64 [R1+0x298], R14 ;  /* 0x0002980e01007387 */ /* 0x004fe80000100a00 */
[----:B------:R-:W2:Y:S04]  /*25b70*/  LDL.LU.64 R6, [R1+0x1308] ;  /* 0x0013080001067983 */ /* 0x000ea80000300a00 */
[----:B------:R-:W4:Y:S08]  /*25b80*/  LDL.LU.64 R4, [R1+0x1300] ;  /* 0x0013000001047983 */ /* 0x000f300000300a00 */
[----:B------:R0:W-:Y:S04]  /*25b90*/  STL.64 [R1+0x150], R8 ;  /* 0x0001500801007387 */ /* 0x0001e80000100a00 */
[----:B------:R1:W-:Y:S04]  /*25ba0*/  STL.64 [R1+0x158], R10 ;  /* 0x0001580a01007387 */ /* 0x0003e80000100a00 */
[----:B0-----:R-:W1:Y:S02]  /*25bb0*/  LDL.LU.64 R8, [R1+0x12f8] ;  /* 0x0012f80001087983 */ /* 0x001e640000300a00 */
[C---:B-1----:R-:W-:Y:S02]  /*25bc0*/  HMMA.16816.F32.BF16 R8, R20.reuse, R8, R16 ;  /* 0x000000081408723c */ /* 0x042fe40000041810 */
[----:B--2---:R-:W-:Y:S04]  /*25bd0*/  STL.64 [R1+0x288], R6 ;  /* 0x0002880601007387 */ /* 0x004fe80000100a00 */
[----:B------:R-:W2:Y:S04]  /*25be0*/  LDL.LU.64 R18, [R1+0x12f0] ;  /* 0x0012f00001127983 */ /* 0x000ea80000300a00 */
[----:B------:R-:W2:Y:S09]  /*25bf0*/  LDL.LU.64 R16, [R1+0x12e8] ;  /* 0x0012e80001107983 */ /* 0x000eb20000300a00 */
[----:B------:R0:W-:Y:S04]  /*25c00*/  STL.64 [R1+0x140], R8 ;  /* 0x0001400801007387 */ /* 0x0001e80000100a00 */
[----:B------:R2:W-:Y:S04]  /*25c10*/  STL.64 [R1+0x148], R10 ;  /* 0x0001480a01007387 */ /* 0x0005e80000100a00 */
[----:B0-----:R-:W2:Y:S02]  /*25c20*/  LDL.LU.64 R8, [R1+0x12e0] ;  /* 0x0012e00001087983 */ /* 0x001ea40000300a00 */
[----:B--2---:R-:W-:Y:S02]  /*25c30*/  HMMA.16816.F32.BF16 R8, R20, R8, R16 ;  /* 0x000000081408723c */ /* 0x004fe40000041810 */
[----:B------:R-:W2:Y:S04]  /*25c40*/  LDL.LU.64 R18, [R1+0x12d8] ;  /* 0x0012d80001127983 */ /* 0x000ea80000300a00 */
[----:B------:R-:W2:-:S13]  /*25c50*/  LDL.LU.64 R16, [R1+0x12d0] ;  /* 0x0012d00001107983 */ /* 0x000e9a0000300a00 */
        /* <DEDUP_REMOVED lines=40> */
[----:B------:R-:W2:-:S15]  /*25ee0*/  LDL.LU.64 R16, [R1+0x1230] ;  /* 0x0012300001107983 */ /* 0x000e9e0000300a00 */
[----:B------:R-:W-:Y:S02]  /*25ef0*/  NOP ;  /* 0x0000000000007918 */ /* 0x000fe40000000000 */
[----:B------:R-:W-:Y:S04]  /*25f00*/  STL.64 [R1+0xc0], R8 ;  /* 0x0000c00801007387 */ /* 0x000fe80000100a00 */
[----:B------:R0:W-:Y:S04]  /*25f10*/  STL.64 [R1+0xc8], R10 ;  /* 0x0000c80a01007387 */ /* 0x0001e80000100a00 */
[----:B0-----:R-:W2:Y:S04]  /*25f20*/  LDL.LU.64 R10, [R1+0x1228] ;  /* 0x00122800010a7983 */ /* 0x001ea80000300a00 */
[----:B------:R-:W2:Y:S02]  /*25f30*/  LDL.LU.64 R8, [R1+0x1220] ;  /* 0x0012200001087983 */ /* 0x000ea40000300a00 */
[----:B--2---:R-:W-:Y:S02]  /*25f40*/  HMMA.16816.F32.BF16 R16, R20, R16, R8 ;  /* 0x000000101410723c */ /* 0x004fe40000041808 */
[----:B------:R-:W4:Y:S04]  /*25f50*/  LDL.LU.64 R10, [R1+0x1218] ;  /* 0x00121800010a7983 */ /* 0x000f280000300a00 */
[----:B------:R-:W4:-:S13]  /*25f60*/  LDL.LU.64 R8, [R1+0x1210] ;  /* 0x0012100001087983 */ /* 0x000f1a0000300a00 */
[----:B------:R-:W-:Y:S04]  /*25f70*/  STL.64 [R1+0xb0], R16 ;  /* 0x0000b01001007387 */ /* 0x000fe80000100a00 */
[----:B------:R0:W-:Y:S04]  /*25f80*/  STL.64 [R1+0xb8], R18 ;  /* 0x0000b81201007387 */ /* 0x0001e80000100a00 */
[----:B0-----:R-:W2:Y:S04]  /*25f90*/  LDL.LU.64 R18, [R1+0x1208] ;  /* 0x0012080001127983 */ /* 0x001ea80000300a00 */
[----:B------:R-:W2:Y:S02]  /*25fa0*/  LDL.LU.64 R16, [R1+0x1200] ;  /* 0x0012000001107983 */ /* 0x000ea40000300a00 */
[----:B--2---:R-:W-:Y:S02]  /*25fb0*/  HMMA.16816.F32.BF16 R24, R20, R24, R16 ;  /* 0x000000181418723c */ /* 0x004fe40000041810 */
[----:B------:R-:W3:Y:S04]  /*25fc0*/  LDL.LU.64 R18, [R1+0x11f8] ;  /* 0x0011f80001127983 */ /* 0x000ee80000300a00 */
[----:B------:R-:W3:-:S13]  /*25fd0*/  LDL.LU.64 R16, [R1+0x11f0] ;  /* 0x0011f00001107983 */ /* 0x000eda0000300a00 */
[----:B------:R-:W-:Y:S04]  /*25fe0*/  STL.64 [R1+0xa0], R24 ;  /* 0x0000a01801007387 */ /* 0x000fe80000100a00 */
[----:B------:R-:W-:Y:S01]  /*25ff0*/  STL.64 [R1+0xa8], R26 ;  /* 0x0000a81a01007387 */ /* 0x000fe20000100a00 */
[C---:B----4-:R-:W-:Y:S03]  /*26000*/  HMMA.16816.F32.BF16 R4, R20.reuse, R4, R8 ;  /* 0x000000041404723c */ /* 0x050fe60000041808 */
[----:B------:R-:W-:Y:S05]  /*26010*/  LDSM.16.M88.4 R24, [R2+0x6000] ;  /* 0x006000000218783b */ /* 0x000fea0000000200 */
[----:B---3--:R-:W-:Y:S01]  /*26020*/  HMMA.16816.F32.BF16 R12, R20, R12, R16 ;  /* 0x0000000c140c723c */ /* 0x008fe20000041810 */
[----:B------:R-:W2:-:S15]  /*26030*/  LDL.LU.64 R16, [R1+0x410] ;  /* 0x0004100001107983 */ /* 0x000e9e0000300a00 */
[----:B------:R-:W-:-:S03]  /*26040*/  NOP ;  /* 0x0000000000007918 */ /* 0x000fc60000000000 */
[----:B------:R-:W-:Y:S04]  /*26050*/  STL.64 [R1+0x90], R12 ;  /* 0x0000900c01007387 */ /* 0x000fe80000100a00 */
[----:B------:R-:W-:Y:S04]  /*26060*/  STL.64 [R1+0x98], R14 ;  /* 0x0000980e01007387 */ /* 0x000fe80000100a00 */
[----:B------:R-:W3:Y:S04]  /*26070*/  LDL.LU.64 R18, [R1+0x418] ;  /* 0x0004180001127983 */ /* 0x000ee80000300a00 */
[----:B------:R-:W-:Y:S04]  /*26080*/  STL.64 [R1+0x80], R4 ;  /* 0x0000800401007387 */ /* 0x000fe80000100a00 */
[----:B------:R-:W-:Y:S04]  /*26090*/  STL.64 [R1+0x88], R6 ;  /* 0x0000880601007387 */ /* 0x000fe80000100a00 */
[----:B------:R-:W0:Y:S04]  /*260a0*/  LDSM.16.M88.4 R4, [R2+0x4c00] ;  /* 0x004c00000204783b */ /* 0x000e280000000200 */
        /* <DEDUP_REMOVED lines=8> */
[----:B0-----:R-:W-:-:S03]  /*26130*/  IMAD.MOV.U32 R12, RZ, RZ, R4 ;  /* 0x000000ffff0c7224 */ /* 0x001fc600078e0004 */
        /* <DEDUP_REMOVED lines=8> */
[----:B------:R1:W-:Y:S02]  /*261c0*/  STL.64 [R1+0x278], R6 ;  /* 0x0002780601007387 */ /* 0x0003e40000100a00 */
[----:B-1----:R-:W-:-:S02]  /*261d0*/  IMAD.MOV.U32 R7, RZ, RZ, R5 ;  /* 0x000000ffff077224 */ /* 0x002fc400078e0005 */
[----:B0-----:R-:W-:Y:S01]  /*261e0*/  IMAD.MOV.U32 R6, RZ, RZ, R8 ;  /* 0x000000ffff067224 */ /* 0x001fe200078e0008 */
[----:B------:R-:W-:Y:S01]  /*261f0*/  STL.64 [R1+0x268], R10 ;  /* 0x0002680a01007387 */ /* 0x000fe20000100a00 */
[----:B------:R-:W-:-:S03]  /*26200*/  IMAD.MOV.U32 R5, RZ, RZ, R9 ;  /* 0x000000ffff057224 */ /* 0x000fc600078e0009 */
[----:B------:R-:W0:Y:S04]  /*26210*/  LDSM.16.M88.4 R8, [R2+0x5400] ;  /* 0x005400000208783b */ /* 0x000e280000000200 */
[----:B0-----:R-:W-:Y:S04]  /*26220*/  STL.64 [R1+0x258], R10 ;  /* 0x0002580a01007387 */ /* 0x001fe80000100a00 */
[----:B------:R-:W-:Y:S04]  /*26230*/  STL.64 [R1+0x11e0], R26 ;  /* 0x0011e01a01007387 */ /* 0x000fe80000100a00 */
[----:B------:R0:W-:Y:S02]  /*26240*/  STL.64 [R1+0x11d8], R24 ;  /* 0x0011d81801007387 */ /* 0x0001e40000100a00 */
[----:B0-----:R-:W-:-:S02]  /*26250*/  IMAD.MOV.U32 R24, RZ, RZ, R12 ;  /* 0x000000ffff187224 */ /* 0x001fc400078e000c */
[----:B------:R-:W0:Y:S04]  /*26260*/  LDSM.16.M88.4 R12, [R2+0x6400] ;  /* 0x00640000020c783b */ /* 0x000e280000000200 */
[----:B0-----:R-:W-:Y:S04]  /*26270*/  STL.64 [R1+0x11c8], R14 ;  /* 0x0011c80e01007387 */ /* 0x001fe80000100a00 */
[----:B------:R0:W-:Y:S02]  /*26280*/  STL.64 [R1+0x11c0], R12 ;  /* 0x0011c00c01007387 */ /* 0x0001e40000100a00 */
[----:B0-----:R-:W-:-:S02]  /*26290*/  IMAD.MOV.U32 R12, RZ, RZ, R6 ;  /* 0x000000ffff0c7224 */ /* 0x001fc400078e0006 */
[----:B------:R-:W-:-:S05]  /*262a0*/  IMAD.MOV.U32 R13, RZ, RZ, R5 ;  /* 0x000000ffff0d7224 */ /* 0x000fca00078e0005 */
[----:B------:R0:W-:Y:S04]  /*262b0*/  STL.64 [R1+0x11e8], R12 ;  /* 0x0011e80c01007387 */ /* 0x0001e80000100a00 */
[----:B0-----:R-:W2:Y:S04]  /*262c0*/  LDL.LU.64 R12, [R1+0x470] ;  /* 0x00047000010c7983 */ /* 0x001ea80000300a00 */
[----:B------:R-:W2:Y:S01]  /*262d0*/  LDL.LU.64 R14, [R1+0x478] ;  /* 0x00047800010e7983 */ /* 0x000ea20000300a00 */
[----:B------:R-:W-:Y:S02]  /*262e0*/  IMAD.MOV.U32 R4, RZ, RZ, R8 ;  /* 0x000000ffff047224 */ /* 0x000fe400078e0008 */
[----:B------:R-:W-:-:S02]  /*262f0*/  IMAD.MOV.U32 R0, RZ, RZ, R9 ;  /* 0x000000ffff007224 */ /* 0x000fc400078e0009 */
[----:B------:R-:W0:Y:S01]  /*26300*/  LDSM.16.M88.4 R8, [R2+0x5800] ;  /* 0x005800000208783b */ /* 0x000e220000000200 */
[----:B------:R-:W-:-:S03]  /*26310*/  IMAD.MOV.U32 R25, RZ, RZ, R7 ;  /* 0x000000ffff197224 */ /* 0x000fc600078e0007 */
[----:B0-----:R-:W-:Y:S04]  /*26320*/  STL.64 [R1+0x248], R10 ;  /* 0x0002480a01007387 */ /* 0x001fe80000100a00 */
[----:B------:R0:W-:Y:S02]  /*26330*/  STL.64 [R1+0x11a8], R8 ;  /* 0x0011a80801007387 */ /* 0x0001e40000100a00 */
[----:B0-----:R-:W-:Y:S02]  /*26340*/  IMAD.MOV.U32 R8, RZ, RZ, R4 ;  /* 0x000000ffff087224 */ /* 0x001fe400078e0004 */
[----:B------:R-:W0:Y:S01]  /*26350*/  LDSM.16.M88.4 R4, [R2+0x6800] ;  /* 0x006800000204783b */ /* 0x000e220000000200 */
[----:B------:R-:W-:-:S05]  /*26360*/  IMAD.MOV.U32 R9, RZ, RZ, R0 ;  /* 0x000000ffff097224 */ /* 0x000fca00078e0000 */
[----:B------:R1:W-:Y:S04]  /*26370*/  STL.64 [R1+0x11d0], R8 ;  /* 0x0011d00801007387 */ /* 0x0003e80000100a00 */
[----:B-1----:R-:W3:Y:S04]  /*26380*/  LDL.LU.64 R8, [R1+0x460] ;  /* 0x0004600001087983 */ /* 0x002ee80000300a00 */
[----:B------:R-:W3:Y:S04]  /*26390*/  LDL.LU.64 R10, [R1+0x468] ;  /* 0x00046800010a7983 */ /* 0x000ee80000300a00 */
[----:B0-----:R-:W-:Y:S04]  /*263a0*/  STL.64 [R1+0x11b8], R6 ;  /* 0x0011b80601007387 */ /* 0x001fe80000100a00 */
[----:B------:R0:W-:Y:S04]  /*263b0*/  STL.64 [R1+0x11b0], R4 ;  /* 0x0011b00401007387 */ /* 0x0001e80000100a00 */
[----:B0-----:R-:W4:Y:S04]  /*263c0*/  LDL.LU.64 R4, [R1+0x450] ;  /* 0x0004500001047983 */ /* 0x001f280000300a00 */
[----:B------:R-:W4:Y:S04]  /*263d0*/  LDL.LU.64 R6, [R1+0x458] ;  /* 0x0004580001067983 */ /* 0x000f280000300a00 */
[----:B------:R-:W-:Y:S04]  /*263e0*/  STL.64 [R1+0x238], R18 ;  /* 0x0002381201007387 */ /* 0x000fe80000100a00 */
[----:B------:R0:W-:Y:S04]  /*263f0*/  STL.64 [R1+0x11a0], R16 ;  /* 0x0011a01001007387 */ /* 0x0001e80000100a00 */
[----:B0-----:R-:W3:Y:S04]  /*26400*/  LDL.LU.64 R16, [R1+0x440] ;  /* 0x0004400001107983 */ /* 0x001ee80000300a00 */
[----:B------:R-:W3:Y:S01]  /*26410*/  LDL.LU.64 R18, [R1+0x448] ;  /* 0x0004480001127983 */ /* 0x000ee20000300a00 */
[----:B--2---:R-:W-:Y:S03]  /*26420*/  HMMA.16816.F32.BF16 R24, R20, R24, R12 ;  /* 0x000000181418723c */ /* 0x004fe6000004180c */
[----:B------:R-:W3:-:S15]  /*26430*/  LDL.LU.64 R12, [R1+0x11e8] ;  /* 0x0011e800010c7983 */ /* 0x000ede0000300a00 */
[----:B------:R-:W-:Y:S01]  /*26440*/  NOP ;  /* 0x0000000000007918 */ /* 0x000fe20000000000 */
        /* <DEDUP_REMOVED lines=18> */
[----:B-1----:R-:W-:Y:S02]  /*26570*/  HMMA.16816.F32.BF16 R8, R20, R8, R16 ;  /* 0x000000081408723c */ /* 0x002fe40000041810 */
[----:B--2---:R-:W-:Y:S04]  /*26580*/  STL.64 [R1+0x208], R6 ;  /* 0x0002080601007387 */ /* 0x004fe80000100a00 */
[----:B------:R-:W2:-:S13]  /*26590*/  LDL.LU.64 R16, [R1+0x11a0] ;  /* 0x0011a00001107983 */ /* 0x000e9a0000300a00 */
        /* <DEDUP_REMOVED lines=11> */
[C---:B--2---:R-:W-:Y:S02]  /*26650*/  HMMA.16816.F32.BF16 R24, R20.reuse, R24, R16 ;  /* 0x000000181418723c */ /* 0x044fe40000041810 */
[----:B------:R-:W3:Y:S04]  /*26660*/  LDL.LU.64 R18, [R1+0x1168] ;  /* 0x0011680001127983 */ /* 0x000ee80000300a00 */
[----:B------:R-:W3:Y:S02]  /*26670*/  LDL.LU.64 R16, [R1+0x1160] ;  /* 0x0011600001107983 */ /* 0x000ee40000300a00 */
[----:B---3--:R-:W-:-:S15]  /*26680*/  HMMA.16816.F32.BF16 R12, R20, R12, R16 ;  /* 0x0000000c140c723c */ /* 0x008fde0000041810 */
[----:B------:R-:W-:-:S04]  /*26690*/  NOP ;  /* 0x0000000000007918 */ /* 0x000fc80000000000 */
[----:B------:R-:W-:Y:S01]  /*266a0*/  IMAD.MOV.U32 R29, RZ, RZ, R15 ;  /* 0x000000ffff1d7224 */ /* 0x000fe200078e000f */
[----:B------:R-:W-:Y:S04]  /*266b0*/  STL.64 [R1+0x10], R12 ;  /* 0x0000100c01007387 */ /* 0x000fe80000100a00 */
[----:B------:R-:W-:Y:S04]  /*266c0*/  STL.64 [R1+0x20], R24 ;  /* 0x0000201801007387 */ /* 0x000fe80000100a00 */
[----:B------:R-:W-:Y:S04]  /*266d0*/  STL.64 [R1+0x28], R26 ;  /* 0x0000281a01007387 */ /* 0x000fe80000100a00 */
[----:B------:R-:W-:Y:S04]  /*266e0*/  STL [R1+0x18], R14 ;  /* 0x0000180e01007387 */ /* 0x000fe80000100800 */
[----:B------:R-:W-:Y:S04]  /*266f0*/  STL [R1+0x1118], R29 ;  /* 0x0011181d01007387 */ /* 0x000fe80000100800 */
[----:B------:R-:W2:Y:S04]  /*26700*/  LDL.LU.64 R16, [R1+0x3e0] ;  /* 0x0003e00001107983 */ /* 0x000ea80000300a00 */
[----:B------:R-:W3:Y:S01]  /*26710*/  LDL.LU.64 R18, [R1+0x3e8] ;  /* 0x0003e80001127983 */ /* 0x000ee20000300a00 */
[----:B----4-:R-:W-:Y:S03]  /*26720*/  HMMA.16816.F32.BF16 R4, R20, R4, R8 ;  /* 0x000000041404723c */ /* 0x010fe60000041808 */
[----:B------:R-:W0:Y:S04]  /*26730*/  LDSM.16.M88.4 R24, [R2+0x6c00] ;  /* 0x006c00000218783b */ /* 0x000e280000000200 */
[----:B------:R-:W-:Y:S04]  /*26740*/  LDSM.16.M88.4 R8, [R2+0x7400] ;  /* 0x007400000208783b */ /* 0x000fe80000000200 */
[----:B------:R-:W-:Y:S08]  /*26750*/  LDSM.16.M88.4 R12, [R2+0x7800] ;  /* 0x00780000020c783b */ /* 0x000ff00000000200 */
[----:B------:R-:W-:Y:S04]  /*26760*/  STL.64 [R1], R4 ;  /* 0x0000000401007387 */ /* 0x000fe80000100a00 */
[----:B------:R-:W-:Y:S04]  /*26770*/  STL.64 [R1+0x8], R6 ;  /* 0x0000080601007387 */ /* 0x000fe80000100a00 */
[----:B------:R-:W1:Y:S04]  /*26780*/  LDSM.16.M88.4 R4, [R2+0x7000] ;  /* 0x007000000204783b */ /* 0x000e680000000200 */
[----:B---3--:R-:W-:Y:S04]  /*26790*/  STL.64 [R1+0x1158], R18 ;  /* 0x0011581201007387 */ /* 0x008fe80000100a00 */
[----:B--2---:R2:W-:Y:S04]  /*267a0*/  STL.64 [R1+0x1150], R16 ;  /* 0x0011501001007387 */ /* 0x0045e80000100a00 */
[----:B--2---:R-:W2:Y:S04]  /*267b0*/  LDL.LU.64 R16, [R1+0x3f0] ;  /* 0x0003f00001107983 */ /* 0x004ea80000300a00 */
[----:B------:R-:W2:Y:S01]  /*267c0*/  LDL.LU.64 R18, [R1+0x3f8] ;  /* 0x0003f80001127983 */ /* 0x000ea20000300a00 */
[----:B0-----:R-:W-:-:S03]  /*267d0*/  IMAD.MOV.U32 R29, RZ, RZ, R27 ;  /* 0x000000ffff1d7224 */ /* 0x001fc600078e001b */
[----:B------:R2:W-:Y:S04]  /*267e0*/  STL [R1+0x1f8], R26 ;  /* 0x0001f81a01007387 */ /* 0x0005e80000100800 */
[----:B-1----:R-:W-:Y:S01]  /*267f0*/  STL.64 [R1+0x1e8], R6 ;  /* 0x0001e80601007387 */ /* 0x002fe20000100a00 */
[C---:B--2---:R-:W-:Y:S03]  /*26800*/  HMMA.16816.F32.BF16 R24, R20.reuse, R24, R16 ;  /* 0x000000181418723c */ /* 0x044fe60000041810 */
[----:B------:R-:W2:Y:S04]  /*26810*/  LDL.LU.64 R18, [R1+0x1158] ;  /* 0x0011580001127983 */ /* 0x000ea80000300a00 */
[----:B------:R-:W2:Y:S04]  /*26820*/  LDL.LU.64 R16, [R1+0x1150] ;  /* 0x0011500001107983 */ /* 0x000ea80000300a00 */
[----:B------:R-:W-:Y:S08]  /*26830*/  STL.64 [R1+0x1d8], R10 ;  /* 0x0001d80a01007387 */ /* 0x000ff00000100a00 */
[----:B------:R0:W-:Y:S04]  /*26840*/  STL.64 [R1+0xed8], R26 ;  /* 0x000ed81a01007387 */ /* 0x0001e80000100a00 */
[----:B------:R-:W-:Y:S04]  /*26850*/  STL [R1+0x1c8], R14 ;  /* 0x0001c80e01007387 */ /* 0x000fe80000100800 */
[----:B------:R1:W-:Y:S04]  /*26860*/  STL.64 [R1+0xed0], R24 ;  /* 0x000ed01801007387 */ /* 0x0003e80000100a00 */
[----:B0-----:R-:W3:Y:S04]  /*26870*/  LDL.LU R26, [R1+0x398] ;  /* 0x00039800011a7983 */ /* 0x001ee80000300800 */
[----:B------:R-:W3:Y:S01]  /*26880*/  LDL.LU R27, [R1+0x39c] ;  /* 0x00039c00011b7983 */ /* 0x000ee20000300800 */
[----:B--2---:R-:W-:Y:S03]  /*26890*/  HMMA.16816.F32.BF16 R4, R20, R4, R16 ;  /* 0x000000041404723c */ /* 0x004fe60000041810 */
[----:B---3--:R0:W-:Y:S04]  /*268a0*/  STL.64 [R1+0x1120], R26 ;  /* 0x0011201a01007387 */ /* 0x0081e80000100a00 */
[----:B-1----:R-:W2:Y:S04]  /*268b0*/  LDL.LU.64 R24, [R1+0x3c0] ;  /* 0x0003c00001187983 */ /* 0x002ea80000300a00 */
[----:B0-----:R-:W2:Y:S04]  /*268c0*/  LDL.LU.64 R26, [R1+0x3c8] ;  /* 0x0003c800011a7983 */ /* 0x001ea80000300a00 */
[----:B------:R-:W3:Y:S04]  /*268d0*/  LDL.LU.64 R18, [R1+0x1148] ;  /* 0x0011480001127983 */ /* 0x000ee80000300a00 */
[----:B------:R-:W4:Y:S04]  /*268e0*/  LDL.LU.64 R16, [R1+0x1140] ;  /* 0x0011400001107983 */ /* 0x000f280000300a00 */
[----:B------:R-:W-:Y:S04]  /*268f0*/  STL.64 [R1+0xec8], R6 ;  /* 0x000ec80601007387 */ /* 0x000fe80000100a00 */
[----:B------:R0:W-:Y:S04]  /*26900*/  STL.64 [R1+0xec0], R4 ;  /* 0x000ec00401007387 */ /* 0x0001e80000100a00 */
[----:B0-----:R-:W2:Y:S04]  /*26910*/  LDL.LU R4, [R1+0x190] ;  /* 0x0001900001047983 */ /* 0x001ea80000300800 */
[----:B------:R-:W2:Y:S01]  /*26920*/  LDL.LU R5, [R1+0x194] ;  /* 0x0001940001057983 */ /* 0x000ea20000300800 */
[----:B------:R-:W-:-:S02]  /*26930*/  IMAD.MOV.U32 R7, RZ, RZ, R28 ;  /* 0x000000ffff077224 */ /* 0x000fc400078e001c */
[----:B---3--:R-:W-:Y:S02]  /*26940*/  IMAD.MOV.U32 R6, RZ, RZ, R19 ;  /* 0x000000ffff067224 */ /* 0x008fe400078e0013 */
[----:B------:R-:W3:Y:S04]  /*26950*/  LDL.LU R19, [R1+0x113c] ;  /* 0x00113c0001137983 */ /* 0x000ee80000300800 */
[----:B------:R-:W3:Y:S04]  /*26960*/  LDL.LU R28, [R1+0x1138] ;  /* 0x00113800011c7983 */ /* 0x000ee80000300800 */
[----:B------:R-:W-:Y:S04]  /*26970*/  STL.64 [R1+0x1130], R6 ;  /* 0x0011300601007387 */ /* 0x000fe80000100a00 */
[----:B--2---:R0:W-:Y:S04]  /*26980*/  STL.64 [R1+0x1128], R4 ;  /* 0x0011280401007387 */ /* 0x0041e80000100a00 */
[----:B0-----:R-:W2:Y:S04]  /*26990*/  LDL.LU.64 R4, [R1+0x3d0] ;  /* 0x0003d00001047983 */ /* 0x001ea80000300a00 */
[----:B------:R-:W2:Y:S01]  /*269a0*/  LDL.LU.64 R6, [R1+0x3d8] ;  /* 0x0003d80001067983 */ /* 0x000ea20000300a00 */
[----:B------:R-:W-:-:S02]  /*269b0*/  IMAD.MOV.U32 R0, RZ, RZ, R15 ;  /* 0x000000ffff007224 */ /* 0x000fc400078e000f */
[C---:B------:R-:W-:Y:S01]  /*269c0*/  HMMA.16816.F32.BF16 R12, R20.reuse, R12, R24 ;  /* 0x0000000c140c723c */ /* 0x040fe20000041818 */
[----:B------:R-:W0:Y:S07]  /*269d0*/  LDSM.16.M88.4 R24, [R2+0x7c00] ;  /* 0x007c00000218783b */ /* 0x000e2e0000000200 */
[----:B--2---:R-:W-:Y:S01]  /*269e0*/  HMMA.16816.F32.BF16 R8, R20, R8, R4 ;  /* 0x000000081408723c */ /* 0x004fe20000041804 */
[----:B------:R-:W2:Y:S04]  /*269f0*/  LDL.LU.64 R4, [R1+0x3b0] ;  /* 0x0003b00001047983 */ /* 0x000ea80000300a00 */
[----:B------:R-:W2:-:S14]  /*26a00*/  LDL.LU.64 R6, [R1+0x3b8] ;  /* 0x0003b80001067983 */ /* 0x000e9c0000300a00 */
[----:B------:R-:W-:Y:S04]  /*26a10*/  STL.64 [R1+0xeb8], R10 ;  /* 0x000eb80a01007387 */ /* 0x000fe80000100a00 */
[----:B------:R0:W-:Y:S04]  /*26a20*/  STL.64 [R1+0xeb0], R8 ;  /* 0x000eb00801007387 */ /* 0x0001e80000100a00 */
[----:B------:R1:W-:Y:S04]  /*26a30*/  STL.64 [R1+0xea8], R14 ;  /* 0x000ea80e01007387 */ /* 0x0003e80000100a00 */
[----:B------:R-:W-:Y:S01]  /*26a40*/  STL.64 [R1+0xea0], R12 ;  /* 0x000ea00c01007387 */ /* 0x000fe20000100a00 */
[----:B0-----:R-:W-:-:S02]  /*26a50*/  IMAD.MOV.U32 R9, RZ, RZ, R26 ;  /* 0x000000ffff097224 */ /* 0x001fc400078e001a */
[----:B------:R-:W-:Y:S01]  /*26a60*/  IMAD.MOV.U32 R8, RZ, RZ, R27 ;  /* 0x000000ffff087224 */ /* 0x000fe200078e001b */
[----:B-1----:R-:W2:Y:S04]  /*26a70*/  LDL.LU R14, [R1+0x3a8] ;  /* 0x0003a800010e7983 */ /* 0x002ea80000300800 */
[----:B------:R0:W-:Y:S04]  /*26a80*/  STL.64 [R1+0x1110], R8 ;  /* 0x0011100801007387 */ /* 0x0001e80000100a00 */
[----:B------:R-:W-:Y:S01]  /*26a90*/  STL [R1+0xe00], R2 ;  /* 0x000e000201007387 */ /* 0x000fe20000100800 */
[----:B---3--:R-:W-:-:S02]  /*26aa0*/  IMAD.MOV.U32 R15, RZ, RZ, R19 ;  /* 0x000000ffff0f7224 */ /* 0x008fc400078e0013 */
[----:B----4-:R-:W-:Y:S01]  /*26ab0*/  IMAD.MOV.U32 R10, RZ, RZ, R16 ;  /* 0x000000ffff0a7224 */ /* 0x010fe200078e0010 */
[----:B--2---:R-:W-:Y:S01]  /*26ac0*/  HMMA.16816.F32.BF16 R20, R20, R24, R4 ;  /* 0x000000181414723c */ /* 0x004fe20000041804 */
[----:B------:R-:W2:Y:S04]  /*26ad0*/  LDL.LU.64 R6, [R1+0x1130] ;  /* 0x0011300001067983 */ /* 0x000ea80000300a00 */
[----:B------:R-:W2:Y:S04]  /*26ae0*/  LDL.LU.64 R4, [R1+0x1128] ;  /* 0x0011280001047983 */ /* 0x000ea80000300a00 */
[----:B------:R-:W2:Y:S01]  /*26af0*/  LDL.LU.64 R26, [R1+0x1120] ;  /* 0x00112000011a7983 */ /* 0x000ea20000300a00 */
[----:B0-----:R-:W-:-:S02]  /*26b00*/  IMAD.MOV.U32 R8, RZ, RZ, R18 ;  /* 0x000000ffff087224 */ /* 0x001fc400078e0012 */
[----:B------:R-:W-:Y:S02]  /*26b10*/  IMAD.MOV.U32 R9, RZ, RZ, R17 ;  /* 0x000000ffff097224 */ /* 0x000fe400078e0011 */
[----:B------:R-:W0:Y:S01]  /*26b20*/  LDSM.16.MT88.4 R16, [R28+0x8200] ;  /* 0x008200001c10783b */ /* 0x000e220000004200 */
[----:B------:R-:W-:-:S04]  /*26b30*/  IMAD.MOV.U32 R11, RZ, RZ, R3 ;  /* 0x000000ffff0b7224 */ /* 0x000fc800078e0003 */
[----:B------:R-:W-:Y:S04]  /*26b40*/  STL.64 [R1+0xee8], R22 ;  /* 0x000ee81601007387 */ /* 0x000fe80000100a00 */
[----:B------:R-:W-:Y:S01]  /*26b50*/  STL.64 [R1+0xee0], R20 ;  /* 0x000ee01401007387 */ /* 0x000fe20000100a00 */
[----:B0-----:R-:W-:-:S15]  /*26b60*/  HMMA.16816.F32.BF16 R8, R16, R14, R8 ;  /* 0x0000000e1008723c */ /* 0x001fde0000041808 */
[----:B------:R-:W-:-:S04]  /*26b70*/  NOP ;  /* 0x0000000000007918 */ /* 0x000fc80000000000 */
[----:B------:R-:W-:Y:S01]  /*26b80*/  IMAD.MOV.U32 R3, RZ, RZ, R8 ;  /* 0x000000ffff037224 */ /* 0x000fe200078e0008 */
[----:B------:R-:W-:Y:S04]  /*26b90*/  STL.64 [R1+0x1a0], R8 ;  /* 0x0001a00801007387 */ /* 0x000fe80000100a00 */
[----:B------:R-:W-:Y:S04]  /*26ba0*/  STL.64 [R1+0x1a8], R10 ;  /* 0x0001a80a01007387 */ /* 0x000fe80000100a00 */
[----:B------:R-:W-:Y:S01]  /*26bb0*/  STL [R1+0xe04], R3 ;  /* 0x000e040301007387 */ /* 0x000fe20000100800 */
[----:B--2---:R-:W-:-:S15]  /*26bc0*/  HMMA.16816.F32.BF16 R4, R16, R26, R4 ;  /* 0x0000001a1004723c */ /* 0x004fde0000041804 */
[----:B------:R-:W-:-:S04]  /*26bd0*/  NOP ;  /* 0x0000000000007918 */ /* 0x000fc80000000000 */
[----:B------:R-:W-:Y:S04]  /*26be0*/  STL.64 [R1+0x190], R4 ;  /* 0x0001900401007387 */ /* 0x000fe80000100a00 */
[----:B------:R0:W-:Y:S04]  /*26bf0*/  STL.64 [R1+0x198], R6 ;  /* 0x0001980601007387 */ /* 0x0001e80000100a00 */
[----:B0-----:R-:W2:Y:S01]  /*26c00*/  LDL.LU R6, [R1+0x1f8] ;  /* 0x0001f80001067983 */ /* 0x001ea20000300800 */
[----:B------:R-:W-:-:S03]  /*26c10*/  IMAD.MOV.U32 R7, RZ, RZ, R29 ;  /* 0x000000ffff077224 */ /* 0x000fc600078e001d */
[----:B------:R-:W3:Y:S04]  /*26c20*/  LDL.LU R29, [R1+0x1118] ;  /* 0x00111800011d7983 */ /* 0x000ee80000300800 */
[----:B--2---:R0:W-:Y:S04]  /*26c30*/  STL.64 [R1+0xef0], R6 ;  /* 0x000ef00601007387 */ /* 0x0041e80000100a00 */
[----:B------:R-:W2:Y:S04]  /*26c40*/  LDL.LU R26, [R1+0x208] ;  /* 0x00020800011a7983 */ /* 0x000ea80000300800 */
[----:B------:R-:W2:Y:S04]  /*26c50*/  LDL.LU R27, [R1+0x20c] ;  /* 0x00020c00011b7983 */ /* 0x000ea80000300800 */
[----:B--2---:R-:W-:Y:S04]  /*26c60*/  STL.64 [R1+0xef8], R26 ;  /* 0x000ef81a01007387 */ /* 0x004fe80000100a00 */
[----:B------:R-:W2:Y:S04]  /*26c70*/  LDL.LU R20, [R1] ;  /* 0x0000000001147983 */ /* 0x000ea80000300800 */
[----:B------:R-:W2:Y:S04]  /*26c80*/  LDL.LU R21, [R1+0x4] ;  /* 0x0000040001157983 */ /* 0x000ea80000300800 */
[----:B------:R-:W4:Y:S04]  /*26c90*/  LDL.LU R22, [R1+0x8] ;  /* 0x0000080001167983 */ /* 0x000f280000300800 */
[----:B------:R-:W4:Y:S04]  /*26ca0*/  LDL.LU R23, [R1+0xc] ;  /* 0x00000c0001177983 */ /* 0x000f280000300800 */
[----:B----4-:R1:W-:Y:S04]  /*26cb0*/  STL.64 [R1+0xf08], R22 ;  /* 0x000f081601007387 */ /* 0x0103e80000100a00 */
[----:B--2---:R-:W-:Y:S04]  /*26cc0*/  STL.64 [R1+0xf00], R20 ;  /* 0x000f001401007387 */ /* 0x004fe80000100a00 */
[----:B0-----:R-:W2:Y:S04]  /*26cd0*/  LDL.LU R6, [R1+0x218] ;  /* 0x0002180001067983 */ /* 0x001ea80000300800 */
[----:B------:R-:W2:Y:S04]  /*26ce0*/  LDL.LU R7, [R1+0x21c] ;  /* 0x00021c0001077983 */ /* 0x000ea80000300800 */
[----:B--2---:R0:W-:Y:S04]  /*26cf0*/  STL.64 [R1+0xf10], R6 ;  /* 0x000f100601007387 */ /* 0x0041e80000100a00 */
[----:B-1----:R-:W2:Y:S04]  /*26d00*/  LDL.LU R22, [R1+0x228] ;  /* 0x0002280001167983 */ /* 0x002ea80000300800 */
[----:B------:R-:W2:Y:S01]  /*26d10*/  LDL.LU R23, [R1+0x22c] ;  /* 0x00022c0001177983 */ /* 0x000ea20000300800 */
[----:B------:R-:W-:-:S03]  /*26d20*/  IMAD.MOV.U32 R28, RZ, RZ, R4 ;  /* 0x000000ffff1c7224 */ /* 0x000fc600078e0004 */
[----:B--2---:R1:W-:Y:S04]  /*26d30*/  STL.64 [R1+0xf18], R22 ;  /* 0x000f181601007387 */ /* 0x0043e80000100a00 */
[----:B------:R-:W2:Y:S04]  /*26d40*/  LDL.LU R4, [R1+0x20] ;  /* 0x0000200001047983 */ /* 0x000ea80000300800 */
[----:B------:R-:W2:Y:S04]  /*26d50*/  LDL.LU R5, [R1+0x24] ;  /* 0x0000240001057983 */ /* 0x000ea80000300800 */
[----:B0-----:R-:W4:Y:S04]  /*26d60*/  LDL.LU R6, [R1+0x28] ;  /* 0x0000280001067983 */ /* 0x001f280000300800 */
[----:B------:R-:W4:Y:S04]  /*26d70*/  LDL.LU R7, [R1+0x2c] ;  /* 0x00002c0001077983 */ /* 0x000f280000300800 */
[----:B----4-:R-:W-:Y:S04]  /*26d80*/  STL.64 [R1+0xf28], R6 ;  /* 0x000f280601007387 */ /* 0x010fe80000100a00 */
[----:B--2---:R0:W-:Y:S04]  /*26d90*/  STL.64 [R1+0xf20], R4 ;  /* 0x000f200401007387 */ /* 0x0041e80000100a00 */
[----:B-1----:R-:W2:Y:S04]  /*26da0*/  LDL.LU R22, [R1+0x238] ;  /* 0x0002380001167983 */ /* 0x002ea80000300800 */
[----:B------:R-:W2:Y:S04]  /*26db0*/  LDL.LU R23, [R1+0x23c] ;  /* 0x00023c0001177983 */ /* 0x000ea80000300800 */
[----:B--2---:R1:W-:Y:S04]  /*26dc0*/  STL.64 [R1+0xf30], R22 ;  /* 0x000f301601007387 */ /* 0x0043e80000100a00 */
[----:B0-----:R-:W2:Y:S04]  /*26dd0*/  LDL.LU R4, [R1+0x30] ;  /* 0x0000300001047983 */ /* 0x001ea80000300800 */
[----:B------:R-:W2:Y:S04]  /*26de0*/  LDL.LU R5, [R1+0x34] ;  /* 0x0000340001057983 */ /* 0x000ea80000300800 */
[----:B------:R-:W4:Y:S04]  /*26df0*/  LDL.LU R6, [R1+0x38] ;  /* 0x0000380001067983 */ /* 0x000f280000300800 */
        /* <DEDUP_REMOVED lines=11> */
[----:B--2---:R-:W-:Y:S04]  /*26eb0*/  STL.64 [R1+0xf50], R4 ;  /* 0x000f500401007387 */ /* 0x004fe80000100a00 */
[----:B-1----:R-:W2:Y:S04]  /*26ec0*/  LDL.LU R22, [R1+0x258] ;  /* 0x0002580001167983 */ /* 0x002ea80000300800 */
[----:B------:R-:W2:Y:S04]  /*26ed0*/  LDL.LU R23, [R1+0x25c] ;  /* 0x00025c0001177983 */ /* 0x000ea80000300800 */
[----:B--2---:R0:W-:Y:S04]  /*26ee0*/  STL.64 [R1+0xf60], R22 ;  /* 0x000f601601007387 */ /* 0x0041e80000100a00 */
[----:B0-----:R-:W2:Y:S04]  /*26ef0*/  LDL.LU R22, [R1+0x268] ;  /* 0x0002680001167983 */ /* 0x001ea80000300800 */
[----:B------:R-:W2:Y:S04]  /*26f00*/  LDL.LU R23, [R1+0x26c] ;  /* 0x00026c0001177983 */ /* 0x000ea80000300800 */
[----:B--2---:R0:W-:Y:S04]  /*26f10*/  STL.64 [R1+0xf78], R22 ;  /* 0x000f781601007387 */ /* 0x0041e80000100a00 */
[----:B------:R-:W2:Y:S04]  /*26f20*/  LDL.LU R4, [R1+0x50] ;  /* 0x0000500001047983 */ /* 0x000ea80000300800 */
[----:B------:R-:W2:Y:S04]  /*26f30*/  LDL.LU R5, [R1+0x54] ;  /* 0x0000540001057983 */ /* 0x000ea80000300800 */
[----:B------:R-:W4:Y:S04]  /*26f40*/  LDL.LU R6, [R1+0x58] ;  /* 0x0000580001067983 */ /* 0x000f280000300800 */
[----:B------:R-:W4:Y:S04]  /*26f50*/  LDL.LU R7, [R1+0x5c] ;  /* 0x00005c0001077983 */ /* 0x000f280000300800 */
[----:B0-----:R-:W2:Y:S04]  /*26f60*/  LDL.LU R22, [R1+0x278] ;  /* 0x0002780001167983 */ /* 0x001ea80000300800 */
[----:B------:R-:W2:Y:S04]  /*26f70*/  LDL.LU R23, [R1+0x27c] ;  /* 0x00027c0001177983 */ /* 0x000ea80000300800 */
[----:B--2---:R-:W-:Y:S04]  /*26f80*/  STL.64 [R1+0xf90], R22 ;  /* 0x000f901601007387 */ /* 0x004fe80000100a00 */
[----:B----4-:R-:W-:Y:S04]  /*26f90*/  STL.64 [R1+0xf70], R6 ;  /* 0x000f700601007387 */ /* 0x010fe80000100a00 */
[----:B------:R0:W-:Y:S04]  /*26fa0*/  STL.64 [R1+0xf68], R4 ;  /* 0x000f680401007387 */ /* 0x0001e80000100a00 */
[----:B0-----:R-:W2:Y:S04]  /*26fb0*/  LDL.LU R4, [R1+0x60] ;  /* 0x0000600001047983 */ /* 0x001ea80000300800 */
[----:B------:R-:W2:Y:S04]  /*26fc0*/  LDL.LU R5, [R1+0x64] ;  /* 0x0000640001057983 */ /* 0x000ea80000300800 */
[----:B------:R-:W4:Y:S04]  /*26fd0*/  LDL.LU R6, [R1+0x68] ;  /* 0x0000680001067983 */ /* 0x000f280000300800 */
[----:B------:R-:W4:Y:S04]  /*26fe0*/  LDL.LU R7, [R1+0x6c] ;  /* 0x00006c0001077983 */ /* 0x000f280000300800 */
[----:B------:R-:W2:Y:S04]  /*26ff0*/  LDL.LU R22, [R1+0x288] ;  /* 0x0002880001167983 */ /* 0x000ea80000300800 */
        /* <DEDUP_REMOVED lines=28> */
[----:B--2---:R0:W-:Y:S04]  /*271c0*/  STL.64 [R1+0xff0], R22 ;  /* 0x000ff01601007387 */ /* 0x0041e80000100a00 */
        /* <DEDUP_REMOVED lines=94> */
[----:B------:R-:W3:Y:S04]  /*277b0*/  LDL.LU R15, [R1+0x38c] ;  /* 0x00038c00010f7983 */ /* 0x000ee80000300800 */
[----:B------:R-:W3:Y:S04]  /*277c0*/  LDL.LU R8, [R1+0x180] ;  /* 0x0001800001087983 */ /* 0x000ee80000300800 */
[----:B------:R-:W3:Y:S04]  /*277d0*/  LDL.LU R9, [R1+0x184] ;  /* 0x0001840001097983 */ /* 0x000ee80000300800 */
[----:B------:R-:W3:Y:S04]  /*277e0*/  LDL.LU R10, [R1+0x188] ;  /* 0x00018800010a7983 */ /* 0x000ee80000300800 */
[----:B------:R-:W3:Y:S04]  /*277f0*/  LDL.LU R11, [R1+0x18c] ;  /* 0x00018c00010b7983 */ /* 0x000ee80000300800 */
[----:B------:R-:W3:Y:S04]  /*27800*/  LDL.LU R22, [R1+0x378] ;  /* 0x0003780001167983 */ /* 0x000ee80000300800 */
[----:B------:R-:W3:Y:S04]  /*27810*/  LDL.LU R23, [R1+0x37c] ;  /* 0x00037c0001177983 */ /* 0x000ee80000300800 */
[----:B----4-:R-:W-:Y:S04]  /*27820*/  STL.64 [R1+0x10c0], R6 ;  /* 0x0010c00601007387 */ /* 0x010fe80000100a00 */
[----:B--2---:R0:W-:Y:S04]  /*27830*/  STL.64 [R1+0x10b8], R4 ;  /* 0x0010b80401007387 */ /* 0x0041e80000100a00 */
[----:B0-----:R-:W2:Y:S04]  /*27840*/  LDL.LU R4, [R1+0x140] ;  /* 0x0001400001047983 */ /* 0x001ea80000300800 */
[----:B------:R-:W2:Y:S04]  /*27850*/  LDL.LU R5, [R1+0x144] ;  /* 0x0001440001057983 */ /* 0x000ea80000300800 */
[----:B------:R-:W4:Y:S04]  /*27860*/  LDL.LU R6, [R1+0x148] ;  /* 0x0001480001067983 */ /* 0x000f280000300800 */
[----:B------:R-:W4:Y:S04]  /*27870*/  LDL.LU R7, [R1+0x14c] ;  /* 0x00014c0001077983 */ /* 0x000f280000300800 */
        /* <DEDUP_REMOVED lines=11> */
[----:B------:R-:W4:Y:S01]  /*27930*/  LDL.LU R7, [R1+0x16c] ;  /* 0x00016c0001077983 */ /* 0x000f220000300800 */
[----:B---3--:R-:W-:Y:S03]  /*27940*/  HMMA.16816.F32.BF16 R12, R16, R14, R8 ;  /* 0x0000000e100c723c */ /* 0x008fe60000041808 */
[----:B----4-:R-:W-:Y:S04]  /*27950*/  STL.64 [R1+0x1108], R6 ;  /* 0x0011080601007387 */ /* 0x010fe80000100a00 */
[----:B--2---:R0:W-:Y:S04]  /*27960*/  STL.64 [R1+0x1100], R4 ;  /* 0x0011000401007387 */ /* 0x0041e80000100a00 */
[----:B0-----:R-:W2:Y:S04]  /*27970*/  LDL.LU R4, [R1+0x170] ;  /* 0x0001700001047983 */ /* 0x001ea80000300800 */
[----:B------:R-:W2:Y:S04]  /*27980*/  LDL.LU R5, [R1+0x174] ;  /* 0x0001740001057983 */ /* 0x000ea80000300800 */
[----:B------:R-:W2:Y:S04]  /*27990*/  LDL.LU R6, [R1+0x178] ;  /* 0x0001780001067983 */ /* 0x000ea80000300800 */
[----:B------:R-:W2:Y:S04]  /*279a0*/  LDL.LU R7, [R1+0x17c] ;  /* 0x00017c0001077983 */ /* 0x000ea80000300800 */
[----:B------:R-:W3:Y:S04]  /*279b0*/  LDL.LU R24, [R1+0x10] ;  /* 0x0000100001187983 */ /* 0x000ee80000300800 */
[----:B------:R-:W3:Y:S04]  /*279c0*/  LDL.LU R25, [R1+0x14] ;  /* 0x0000140001197983 */ /* 0x000ee80000300800 */
[----:B------:R-:W3:Y:S04]  /*279d0*/  LDL.LU R26, [R1+0x18] ;  /* 0x00001800011a7983 */ /* 0x000ee80000300800 */
[----:B------:R-:W-:Y:S04]  /*279e0*/  STL [R1+0xe08], R28 ;  /* 0x000e081c01007387 */ /* 0x000fe80000100800 */
[----:B------:R-:W4:Y:S01]  /*279f0*/  LDL.LU.64 R8, [R1+0x1110] ;  /* 0x0011100001087983 */ /* 0x000f220000300a00 */
[----:B------:R-:W-:-:S03]  /*27a00*/  IMAD.MOV.U32 R27, RZ, RZ, R29 ;  /* 0x000000ffff1b7224 */ /* 0x000fc600078e001d */
[----:B------:R-:W-:Y:S04]  /*27a10*/  STL.64 [R1+0x180], R12 ;  /* 0x0001800c01007387 */ /* 0x000fe80000100a00 */
[----:B------:R0:W-:Y:S01]  /*27a20*/  STL.64 [R1+0x188], R14 ;  /* 0x0001880e01007387 */ /* 0x0001e20000100a00 */
[----:B------:R-:W-:-:S03]  /*27a30*/  IMAD.MOV.U32 R29, RZ, RZ, R12 ;  /* 0x000000ffff1d7224 */ /* 0x000fc600078e000c */
[----:B------:R-:W3:Y:S04]  /*27a40*/  LDL.LU R10, [R1+0x1e8] ;  /* 0x0001e800010a7983 */ /* 0x000ee80000300800 */
[----:B------:R-:W3:Y:S04]  /*27a50*/  LDL.LU R11, [R1+0x1ec] ;  /* 0x0001ec00010b7983 */ /* 0x000ee80000300800 */
[----:B0-----:R-:W3:Y:S04]  /*27a60*/  LDL.LU R14, [R1+0x1d8] ;  /* 0x0001d800010e7983 */ /* 0x001ee80000300800 */
[----:B------:R-:W3:Y:S04]  /*27a70*/  LDL.LU R15, [R1+0x1dc] ;  /* 0x0001dc00010f7983 */ /* 0x000ee80000300800 */
[----:B------:R-:W-:Y:S01]  /*27a80*/  STL [R1+0xe0c], R29 ;  /* 0x000e0c1d01007387 */ /* 0x000fe20000100800 */
[----:B--2---:R-:W-:Y:S03]  /*27a90*/  HMMA.16816.F32.BF16 R20, R16, R22, R4 ;  /* 0x000000161014723c */ /* 0x004fe60000041804 */
[----:B------:R-:W2:Y:S04]  /*27aa0*/  LDL.LU.64 R6, [R1+0x1108] ;  /* 0x0011080001067983 */ /* 0x000ea80000300a00 */
[----:B------:R-:W2:-:S12]  /*27ab0*/  LDL.LU.64 R4, [R1+0x1100] ;  /* 0x0011000001047983 */ /* 0x000e980000300a00 */
[----:B------:R-:W-:Y:S04]  /*27ac0*/  STL.64 [R1+0x570], R20 ;  /* 0x0005701401007387 */ /* 0x000fe80000100a00 */
[----:B------:R0:W-:Y:S04]  /*27ad0*/  STL.64 [R1+0x578], R22 ;  /* 0x0005781601007387 */ /* 0x0001e80000100a00 */
[----:B0-----:R-:W2:Y:S02]  /*27ae0*/  LDL.LU.64 R22, [R1+0x10f8] ;  /* 0x0010f80001167983 */ /* 0x001ea40000300a00 */
[----:B--2---:R-:W-:Y:S02]  /*27af0*/  HMMA.16816.F32.BF16 R20, R16, R22, R4 ;  /* 0x000000161014723c */ /* 0x004fe40000041804 */
[----:B------:R-:W2:Y:S04]  /*27b00*/  LDL.LU.64 R6, [R1+0x10f0] ;  /* 0x0010f00001067983 */ /* 0x000ea80000300a00 */
[----:B------:R-:W2:-:S13]  /*27b10*/  LDL.LU.64 R4, [R1+0x10e8] ;  /* 0x0010e80001047983 */ /* 0x000e9a0000300a00 */
        /* <DEDUP_REMOVED lines=118> */
[----:B------:R-:W3:-:S15]  /*28280*/  LDL.LU.64 R6, [R1+0xf10] ;  /* 0x000f100001067983 */ /* 0x000ede0000300a00 */
[----:B------:R-:W-:Y:S02]  /*28290*/  NOP ;  /* 0x0000000000007918 */ /* 0x000fe40000000000 */
[----:B------:R-:W-:Y:S04]  /*282a0*/  STL.64 [R1+0x420], R20 ;  /* 0x0004201401007387 */ /* 0x000fe80000100a00 */
[----:B------:R0:W-:Y:S04]  /*282b0*/  STL.64 [R1+0x428], R22 ;  /* 0x0004281601007387 */ /* 0x0001e80000100a00 */
[----:B0-----:R-:W2:Y:S04]  /*282c0*/  LDL.LU.64 R22, [R1+0xf08] ;  /* 0x000f080001167983 */ /* 0x001ea80000300a00 */
[----:B------:R-:W2:Y:S01]  /*282d0*/  LDL.LU.64 R20, [R1+0xf00] ;  /* 0x000f000001147983 */ /* 0x000ea20000300a00 */
[----:B---3--:R-:W-:Y:S03]  /*282e0*/  HMMA.16816.F32.BF16 R4, R16, R6, R24 ;  /* 0x000000061004723c */ /* 0x008fe60000041818 */
[----:B------:R-:W2:-:S15]  /*282f0*/  LDL.LU.64 R26, [R1+0xef8] ;  /* 0x000ef800011a7983 */ /* 0x000e9e0000300a00 */
[----:B------:R-:W-:Y:S01]  /*28300*/  NOP ;  /* 0x0000000000007918 */ /* 0x000fe20000000000 */
[----:B------:R-:W-:Y:S04]  /*28310*/  STL.64 [R1+0x410], R4 ;  /* 0x0004100401007387 */ /* 0x000fe80000100a00 */
[----:B------:R0:W-:Y:S04]  /*28320*/  STL.64 [R1+0x418], R6 ;  /* 0x0004180601007387 */ /* 0x0001e80000100a00 */
[----:B0-----:R-:W3:Y:S01]  /*28330*/  LDL.LU.64 R6, [R1+0xef0] ;  /* 0x000ef00001067983 */ /* 0x001ee20000300a00 */
[----:B--2---:R-:W-:Y:S03]  /*28340*/  HMMA.16816.F32.BF16 R24, R16, R26, R20 ;  /* 0x0000001a1018723c */ /* 0x004fe60000041814 */
[----:B------:R-:W2:Y:S04]  /*28350*/  LDL.LU.64 R22, [R1+0xee8] ;  /* 0x000ee80001167983 */ /* 0x000ea80000300a00 */
[----:B------:R-:W2:-:S12]  /*28360*/  LDL.LU.64 R20, [R1+0xee0] ;  /* 0x000ee00001147983 */ /* 0x000e980000300a00 */
[----:B------:R-:W-:Y:S04]  /*28370*/  STL.64 [R1+0x400], R24 ;  /* 0x0004001801007387 */ /* 0x000fe80000100a00 */
[----:B------:R0:W-:Y:S04]  /*28380*/  STL.64 [R1+0x408], R26 ;  /* 0x0004081a01007387 */ /* 0x0001e80000100a00 */
[----:B0-----:R-:W3:Y:S04]  /*28390*/  LDL.LU.64 R26, [R1+0xed8] ;  /* 0x000ed800011a7983 */ /* 0x001ee80000300a00 */
[----:B------:R-:W3:Y:S02]  /*283a0*/  LDL.LU.64 R24, [R1+0xed0] ;  /* 0x000ed00001187983 */ /* 0x000ee40000300a00 */
[----:B---3--:R-:W-:Y:S02]  /*283b0*/  HMMA.16816.F32.BF16 R24, R16, R6, R24 ;  /* 0x000000061018723c */ /* 0x008fe40000041818 */
[----:B------:R-:W3:Y:S04]  /*283c0*/  LDL.LU.64 R6, [R1+0xec8] ;  /* 0x000ec80001067983 */ /* 0x000ee80000300a00 */
[----:B------:R-:W3:-:S13]  /*283d0*/  LDL.LU.64 R4, [R1+0xec0] ;  /* 0x000ec00001047983 */ /* 0x000eda0000300a00 */
[----:B------:R-:W-:Y:S04]  /*283e0*/  STL.64 [R1+0x3f0], R24 ;  /* 0x0003f01801007387 */ /* 0x000fe80000100a00 */
[----:B------:R4:W-:Y:S02]  /*283f0*/  STL.64 [R1+0x3f8], R26 ;  /* 0x0003f81a01007387 */ /* 0x0009e40000100a00 */
[----:B----4-:R-:W-:Y:S02]  /*28400*/  IMAD.MOV.U32 R26, RZ, RZ, R9 ;  /* 0x000000ffff1a7224 */ /* 0x010fe400078e0009 */
[----:B------:R-:W-:Y:S01]  /*28410*/  IMAD.MOV.U32 R27, RZ, RZ, R8 ;  /* 0x000000ffff1b7224 */ /* 0x000fe200078e0008 */
[----:B---3--:R-:W-:Y:S01]  /*28420*/  HMMA.16816.F32.BF16 R4, R16, R10, R4 ;  /* 0x0000000a1004723c */ /* 0x008fe20000041804 */
[----:B------:R-:W3:Y:S04]  /*28430*/  LDL.LU.64 R10, [R1+0xeb8] ;  /* 0x000eb800010a7983 */ /* 0x000ee80000300a00 */
[----:B------:R-:W3:-:S14]  /*28440*/  LDL.LU.64 R8, [R1+0xeb0] ;  /* 0x000eb00001087983 */ /* 0x000edc0000300a00 */
[----:B------:R-:W-:Y:S04]  /*28450*/  STL.64 [R1+0x3e0], R4 ;  /* 0x0003e00401007387 */ /* 0x000fe80000100a00 */
[----:B------:R0:W-:Y:S04]  /*28460*/  STL.64 [R1+0x3e8], R6 ;  /* 0x0003e80601007387 */ /* 0x0001e80000100a00 */
[----:B0-----:R-:W4:Y:S01]  /*28470*/  LDL.LU R6, [R1+0x1c8] ;  /* 0x0001c80001067983 */ /* 0x001f220000300800 */
[----:B---3--:R-:W-:Y:S03]  /*28480*/  HMMA.16816.F32.BF16 R8, R16, R14, R8 ;  /* 0x0000000e1008723c */ /* 0x008fe60000041808 */
[----:B------:R-:W4:Y:S04]  /*28490*/  LDL.LU.64 R14, [R1+0xea8] ;  /* 0x000ea800010e7983 */ /* 0x000f280000300a00 */
[----:B------:R-:W4:Y:S01]  /*284a0*/  LDL.LU.64 R12, [R1+0xea0] ;  /* 0x000ea000010c7983 */ /* 0x000f220000300a00 */
[----:B------:R-:W-:-:S07]  /*284b0*/  IMAD.MOV.U32 R7, RZ, RZ, R0 ;  /* 0x000000ffff077224 */ /* 0x000fce00078e0000 */
[----:B----4-:R-:W-:-:S15]  /*284c0*/  HMMA.16816.F32.BF16 R4, R16, R6, R12 ;  /* 0x000000061004723c */ /* 0x010fde000004180c */
[----:B------:R-:W-:-:S04]  /*284d0*/  NOP ;  /* 0x0000000000007918 */ /* 0x000fc80000000000 */
[----:B------:R-:W-:Y:S04]  /*284e0*/  STL.64 [R1+0x3c0], R4 ;  /* 0x0003c00401007387 */ /* 0x000fe80000100a00 */
[----:B------:R-:W-:Y:S04]  /*284f0*/  STL.64 [R1+0x3d0], R8 ;  /* 0x0003d00801007387 */ /* 0x000fe80000100a00 */
[----:B------:R2:W-:Y:S02]  /*28500*/  STL.64 [R1+0x3d8], R10 ;  /* 0x0003d80a01007387 */ /* 0x0005e40000100a00 */
[----:B--2---:R-:W-:Y:S01]  /*28510*/  HMMA.16816.F32.BF16 R8, R16, R26, R20 ;  /* 0x0000001a1008723c */ /* 0x004fe20000041814 */
[----:B------:R-:W-:Y:S01]  /*28520*/  IMAD.MOV.U32 R5, RZ, RZ, R7 ;  /* 0x000000ffff057224 */ /* 0x000fe200078e0007 */
[----:B------:R-:W-:Y:S04]  /*28530*/  STL.64 [R1+0x3c8], R6 ;  /* 0x0003c80601007387 */ /* 0x000fe80000100a00 */
[----:B------:R-:W-:-:S13]  /*28540*/  STL [R1+0xe10], R5 ;  /* 0x000e100501007387 */ /* 0x000fda0000100800 */
[----:B------:R-:W-:Y:S04]  /*28550*/  STL.64 [R1+0x3b0], R8 ;  /* 0x0003b00801007387 */ /* 0x000fe80000100a00 */
[----:B------:R-:W-:Y:S04]  /*28560*/  STL.64 [R1+0x3b8], R10 ;  /* 0x0003b80a01007387 */ /* 0x000fe80000100a00 */
[----:B------:R-:W2:Y:S04]  /*28570*/  LDL.LU R16, [R1+0x5a4] ;  /* 0x0005a40001107983 */ /* 0x000ea80000300800 */
[----:B--2---:R0:W-:Y:S04]  /*28580*/  STL [R1+0xe94], R16 ;  /* 0x000e941001007387 */ /* 0x0041e80000100800 */
[----:B0-----:R-:W2:Y:S01]  /*28590*/  LDL.LU R16, [R1+0x5b4] ;  /* 0x0005b40001107983 */ /* 0x001ea20000300800 */
[----:B------:R-:W-:-:S03]  /*285a0*/  IMAD.MOV.U32 R4, RZ, RZ, R11 ;  /* 0x000000ffff047224 */ /* 0x000fc600078e000b */
[----:B--2---:R0:W-:Y:S04]  /*285b0*/  STL [R1+0xe98], R16 ;  /* 0x000e981001007387 */ /* 0x0041e80000100800 */
        /* <DEDUP_REMOVED lines=30> */
[----:B--2---:R-:W-:-:S05]  /*287a0*/  IADD3 R16, P4, PT, R16, UR13, RZ ;  /* 0x0000000d10107c10 */ /* 0x004fca000ff9e0ff */
[----:B------:R0:W-:Y:S04]  /*287b0*/  STL [R1+0x5bc], R16 ;  /* 0x0005bc1001007387 */ /* 0x0001e80000100800 */
[----:B0-----:R-:W2:Y:S02]  /*287c0*/  LDL.LU R16, [R1+0xe98] ;  /* 0x000e980001107983 */ /* 0x001ea40000300800 */
[----:B--2---:R-:W-:-:S05]  /*287d0*/  IADD3 R16, P5, PT, R16, UR13, RZ ;  /* 0x0000000d10107c10 */ /* 0x004fca000ffbe0ff */
[----:B------:R0:W-:Y:S04]  /*287e0*/  STL [R1+0x5b4], R16 ;  /* 0x0005b41001007387 */ /* 0x0001e80000100800 */
[----:B0-----:R-:W2:Y:S01]  /*287f0*/  LDL.LU R16, [R1+0xe94] ;  /* 0x000e940001107983 */ /* 0x001ea20000300800 */
[----:B---3--:R-:W-:Y:S02]  /*28800*/  IADD3 R4, P6, PT, R4, UR13, RZ ;  /* 0x0000000d04047c10 */ /* 0x008fe4000ffde0ff */
[----:B------:R-:W-:Y:S02]  /*28810*/  IADD3 R17, P1, PT, R17, UR13, RZ ;  /* 0x0000000d11117c10 */ /* 0x000fe4000ff3e0ff */
[----:B----4-:R-:W-:Y:S02]  /*28820*/  IADD3 R18, P2, PT, R18, UR13, RZ ;  /* 0x0000000d12127c10 */ /* 0x010fe4000ff5e0ff */
[----:B------:R-:W-:-:S02]  /*28830*/  IADD3 R19, P3, PT, R19, UR13, RZ ;  /* 0x0000000d13137c10 */ /* 0x000fc4000ff7e0ff */
[----:B------:R-:W-:Y:S01]  /*28840*/  IADD3.X R20, PT, PT, R20, UR6, RZ, P4, !PT ;  /* 0x0000000614147c10 */ /* 0x000fe2000a7fe4ff */
[----:B------:R0:W-:Y:S01]  /*28850*/  STL [R1+0x5ac], R4 ;  /* 0x0005ac0401007387 */ /* 0x0001e20000100800 */
[----:B------:R-:W-:Y:S02]  /*28860*/  IADD3 R21, P4, PT, R21, UR12, RZ ;  /* 0x0000000c15157c10 */ /* 0x000fe4000ff9e0ff */
[----:B------:R-:W-:Y:S02]  /*28870*/  IADD3.X R22, PT, PT, R22, UR6, RZ, P5, !PT ;  /* 0x0000000616167c10 */ /* 0x000fe4000affe4ff */
[----:B------:R-:W-:Y:S02]  /*28880*/  IADD3 R23, P5, PT, R23, UR12, RZ ;  /* 0x0000000c17177c10 */ /* 0x000fe4000ffbe0ff */
[----:B------:R-:W-:Y:S02]  /*28890*/  IADD3.X R5, PT, PT, R5, UR6, RZ, P6, !PT ;  /* 0x0000000605057c10 */ /* 0x000fe4000b7fe4ff */
[----:B------:R-:W-:-:S02]  /*288a0*/  IADD3 R12, P6, PT, R12, UR12, RZ ;  /* 0x0000000c0c0c7c10 */ /* 0x000fc4000ffde0ff */
[----:B------:R-:W-:Y:S02]  /*288b0*/  IADD3.X R15, PT, PT, R15, UR6, RZ, P1, !PT ;  /* 0x000000060f0f7c10 */ /* 0x000fe40008ffe4ff */
        /* <DEDUP_REMOVED lines=11> */
[----:B--2---:R-:W-:-:S05]  /*28970*/  IADD3 R16, P0, PT, R16, UR13, RZ ;  /* 0x0000000d10107c10 */ /* 0x004fca000ff1e0ff */
[----:B------:R-:W-:Y:S04]  /*28980*/  STL [R1+0x5a4], R16 ;  /* 0x0005a41001007387 */ /* 0x000fe80000100800 */
[----:B------:R-:W-:Y:S04]  /*28990*/  STL [R1+0x59c], R17 ;  /* 0x00059c1101007387 */ /* 0x000fe80000100800 */
[----:B------:R-:W-:Y:S04]  /*289a0*/  STL [R1+0x594], R18 ;  /* 0x0005941201007387 */ /* 0x000fe80000100800 */
[----:B------:R-:W-:Y:S04]  /*289b0*/  STL [R1+0x58c], R19 ;  /* 0x00058c1301007387 */ /* 0x000fe80000100800 */
[----:B------:R-:W-:Y:S04]  /*289c0*/  STL [R1+0x5b8], R20 ;  /* 0x0005b81401007387 */ /* 0x000fe80000100800 */
[----:B------:R-:W-:Y:S01]  /*289d0*/  STL [R1+0xd6c], R21 ;  /* 0x000d6c1501007387 */ /* 0x000fe20000100800 */
[----:B------:R-:W-:-:S03]  /*289e0*/  IADD3.X R13, PT, PT, R13, UR6, RZ, P0, !PT ;  /* 0x000000060d0d7c10 */ /* 0x000fc600087fe4ff */
[----:B------:R-:W-:Y:S01]  /*289f0*/  STL [R1+0x5b0], R22 ;  /* 0x0005b01601007387 */ /* 0x000fe20000100800 */
[----:B------:R-:W-:-:S03]  /*28a00*/  IADD3 R14, P0, PT, R14, UR12, RZ ;  /* 0x0000000c0e0e7c10 */ /* 0x000fc6000ff1e0ff */
        /* <DEDUP_REMOVED lines=13> */
[----:B------:R-:W-:-:S03]  /*28ae0*/  IADD3.X R28, PT, PT, R28, UR9, RZ, P0, !PT ;  /* 0x000000091c1c7c10 */ /* 0x000fc600087fe4ff */
[----:B------:R-:W-:Y:S04]  /*28af0*/  STL [R1+0x584], R25 ;  /* 0x0005841901007387 */ /* 0x000fe80000100800 */
[----:B------:R-:W-:Y:S04]  /*28b00*/  STL [R1+0xd4c], R26 ;  /* 0x000d4c1a01007387 */ /* 0x000fe80000100800 */
[----:B------:R-:W-:Y:S04]  /*28b10*/  STL [R1+0x5dc], R27 ;  /* 0x0005dc1b01007387 */ /* 0x000fe80000100800 */
[----:B------:R-:W-:Y:S04]  /*28b20*/  STL [R1+0xd44], R29 ;  /* 0x000d441d01007387 */ /* 0x000fe80000100800 */
[----:B------:R-:W-:Y:S04]  /*28b30*/  STL [R1+0x5d8], R28 ;  /* 0x0005d81c01007387 */ /* 0x000fe80000100800 */
[----:B0-----:R-:W2:Y:S01]  /*28b40*/  LDL.LU R4, [R1+0x5cc] ;  /* 0x0005cc0001047983 */ /* 0x001ea20000300800 */
[----:B------:R-:W-:-:S02]  /*28b50*/  IADD3 R3, P0, PT, R3, UR12, RZ ;  /* 0x0000000c03037c10 */ /* 0x000fc4000ff1e0ff */
[----:B------:R-:W-:-:S03]  /*28b60*/  IADD3.X R2, PT, PT, R2, UR9, RZ, P1, !PT ;  /* 0x0000000902027c10 */ /* 0x000fc60008ffe4ff */
[----:B------:R-:W-:Y:S04]  /*28b70*/  STL [R1+0xd3c], R3 ;  /* 0x000d3c0301007387 */ /* 0x000fe80000100800 */
[----:B--2---:R0:W-:Y:S04]  /*28b80*/  STL [R1+0xe8c], R4 ;  /* 0x000e8c0401007387 */ /* 0x0041e80000100800 */
[----:B------:R-:W-:Y:S04]  /*28b90*/  STL [R1+0x5d4], R2 ;  /* 0x0005d40201007387 */ /* 0x000fe80000100800 */
[----:B0-----:R-:W2:Y:S01]  /*28ba0*/  LDL.LU R4, [R1+0xd2c] ;  /* 0x000d2c0001047983 */ /* 0x001ea20000300800 */
[----:B------:R-:W-:-:S05]  /*28bb0*/  IADD3 R0, P1, PT, R0, UR12, RZ ;  /* 0x0000000c00007c10 */ /* 0x000fca000ff3e0ff */
[----:B------:R-:W-:Y:S04]  /*28bc0*/  STL [R1+0xd34], R0 ;  /* 0x000d340001007387 */ /* 0x000fe80000100800 */
        /* <DEDUP_REMOVED lines=30> */
[----:B--2---:R-:W-:-:S05]  /*28db0*/  IADD3.X R4, PT, PT, R4, UR9, RZ, P2, !PT ;  /* 0x0000000904047c10 */ /* 0x004fca00097fe4ff */
[----:B------:R0:W-:Y:S04]  /*28dc0*/  STL [R1+0x5d0], R4 ;  /* 0x0005d00401007387 */ /* 0x0001e80000100800 */
[----:B0-----:R-:W2:Y:S02]  /*28dd0*/  LDL.LU R4, [R1+0xe90] ;  /* 0x000e900001047983 */ /* 0x001ea40000300800 */
[----:B--2---:R-:W-:-:S05]  /*28de0*/  IADD3 R4, P2, PT, R4, UR12, RZ ;  /* 0x0000000c04047c10 */ /* 0x004fca000ff5e0ff */
[----:B------:R0:W-:Y:S04]  /*28df0*/  STL [R1+0xd2c], R4 ;  /* 0x000d2c0401007387 */ /* 0x0001e80000100800 */
[----:B0-----:R-:W2:Y:S01]  /*28e00*/  LDL.LU R4, [R1+0xe8c] ;  /* 0x000e8c0001047983 */ /* 0x001ea20000300800 */
[----:B----4-:R-:W-:Y:S02]  /*28e10*/  IADD3.X R17, PT, PT, R17, UR9, RZ, P4, !PT ;  /* 0x0000000911117c10 */ /* 0x010fe4000a7fe4ff */
[----:B---3--:R-:W-:Y:S02]  /*28e20*/  IADD3 R18, P4, PT, R18, UR12, RZ ;  /* 0x0000000c12127c10 */ /* 0x008fe4000ff9e0ff */
        /* <DEDUP_REMOVED lines=20> */
[----:B--2---:R-:W-:Y:S02]  /*28f70*/  IADD3.X R4, PT, PT, R4, UR9, RZ, P3, !PT ;  /* 0x0000000904047c10 */ /* 0x004fe40009ffe4ff */
[----:B------:R-:W-:-:S03]  /*28f80*/  IADD3 R16, P3, PT, R16, UR12, RZ ;  /* 0x0000000c10107c10 */ /* 0x000fc6000ff7e0ff */
        /* <DEDUP_REMOVED lines=28> */
[----:B0-----:R-:W2:Y:S01]  /*29150*/  LDL.LU R4, [R1+0xcac] ;  /* 0x000cac0001047983 */ /* 0x001ea20000300800 */
[----:B------:R-:W-:-:S02]  /*29160*/  IADD3.X R3, PT, PT, R3, UR9, RZ, P2, !PT ;  /* 0x0000000903037c10 */ /* 0x000fc400097fe4ff */
[----:B------:R-:W-:-:S03]  /*29170*/  IADD3 R2, P2, PT, R2, UR12, RZ ;  /* 0x0000000c02027c10 */ /* 0x000fc6000ff5e0ff */
[----:B------:R-:W-:Y:S04]  /*29180*/  STL [R1+0xcf0], R3 ;  /* 0x000cf00301007387 */ /* 0x000fe80000100800 */
[----:B--2---:R0:W-:Y:S04]  /*29190*/  STL [R1+0xe84], R4 ;  /* 0x000e840401007387 */ /* 0x0041e80000100800 */
[----:B------:R-:W-:Y:S04]  /*291a0*/  STL [R1+0xcbc], R2 ;  /* 0x000cbc0201007387 */ /* 0x000fe80000100800 */
[----:B0-----:R-:W2:Y:S01]  /*291b0*/  LDL.LU R4, [R1+0xce0] ;  /* 0x000ce00001047983 */ /* 0x001ea20000300800 */
[----:B------:R-:W-:-:S05]  /*291c0*/  IADD3.X R0, PT, PT, R0, UR9, RZ, P3, !PT ;  /* 0x0000000900007c10 */ /* 0x000fca0009ffe4ff */
        /* <DEDUP_REMOVED lines=31> */
[----:B--2---:R-:W-:-:S05]  /*293c0*/  IADD3 R4, P3, PT, R4, UR12, RZ ;  /* 0x0000000c04047c10 */ /* 0x004fca000ff7e0ff */
[----:B------:R0:W-:Y:S04]  /*293d0*/  STL [R1+0xcb4], R4 ;  /* 0x000cb40401007387 */ /* 0x0001e80000100800 */
[----:B0-----:R-:W2:Y:S02]  /*293e0*/  LDL.LU R4, [R1+0xe88] ;  /* 0x000e880001047983 */ /* 0x001ea40000300800 */
[----:B--2---:R-:W-:-:S05]  /*293f0*/  IADD3.X R4, PT, PT, R4, UR9, RZ, P4, !PT ;  /* 0x0000000904047c10 */ /* 0x004fca000a7fe4ff */
[----:B------:R0:W-:Y:S04]  /*29400*/  STL [R1+0xce0], R4 ;  /* 0x000ce00401007387 */ /* 0x0001e80000100800 */
[----:B0-----:R-:W2:Y:S01]  /*29410*/  LDL.LU R4, [R1+0xe84] ;  /* 0x000e840001047983 */ /* 0x001ea20000300800 */
[----:B---3--:R-:W-:Y:S02]  /*29420*/  IADD3.X R16, PT, PT, R16, UR9, RZ, P5, !PT ;  /* 0x0000000910107c10 */ /* 0x008fe4000affe4ff */
[----:B----4-:R-:W-:Y:S02]  /*29430*/  IADD3 R17, P5, PT, R17, UR12, RZ ;  /* 0x0000000c11117c10 */ /* 0x010fe4000ffbe0ff */
        /* <DEDUP_REMOVED lines=21> */
[----:B--2---:R-:W-:-:S05]  /*29590*/  IADD3 R4, P4, PT, R4, UR12, RZ ;  /* 0x0000000c04047c10 */ /* 0x004fca000ff9e0ff */
        /* <DEDUP_REMOVED lines=1260> */
[----:B--2---:R-:W-:Y:S02]  /*2e460*/  IADD3.X R4, PT, PT, R4, UR9, RZ, P3, !PT ;  /* 0x0000000904047c10 */ /* 0x004fe40009ffe4ff */
        /* <DEDUP_REMOVED lines=27> */
[----:B------:R-:W-:Y:S04]  /*2e620*/  STL [R1+0x630], R29 ;  /* 0x0006301d01007387 */ /* 0x000fe80000100800 */
[----:B------:R-:W-:Y:S04]  /*2e630*/  STL [R1+0xd74], R28 ;  /* 0x000d741c01007387 */ /* 0x000fe80000100800 */
[----:B0-----:R-:W2:Y:S04]  /*2e640*/  LDL.LU R27, [R1+0xd84] ;  /* 0x000d8400011b7983 */ /* 0x001ea80000300800 */
[----:B------:R-:W-:Y:S04]  /*2e650*/  STL [R1+0x628], R3 ;  /* 0x0006280301007387 */ /* 0x000fe80000100800 */
[----:B------:R-:W3:Y:S01]  /*2e660*/  LDL.LU R4, [R1+0xd8c] ;  /* 0x000d8c0001047983 */ /* 0x000ee20000300800 */
[----:B------:R-:W-:-:S02]  /*2e670*/  IADD3 R2, P2, PT, R2, UR12, RZ ;  /* 0x0000000c02027c10 */ /* 0x000fc4000ff5e0ff */
[----:B------:R-:W-:-:S03]  /*2e680*/  IADD3.X R0, PT, PT, R0, UR9, RZ, P3, !PT ;  /* 0x0000000900007c10 */ /* 0x000fc60009ffe4ff */
[----:B------:R-:W-:Y:S04]  /*2e690*/  STL [R1+0xd7c], R2 ;  /* 0x000d7c0201007387 */ /* 0x000fe80000100800 */
[----:B---3--:R0:W-:Y:S04]  /*2e6a0*/  STL [R1+0xe18], R4 ;  /* 0x000e180401007387 */ /* 0x0081e80000100800 */
[----:B------:R1:W-:Y:S04]  /*2e6b0*/  STL [R1+0x620], R0 ;  /* 0x0006200001007387 */ /* 0x0003e80000100800 */
[----:B0-----:R-:W3:Y:S04]  /*2e6c0*/  LDL.LU R4, [R1+0x618] ;  /* 0x0006180001047983 */ /* 0x001ee80000300800 */
[----:B------:R-:W4:Y:S04]  /*2e6d0*/  LDL.LU R5, [R1+0x610] ;  /* 0x0006100001057983 */ /* 0x000f280000300800 */
[----:B------:R-:W4:Y:S04]  /*2e6e0*/  LDL.LU R29, [R1+0xd94] ;  /* 0x000d9400011d7983 */ /* 0x000f280000300800 */
[----:B------:R-:W4:Y:S04]  /*2e6f0*/  LDL.LU R28, [R1+0x608] ;  /* 0x00060800011c7983 */ /* 0x000f280000300800 */
[----:B------:R-:W4:Y:S04]  /*2e700*/  LDL.LU R3, [R1+0xd9c] ;  /* 0x000d9c0001037983 */ /* 0x000f280000300800 */
[----:B------:R-:W4:Y:S04]  /*2e710*/  LDL.LU R2, [R1+0x600] ;  /* 0x0006000001027983 */ /* 0x000f280000300800 */
[----:B-1----:R-:W4:Y:S04]  /*2e720*/  LDL.LU R0, [R1+0xda4] ;  /* 0x000da40001007983 */ /* 0x002f280000300800 */
[----:B------:R-:W4:Y:S04]  /*2e730*/  LDL.LU R16, [R1+0x5fc] ;  /* 0x0005fc0001107983 */ /* 0x000f280000300800 */
        /* <DEDUP_REMOVED lines=16> */
[----:B--2---:R-:W-:-:S03]  /*2e840*/  IADD3 R27, P3, PT, R27, UR12, RZ ;  /* 0x0000000c1b1b7c10 */ /* 0x004fc6000ff7e0ff */
[----:B------:R-:W2:Y:S04]  /*2e850*/  LDL.LU R7, [R1+0xd80] ;  /* 0x000d800001077983 */ /* 0x000ea80000300800 */
[----:B------:R-:W2:Y:S04]  /*2e860*/  LDL.LU R24, [R1+0xd88] ;  /* 0x000d880001187983 */ /* 0x000ea80000300800 */
[----:B------:R-:W2:Y:S04]  /*2e870*/  LDL.LU R25, [R1+0xd90] ;  /* 0x000d900001197983 */ /* 0x000ea80000300800 */
[----:B------:R-:W2:Y:S04]  /*2e880*/  LDL.LU R26, [R1+0xd98] ;  /* 0x000d9800011a7983 */ /* 0x000ea80000300800 */
[----:B------:R0:W-:Y:S04]  /*2e890*/  STL [R1+0xd84], R27 ;  /* 0x000d841b01007387 */ /* 0x0001e80000100800 */
[----:B0-----:R-:W2:Y:S01]  /*2e8a0*/  LDL.LU R27, [R1+0x5c0] ;  /* 0x0005c000011b7983 */ /* 0x001ea20000300800 */
[----:B---3--:R-:W-:-:S05]  /*2e8b0*/  IADD3.X R4, PT, PT, R4, UR9, RZ, P4, !PT ;  /* 0x0000000904047c10 */ /* 0x008fca000a7fe4ff */
[----:B------:R0:W-:Y:S04]  /*2e8c0*/  STL [R1+0x618], R4 ;  /* 0x0006180401007387 */ /* 0x0001e80000100800 */
[----:B0-----:R-:W3:Y:S01]  /*2e8d0*/  LDL.LU R4, [R1+0xe18] ;  /* 0x000e180001047983 */ /* 0x001ee20000300800 */
[----:B----4-:R-:W-:Y:S02]  /*2e8e0*/  IADD3.X R5, PT, PT, R5, UR9, RZ, P5, !PT ;  /* 0x0000000905057c10 */ /* 0x010fe4000affe4ff */
[----:B------:R-:W-:Y:S02]  /*2e8f0*/  IADD3 R29, P5, PT, R29, UR12, RZ ;  /* 0x0000000c1d1d7c10 */ /* 0x000fe4000ffbe0ff */
[----:B------:R-:W-:Y:S02]  /*2e900*/  IADD3.X R28, PT, PT, R28, UR9, RZ, P6, !PT ;  /* 0x000000091c1c7c10 */ /* 0x000fe4000b7fe4ff */
[----:B------:R-:W-:-:S02]  /*2e910*/  IADD3 R3, P6, PT, R3, UR12, RZ ;  /* 0x0000000c03037c10 */ /* 0x000fc4000ffde0ff */
[----:B------:R-:W-:Y:S02]  /*2e920*/  IADD3.X R2, PT, PT, R2, UR9, RZ, P0, !PT ;  /* 0x0000000902027c10 */ /* 0x000fe400087fe4ff */
[----:B------:R-:W-:Y:S02]  /*2e930*/  IADD3 R0, P0, PT, R0, UR12, RZ ;  /* 0x0000000c00007c10 */ /* 0x000fe4000ff1e0ff */
[----:B---3--:R-:W-:-:S05]  /*2e940*/  IADD3 R4, P4, PT, R4, UR12, RZ ;  /* 0x0000000c04047c10 */ /* 0x008fca000ff9e0ff */
[----:B------:R0:W-:Y:S04]  /*2e950*/  STL [R1+0xd8c], R4 ;  /* 0x000d8c0401007387 */ /* 0x0001e80000100800 */
[----:B0-----:R0:W5:Y:S04]  /*2e960*/  LDL.LU R4, [R1+0xe14] ;  /* 0x000e140001047983 */ /* 0x0011680000300800 */
[----:B------:R1:W-:Y:S04]  /*2e970*/  STL [R1+0x610], R5 ;  /* 0x0006100501007387 */ /* 0x0003e80000100800 */
[----:B-1----:R0:W5:Y:S04]  /*2e980*/  LDL.LU R5, [R1+0xe10] ;  /* 0x000e100001057983 */ /* 0x0021680000300800 */
        /* <DEDUP_REMOVED lines=9> */
[----:B-1----:R-:W3:Y:S01]  /*2ea20*/  LDL.LU R0, [R1+0xdfc] ;  /* 0x000dfc0001007983 */ /* 0x002ee20000300800 */
[----:B------:R-:W-:-:S02]  /*2ea30*/  IADD3.X R16, PT, PT, R16, UR9, RZ, P1, !PT ;  /* 0x0000000910107c10 */ /* 0x000fc40008ffe4ff */
[----:B------:R-:W-:Y:S02]  /*2ea40*/  IADD3 R17, P1, PT, R17, UR12, RZ ;  /* 0x0000000c11117c10 */ /* 0x000fe4000ff3e0ff */
[----:B------:R-:W-:Y:S02]  /*2ea50*/  IADD3.X R18, PT, PT, R18, UR9, RZ, P2, !PT ;  /* 0x0000000912127c10 */ /* 0x000fe400097fe4ff */
[----:B------:R-:W-:Y:S02]  /*2ea60*/  IADD3 R19, P2, PT, R19, UR12, RZ ;  /* 0x0000000c13137c10 */ /* 0x000fe4000ff5e0ff */
[----:B------:R-:W-:Y:S01]  /*2ea70*/  IADD3.X R20, PT, PT, R20, UR9, RZ, P3, !PT ;  /* 0x0000000914147c10 */ /* 0x000fe20009ffe4ff */
[----:B------:R-:W-:Y:S01]  /*2ea80*/  STL [R1+0x5fc], R16 ;  /* 0x0005fc1001007387 */ /* 0x000fe20000100800 */
[----:B------:R-:W-:-:S03]  /*2ea90*/  IADD3 R21, P3, PT, R21, UR12, RZ ;  /* 0x0000000c15157c10 */ /* 0x000fc6000ff7e0ff */
[----:B------:R-:W-:Y:S01]  /*2eaa0*/  STL [R1+0xdc0], R17 ;  /* 0x000dc01101007387 */ /* 0x000fe20000100800 */
[----:B------:R-:W-:-:S03]  /*2eab0*/  IADD3.X R22, PT, PT, R22, UR9, RZ, P4, !PT ;  /* 0x0000000916167c10 */ /* 0x000fc6000a7fe4ff */
        /* <DEDUP_REMOVED lines=17> */
[----:B------:R-:W-:-:S03]  /*2ebd0*/  IADD3.X R11, PT, PT, R11, UR9, RZ, P2, !PT ;  /* 0x000000090b0b7c10 */ /* 0x000fc600097fe4ff */
[----:B------:R-:W-:Y:S01]  /*2ebe0*/  STL [R1+0xdac], R15 ;  /* 0x000dac0f01007387 */ /* 0x000fe20000100800 */
[----:B------:R-:W-:-:S03]  /*2ebf0*/  IADD3 R6, P1, PT, R6, UR13, RZ ;  /* 0x0000000d06067c10 */ /* 0x000fc6000ff3e0ff */
[----:B------:R-:W-:Y:S01]  /*2ec00*/  STL [R1+0x5e4], R8 ;  /* 0x0005e40801007387 */ /* 0x000fe20000100800 */
[----:B--2---:R-:W-:-:S03]  /*2ec10*/  IADD3.X R7, PT, PT, R7, UR9, RZ, P3, !PT ;  /* 0x0000000907077c10 */ /* 0x004fc60009ffe4ff */
[----:B------:R-:W-:Y:S01]  /*2ec20*/  STL [R1+0xda8], R9 ;  /* 0x000da80901007387 */ /* 0x000fe20000100800 */
[----:B------:R-:W-:-:S03]  /*2ec30*/  IADD3.X R24, PT, PT, R24, UR9, RZ, P4, !PT ;  /* 0x0000000918187c10 */ /* 0x000fc6000a7fe4ff */
[----:B------:R-:W-:Y:S04]  /*2ec40*/  STL [R1+0xd70], R10 ;  /* 0x000d700a01007387 */ /* 0x000fe80000100800 */
[----:B------:R-:W-:Y:S04]  /*2ec50*/  STL [R1+0xd78], R11 ;  /* 0x000d780b01007387 */ /* 0x000fe80000100800 */
[----:B------:R-:W-:Y:S04]  /*2ec60*/  STL [R1+0x5c4], R6 ;  /* 0x0005c40601007387 */ /* 0x000fe80000100800 */
[----:B------:R-:W-:Y:S04]  /*2ec70*/  STL [R1+0xd80], R7 ;  /* 0x000d800701007387 */ /* 0x000fe80000100800 */
[----:B------:R-:W-:Y:S01]  /*2ec80*/  STL [R1+0xd88], R24 ;  /* 0x000d881801007387 */ /* 0x000fe20000100800 */
[----:B------:R-:W-:-:S02]  /*2ec90*/  IADD3.X R25, PT, PT, R25, UR9, RZ, P5, !PT ;  /* 0x0000000919197c10 */ /* 0x000fc4000affe4ff */
[----:B------:R-:W-:Y:S02]  /*2eca0*/  IADD3.X R26, PT, PT, R26, UR9, RZ, P6, !PT ;  /* 0x000000091a1a7c10 */ /* 0x000fe4000b7fe4ff */
[----:B------:R-:W-:Y:S01]  /*2ecb0*/  IADD3.X R27, PT, PT, R27, UR6, RZ, P1, !PT ;  /* 0x000000061b1b7c10 */ /* 0x000fe20008ffe4ff */
[----:B------:R-:W-:-:S04]  /*2ecc0*/  UIADD3 UR4, UPT, UPT, UR4, 0x1, URZ ;  /* 0x0000000104047890 */ /* 0x000fc8000fffe0ff */
[----:B------:R-:W-:Y:S01]  /*2ecd0*/  UISETP.NE.U32.AND UP0, UPT, UR4, UR8, UPT ;  /* 0x000000080400728c */ /* 0x000fe2000bf05070 */
[----:B---3--:R-:W-:-:S05]  /*2ece0*/  IADD3.X R0, PT, PT, R0, UR9, RZ, P0, !PT ;  /* 0x0000000900007c10 */ /* 0x008fca00087fe4ff */
[----:B------:R1:W-:Y:S02]  /*2ecf0*/  STL [R1+0xda0], R0 ;  /* 0x000da00001007387 */ /* 0x0003e40000100800 */
[----:B-1----:R-:W1:Y:S02]  /*2ed00*/  S2R R0, SR_TID.X ;  /* 0x0000000000007919 */ /* 0x002e640000002100 */
[----:B------:R0:W-:Y:S04]  /*2ed10*/  STL [R1+0xd90], R25 ;  /* 0x000d901901007387 */ /* 0x0001e80000100800 */
[----:B------:R0:W-:Y:S04]  /*2ed20*/  STL [R1+0xd98], R26 ;  /* 0x000d981a01007387 */ /* 0x0001e80000100800 */
[----:B------:R0:W-:Y:S01]  /*2ed30*/  STL [R1+0x5c0], R27 ;  /* 0x0005c01b01007387 */ /* 0x0001e20000100800 */
[----:B-1----:R-:W-:-:S05]  /*2ed40*/  IMAD.SHL.U32 R0, R0, 0x2, RZ ;  /* 0x0000000200007824 */ /* 0x002fca00078e00ff */
[----:B------:R-:W-:Y:S01]  /*2ed50*/  LOP3.LUT R0, R0, 0x7e, RZ, 0xc0, !PT ;  /* 0x0000007e00007812 */ /* 0x000fe200078ec0ff */
[----:B0-----:R-:W-:Y:S06]  /*2ed60*/  BRA.U UP0, `(.L_x_2) ;  /* 0xfffffead00cc7547 */ /* 0x001fec000b83ffff */
[----:B------:R-:W2:Y:S04]  /*2ed70*/  LDL.LU R0, [R1+0x49c] ;  /* 0x00049c0001007983 */ /* 0x000ea80000300800 */
[----:B--2---:R0:W-:Y:S04]  /*2ed80*/  STL [R1+0xe88], R0 ;  /* 0x000e880001007387 */ /* 0x0041e80000100800 */
[----:B0-----:R-:W2:Y:S04]  /*2ed90*/  LDL.LU R0, [R1+0x45c] ;  /* 0x00045c0001007983 */ /* 0x001ea80000300800 */
        /* <DEDUP_REMOVED lines=33> */
[----:B-----5:R-:W2:Y:S01]  /*2efb0*/  LDL.LU R2, [R1+0x4ac] ;  /* 0x0004ac0001027983 */ /* 0x020ea20000300800 */
[----:B0-----:R-:W-:-:S03]  /*2efc0*/  IMAD.MOV.U32 R0, RZ, RZ, R5 ;  /* 0x000000ffff007224 */ /* 0x001fc600078e0005 */
        /* <DEDUP_REMOVED lines=33> */
[----:B------:R-:W2:Y:S04]  /*2f1e0*/  LDL.LU R16, [R1+0x438] ;  /* 0x0004380001107983 */ /* 0x000ea80000300800 */
[----:B------:R-:W2:Y:S04]  /*2f1f0*/  LDL.LU R17, [R1+0x448] ;  /* 0x0004480001117983 */ /* 0x000ea80000300800 */
[----:B------:R-:W3:Y:S04]  /*2f200*/  LDL.LU R18, [R1+0x458] ;  /* 0x0004580001127983 */ /* 0x000ee80000300800 */
[----:B------:R-:W3:Y:S04]  /*2f210*/  LDL.LU R19, [R1+0x468] ;  /* 0x0004680001137983 */ /* 0x000ee80000300800 */
[----:B------:R-:W4:Y:S04]  /*2f220*/  LDL.LU R20, [R1+0x478] ;  /* 0x0004780001147983 */ /* 0x000f280000300800 */
[----:B------:R-:W4:Y:S04]  /*2f230*/  LDL.LU R21, [R1+0x488] ;  /* 0x0004880001157983 */ /* 0x000f280000300800 */
[----:B------:R-:W2:Y:S04]  /*2f240*/  LDL.LU R22, [R1+0x498] ;  /* 0x0004980001167983 */ /* 0x000ea80000300800 */
[----:B------:R-:W2:Y:S04]  /*2f250*/  LDL.LU R23, [R1+0x4a8] ;  /* 0x0004a80001177983 */ /* 0x000ea80000300800 */
[----:B------:R-:W2:Y:S04]  /*2f260*/  LDL.LU R12, [R1+0x434] ;  /* 0x00043400010c7983 */ /* 0x000ea80000300800 */
[----:B------:R-:W2:Y:S04]  /*2f270*/  LDL.LU R13, [R1+0x444] ;  /* 0x00044400010d7983 */ /* 0x000ea80000300800 */
[----:B------:R-:W2:Y:S04]  /*2f280*/  LDL.LU R14, [R1+0x454] ;  /* 0x00045400010e7983 */ /* 0x000ea80000300800 */
[----:B------:R-:W2:Y:S01]  /*2f290*/  LDL.LU R15, [R1+0x464] ;  /* 0x00046400010f7983 */ /* 0x000ea20000300800 */
[----:B0-----:R-:W-:-:S03]  /*2f2a0*/  IMAD.MOV.U32 R2, RZ, RZ, R4 ;  /* 0x000000ffff027224 */ /* 0x001fc600078e0004 */
        /* <DEDUP_REMOVED lines=10> */
[----:B------:R-:W2:Y:S01]  /*2f350*/  LDL.LU R26, [R1+0x490] ;  /* 0x00049000011a7983 */ /* 0x000ea20000300800 */
[----:B------:R-:W-:-:S03]  /*2f360*/  F2FP.BF16.F32.PACK_AB R0, R2, R0 ;  /* 0x000000000200723e */ /* 0x000fc600000010ff */
[----:B------:R-:W2:Y:S04]  /*2f370*/  LDL.LU R27, [R1+0x4a0] ;  /* 0x0004a000011b7983 */ /* 0x000ea80000300800 */
[----:B------:R0:W-:Y:S04]  /*2f380*/  STL [R1+0xe04], R29 ;  /* 0x000e041d01007387 */ /* 0x0001e80000100800 */
[----:B0-----:R-:W2:Y:S04]  /*2f390*/  LDL.LU R29, [R1+0x48c] ;  /* 0x00048c00011d7983 */ /* 0x001ea80000300800 */
[----:B------:R0:W-:Y:S04]  /*2f3a0*/  STL [R1+0xe00], R3 ;  /* 0x000e000301007387 */ /* 0x0001e80000100800 */
[----:B0-----:R-:W2:Y:S04]  /*2f3b0*/  LDL.LU R3, [R1+0x47c] ;  /* 0x00047c0001037983 */ /* 0x001ea80000300800 */
[----:B------:R0:W-:Y:S04]  /*2f3c0*/  STL [R1+0xdfc], R28 ;  /* 0x000dfc1c01007387 */ /* 0x0001e80000100800 */
[----:B0-----:R-:W2:Y:S04]  /*2f3d0*/  LDL.LU R28, [R1+0x46c] ;  /* 0x00046c00011c7983 */ /* 0x001ea80000300800 */
[----:B------:R-:W2:Y:S04]  /*2f3e0*/  LDL.LU R2, [R1+0xf10] ;  /* 0x000f100001027983 */ /* 0x000ea80000300800 */
[----:B------:R0:W-:Y:S04]  /*2f3f0*/  STL [R1+0x9c], R0 ;  /* 0x00009c0001007387 */ /* 0x0001e80000100800 */
[----:B0-----:R-:W2:Y:S02]  /*2f400*/  LDL.LU R0, [R1+0xf0c] ;  /* 0x000f0c0001007983 */ /* 0x001ea40000300800 */
[----:B--2---:R-:W-:-:S02]  /*2f410*/  F2FP.BF16.F32.PACK_AB R0, R2, R0 ;  /* 0x000000000200723e */ /* 0x004fc400000010ff */
        /* <DEDUP_REMOVED lines=65> */
[----:B------:R0:W-:Y:S02]  /*2f830*/  STL [R1+0x58], R28 ;  /* 0x0000581c01007387 */ /* 0x0001e40000100800 */
[----:B0-----:R-:W-:Y:S02]  /*2f840*/  F2FP.BF16.F32.PACK_AB R28, R3, R29 ;  /* 0x0000001d031c723e */ /* 0x001fe400000010ff */
[----:B------:R-:W-:-:S03]  /*2f850*/  F2FP.BF16.F32.PACK_AB R3, R16, R17 ;  /* 0x000000111003723e */ /* 0x000fc600000010ff */
[----:B------:R-:W-:Y:S01]  /*2f860*/  STL [R1+0x54], R28 ;  /* 0x0000541c01007387 */ /* 0x000fe20000100800 */
[----:B--2---:R-:W-:Y:S02]  /*2f870*/  F2FP.BF16.F32.PACK_AB R0, R0, R2 ;  /* 0x000000020000723e */ /* 0x004fe400000010ff */
[----:B---3--:R-:W-:-:S03]  /*2f880*/  F2FP.BF16.F32.PACK_AB R2, R18, R19 ;  /* 0x000000131202723e */ /* 0x008fc600000010ff */
[----:B------:R4:W-:Y:S04]  /*2f890*/  STL [R1+0x50], R0 ;  /* 0x0000500001007387 */ /* 0x0009e80000100800 */
[----:B------:R0:W-:Y:S01]  /*2f8a0*/  STL [R1+0x4c], R3 ;  /* 0x00004c0301007387 */ /* 0x0001e20000100800 */
[----:B----4-:R-:W-:-:S03]  /*2f8b0*/  F2FP.BF16.F32.PACK_AB R0, R20, R21 ;  /* 0x000000151400723e */ /* 0x010fc600000010ff */
[----:B------:R1:W-:Y:S01]  /*2f8c0*/  STL [R1+0x48], R2 ;  /* 0x0000480201007387 */ /* 0x0003e20000100800 */
[----:B0-----:R-:W-:-:S03]  /*2f8d0*/  F2FP.BF16.F32.PACK_AB R3, R22, R23 ;  /* 0x000000171603723e */ /* 0x001fc600000010ff */
[----:B------:R0:W-:Y:S04]  /*2f8e0*/  STL [R1+0x44], R0 ;  /* 0x0000440001007387 */ /* 0x0001e80000100800 */
[----:B------:R2:W-:Y:S01]  /*2f8f0*/  STL [R1+0x40], R3 ;  /* 0x0000400301007387 */ /* 0x0005e20000100800 */
[----:B-1----:R-:W-:Y:S02]  /*2f900*/  F2FP.BF16.F32.PACK_AB R2, R12, R13 ;  /* 0x0000000d0c02723e */ /* 0x002fe400000010ff */
[----:B0-----:R-:W-:-:S03]  /*2f910*/  F2FP.BF16.F32.PACK_AB R0, R14, R15 ;  /* 0x0000000f0e00723e */ /* 0x001fc600000010ff */
[----:B------:R0:W-:Y:S01]  /*2f920*/  STL [R1+0x3c], R2 ;  /* 0x00003c0201007387 */ /* 0x0001e20000100800 */
[----:B--2---:R-:W-:-:S03]  /*2f930*/  F2FP.BF16.F32.PACK_AB R3, R8, R9 ;  /* 0x000000090803723e */ /* 0x004fc600000010ff */
[----:B------:R1:W-:Y:S04]  /*2f940*/  STL [R1+0x38], R0 ;  /* 0x0000380001007387 */ /* 0x0003e80000100800 */
[----:B------:R2:W-:Y:S01]  /*2f950*/  STL [R1+0x34], R3 ;  /* 0x0000340301007387 */ /* 0x0005e20000100800 */
[----:B0-----:R-:W-:Y:S02]  /*2f960*/  F2FP.BF16.F32.PACK_AB R2, R10, R11 ;  /* 0x0000000b0a02723e */ /* 0x001fe400000010ff */
[----:B-1----:R-:W-:-:S03]  /*2f970*/  F2FP.BF16.F32.PACK_AB R0, R4, R5 ;  /* 0x000000050400723e */ /* 0x002fc600000010ff */
[----:B------:R0:W-:Y:S01]  /*2f980*/  STL [R1+0x30], R2 ;  /* 0x0000300201007387 */ /* 0x0001e20000100800 */
[----:B--2---:R-:W-:-:S03]  /*2f990*/  F2FP.BF16.F32.PACK_AB R3, R6, R7 ;  /* 0x000000070603723e */ /* 0x004fc600000010ff */
[----:B------:R1:W-:Y:S04]  /*2f9a0*/  STL [R1+0x2c], R0 ;  /* 0x00002c0001007387 */ /* 0x0003e80000100800 */
[----:B------:R-:W-:Y:S04]  /*2f9b0*/  STL [R1+0x28], R3 ;  /* 0x0000280301007387 */ /* 0x000fe80000100800 */
[----:B------:R-:W2:Y:S01]  /*2f9c0*/  LDL.LU R7, [R1+0x4c4] ;  /* 0x0004c40001077983 */ /* 0x000ea20000300800 */
[----:B0-----:R-:W-:Y:S02]  /*2f9d0*/  F2FP.BF16.F32.PACK_AB R2, R24, R25 ;  /* 0x000000191802723e */ /* 0x001fe400000010ff */
[----:B-1----:R-:W-:-:S03]  /*2f9e0*/  F2FP.BF16.F32.PACK_AB R0, R26, R27 ;  /* 0x0000001b1a00723e */ /* 0x002fc600000010ff */
        /* <DEDUP_REMOVED lines=18> */
[----:B------:R-:W3:Y:S04]  /*2fb10*/  LDL.LU R6, [R1+0x4e4] ;  /* 0x0004e40001067983 */ /* 0x000ee80000300800 */
[----:B---3--:R0:W-:Y:S04]  /*2fb20*/  STL [R1+0xe44], R6 ;  /* 0x000e440601007387 */ /* 0x0081e80000100800 */
[----:B0-----:R-:W3:Y:S04]  /*2fb30*/  LDL.LU R6, [R1+0x4b4] ;  /* 0x0004b40001067983 */ /* 0x001ee80000300800 */
        /* <DEDUP_REMOVED lines=15> */
[----:B0-----:R-:W2:Y:S04]  /*2fc30*/  LDL.LU R6, [R1+0x4bc] ;  /* 0x0004bc0001067983 */ /* 0x001ea80000300800 */
[----:B------:R-:W3:Y:S04]  /*2fc40*/  LDL.LU R5, [R1+0x504] ;  /* 0x0005040001057983 */ /* 0x000ee80000300800 */
[----:B---3--:R0:W-:Y:S04]  /*2fc50*/  STL [R1+0xe40], R5 ;  /* 0x000e400501007387 */ /* 0x0081e80000100800 */
[----:B0-----:R-:W3:Y:S04]  /*2fc60*/  LDL.LU R5, [R1+0x4d4] ;  /* 0x0004d40001057983 */ /* 0x001ee80000300800 */
[----:B------:R-:W4:Y:S04]  /*2fc70*/  LDL.LU R4, [R1+0x524] ;  /* 0x0005240001047983 */ /* 0x000f280000300800 */
[----:B----4-:R0:W-:Y:S04]  /*2fc80*/  STL [R1+0xe3c], R4 ;  /* 0x000e3c0401007387 */ /* 0x0101e80000100800 */
[----:B0-----:R-:W4:Y:S04]  /*2fc90*/  LDL.LU R4, [R1+0x4f4] ;  /* 0x0004f40001047983 */ /* 0x001f280000300800 */
[----:B------:R-:W2:Y:S04]  /*2fca0*/  LDL.LU R11, [R1+0x4c0] ;  /* 0x0004c000010b7983 */ /* 0x000ea80000300800 */
[----:B--2---:R0:W-:Y:S04]  /*2fcb0*/  STL [R1+0xe38], R11 ;  /* 0x000e380b01007387 */ /* 0x0041e80000100800 */
[----:B0-----:R-:W2:Y:S04]  /*2fcc0*/  LDL.LU R11, [R1+0x514] ;  /* 0x00051400010b7983 */ /* 0x001ea80000300800 */
        /* <DEDUP_REMOVED lines=33> */
[----:B------:R-:W2:Y:S01]  /*2fee0*/  LDL.LU R29, [R1+0x534] ;  /* 0x00053400011d7983 */ /* 0x000ea20000300800 */
[----:B------:R-:W-:-:S03]  /*2fef0*/  F2FP.BF16.F32.PACK_AB R7, R6, R7 ;  /* 0x000000070607723e */ /* 0x000fc600000010ff */
[----:B--2---:R0:W-:Y:S04]  /*2ff00*/  STL [R1+0xe08], R29 ;  /* 0x000e081d01007387 */ /* 0x0041e80000100800 */
[----:B0-----:R-:W2:Y:S04]  /*2ff10*/  LDL.LU R29, [R1+0x198] ;  /* 0x00019800011d7983 */ /* 0x001ea80000300800 */
        /* <DEDUP_REMOVED lines=41> */
[----:B------:R0:W-:Y:S04]  /*301b0*/  STL [R1], R7 ;  /* 0x0000000701007387 */ /* 0x0001e80000100800 */
[----:B0-----:R-:W2:Y:S02]  /*301c0*/  LDL.LU R7, [R1+0xe48] ;  /* 0x000e480001077983 */ /* 0x001ea40000300800 */
[----:B--2---:R-:W-:-:S02]  /*301d0*/  F2FP.BF16.F32.PACK_AB R7, R6, R7 ;  /* 0x000000070607723e */ /* 0x004fc400000010ff */
[----:B------:R-:W3:Y:S02]  /*301e0*/  LDL.LU R6, [R1+0xe44] ;  /* 0x000e440001067983 */ /* 0x000ee40000300800 */
[----:B---3--:R-:W-:Y:S02]  /*301f0*/  F2FP.BF16.F32.PACK_AB R6, R5, R6 ;  /* 0x000000060506723e */ /* 0x008fe400000010ff */
[----:B------:R-:W4:Y:S02]  /*30200*/  LDL.LU R5, [R1+0xe40] ;  /* 0x000e400001057983 */ /* 0x000f240000300800 */
[----:B----4-:R-:W-:Y:S02]  /*30210*/  F2FP.BF16.F32.PACK_AB R5, R4, R5 ;  /* 0x000000050405723e */ /* 0x010fe400000010ff */
[----:B------:R-:W2:Y:S02]  /*30220*/  LDL.LU R4, [R1+0xe3c] ;  /* 0x000e3c0001047983 */ /* 0x000ea40000300800 */
[----:B--2---:R-:W-:-:S02]  /*30230*/  F2FP.BF16.F32.PACK_AB R4, R11, R4 ;  /* 0x000000040b04723e */ /* 0x004fc400000010ff */
[----:B------:R-:W2:Y:S02]  /*30240*/  LDL.LU R11, [R1+0xe38] ;  /* 0x000e3800010b7983 */ /* 0x000ea40000300800 */
[----:B--2---:R-:W-:Y:S02]  /*30250*/  F2FP.BF16.F32.PACK_AB R11, R10, R11 ;  /* 0x0000000b0a0b723e */ /* 0x004fe400000010ff */
[----:B------:R-:W2:Y:S02]  /*30260*/  LDL.LU R10, [R1+0xe34] ;  /* 0x000e3400010a7983 */ /* 0x000ea40000300800 */
[----:B--2---:R-:W-:Y:S02]  /*30270*/  F2FP.BF16.F32.PACK_AB R10, R9, R10 ;  /* 0x0000000a090a723e */ /* 0x004fe400000010ff */
        /* <DEDUP_REMOVED lines=20> */
[----:B------:R-:W2:Y:S01]  /*303c0*/  LDL.LU R29, [R1+0xe08] ;  /* 0x000e0800011d7983 */ /* 0x000ea20000300800 */
[----:B------:R-:W-:Y:S02]  /*303d0*/  F2FP.BF16.F32.PACK_AB R22, R3, R22 ;  /* 0x000000160316723e */ /* 0x000fe400000010ff */
[----:B------:R-:W-:Y:S02]  /*303e0*/  F2FP.BF16.F32.PACK_AB R21, R28, R21 ;  /* 0x000000151c15723e */ /* 0x000fe400000010ff */
[----:B--2---:R-:W-:Y:S02]  /*303f0*/  F2FP.BF16.F32.PACK_AB R23, R29, R23 ;  /* 0x000000171d17723e */ /* 0x004fe400000010ff */
[----:B------:R-:W2:Y:S04]  /*30400*/  LDL.LU R29, [R1+0xe04] ;  /* 0x000e0400011d7983 */ /* 0x000ea80000300800 */
[----:B------:R-:W3:Y:S04]  /*30410*/  LDL.LU R3, [R1+0xe00] ;  /* 0x000e000001037983 */ /* 0x000ee80000300800 */
[----:B------:R-:W3:Y:S01]  /*30420*/  LDL.LU R28, [R1+0xdfc] ;  /* 0x000dfc00011c7983 */ /* 0x000ee20000300800 */
[----:B------:R-:W-:-:S02]  /*30430*/  F2FP.BF16.F32.PACK_AB R26, R24, R26 ;  /* 0x0000001a181a723e */ /* 0x000fc400000010ff */
[----:B------:R-:W-:Y:S02]  /*30440*/  F2FP.BF16.F32.PACK_AB R20, R0, R20 ;  /* 0x000000140014723e */ /* 0x000fe400000010ff */
[----:B------:R-:W-:Y:S02]  /*30450*/  F2FP.BF16.F32.PACK_AB R27, R2, R27 ;  /* 0x0000001b021b723e */ /* 0x000fe400000010ff */
[----:B--2---:R-:W-:Y:S02]  /*30460*/  F2FP.BF16.F32.PACK_AB R25, R25, R29 ;  /* 0x0000001d1919723e */ /* 0x004fe400000010ff */
[----:B---3--:R-:W-:-:S07]  /*30470*/  F2FP.BF16.F32.PACK_AB R24, R28, R3 ;  /* 0x000000031c18723e */ /* 0x008fce00000010ff */
.L_x_1:
[----:B0-----:R-:W2:Y:S01]  /*30480*/  LDL.LU R2, [R1+0xdf4] ;  /* 0x000df40001027983 */ /* 0x001ea20000300800 */
[----:B------:R-:W0:Y:S01]  /*30490*/  S2R R28, SR_TID.X ;  /* 0x00000000001c7919 */ /* 0x000e220000002100 */
[----:B------:R-:W1:Y:S01]  /*304a0*/  S2UR UR5, SR_CgaCtaId ;  /* 0x00000000000579c3 */ /* 0x000e620000008800 */
[----:B------:R-:W3:Y:S01]  /*304b0*/  LDCU.64 UR8, c[0x0][0x398] ;  /* 0x00007300ff0877ac */ /* 0x000ee20008000a00 */
[----:B------:R-:W3:Y:S01]  /*304c0*/  LDL R29, [R1+0xdf8] ;  /* 0x000df800011d7983 */ /* 0x000ee20000100800 */
[----:B------:R-:W-:Y:S01]  /*304d0*/  UMOV UR4, 0x400 ;  /* 0x0000040000047882 */ /* 0x000fe20000000000 */
[----:B------:R-:W4:Y:S02]  /*304e0*/  LDCU UR6, c[0x0][0x39c] ;  /* 0x00007380ff0677ac */ /* 0x000f240008000800 */
[----:B------:R5:W-:Y:S01]  /*304f0*/  STL [R1+0xe5c], R6 ;  /* 0x000e5c0601007387 */ /* 0x000be20000100800 */
[----:B------:R-:W0:Y:S03]  /*30500*/  LDCU UR12, c[0x0][0x39c] ;  /* 0x00007380ff0c77ac */ /* 0x000e260008000800 */
[----:B-----5:R-:W5:Y:S04]  /*30510*/  LDL.LU R6, [R1+0xdf0] ;  /* 0x000df00001067983 */ /* 0x020f680000300800 */
[----:B------:R1:W-:Y:S04]  /*30520*/  STL [R1+0xe58], R7 ;  /* 0x000e580701007387 */ /* 0x0003e80000100800 */
[----:B-1----:R-:W4:Y:S01]  /*30530*/  LDL.LU R7, [R1+0x580] ;  /* 0x0005800001077983 */ /* 0x002f220000300800 */
[C---:B0-----:R-:W-:Y:S01]  /*30540*/  IMAD.SHL.U32 R0, R28.reuse, 0x80, RZ ;  /* 0x000000801c007824 */ /* 0x041fe200078e00ff */
[----:B------:R-:W-:Y:S01]  /*30550*/  ULEA UR4, UR5, UR4, 0x18 ;  /* 0x0000000405047291 */ /* 0x000fe2000f8ec0ff */
[----:B------:R-:W-:Y:S01]  /*30560*/  IMAD.SHL.U32 R3, R28, 0x200, RZ ;  /* 0x000002001c037824 */ /* 0x000fe200078e00ff */
[----:B------:R-:W0:Y:S04]  /*30570*/  LDCU UR5, c[0x0][0x39c] ;  /* 0x00007380ff0577ac */ /* 0x000e280008000800 */
[----:B------:R-:W-:Y:S01]  /*30580*/  LOP3.LUT R3, R3, 0xc00, RZ, 0xc0, !PT ;  /* 0x00000c0003037812 */ /* 0x000fe200078ec0ff */
[----:B------:R-:W-:Y:S01]  /*30590*/  BAR.SYNC.DEFER_BLOCKING 0x0 ;  /* 0x0000000000007b1d */ /* 0x000fe20000010000 */
[----:B--2---:R-:W-:Y:S01]  /*305a0*/  LOP3.LUT R0, R2, 0xc00, R0, 0xf8, !PT ;  /* 0x00000c0002007812 */ /* 0x004fe200078ef800 */
[----:B------:R-:W-:Y:S01]  /*305b0*/  IMAD.SHL.U32 R2, R28, 0x4, RZ ;  /* 0x000000041c027824 */ /* 0x000fe200078e00ff */
[----:B------:R-:W-:-:S04]  /*305c0*/  SHF.R.U32.HI R28, RZ, 0x4, R28 ;  /* 0x00000004ff1c7819 */ /* 0x000fc8000001161c */
[----:B------:R-:W-:Y:S02]  /*305d0*/  LOP3.LUT R2, R0, 0x70, R2, 0x78, !PT ;  /* 0x0000007000027812 */ /* 0x000fe400078e7802 */
[----:B------:R-:W1:Y:S01]  /*305e0*/  S2R R0, SR_TID.X ;  /* 0x0000000000007919 */ /* 0x000e620000002100 */
[----:B---3--:R-:W-:Y:S01]  /*305f0*/  ISETP.GE.AND P0, PT, R29, UR8, PT ;  /* 0x000000081d007c0c */ /* 0x008fe2000bf06270 */
[----:B------:R-:W2:Y:S01]  /*30600*/  LDCU UR8, c[0x0][0x39c] ;  /* 0x00007380ff0877ac */ /* 0x000ea20008000800 */
[----:B-----5:R-:W-:Y:S02]  /*30610*/  IADD3 R2, PT, PT, R2, UR4, R6 ;  /* 0x0000000402027c10 */ /* 0x020fe4000fffe006 */
[----:B-1----:R-:W-:-:S05]  /*30620*/  LOP3.LUT R0, R0, 0x1f, RZ, 0xc0, !PT ;  /* 0x0000001f00007812 */ /* 0x002fca00078ec0ff */
[----:B------:R-:W-:Y:S01]  /*30630*/  IMAD R3, R0, 0x10, R3 ;  /* 0x0000001000037824 */ /* 0x000fe200078e0203 */
[----:B------:R-:W-:-:S04]  /*30640*/  SGXT.U32 R0, R28, 0x2 ;  /* 0x000000021c00781a */ /* 0x000fc80000000000 */
[C---:B----4-:R-:W-:Y:S02]  /*30650*/  LOP3.LUT R29, R7.reuse, R0, RZ, 0xfc, !PT ;  /* 0x00000000071d7212 */ /* 0x050fe400078efcff */
[C-C-:B------:R-:W-:Y:S02]  /*30660*/  LOP3.LUT R6, R7.reuse, 0x4, R0.reuse, 0xfe, !PT ;  /* 0x0000000407067812 */ /* 0x140fe400078efe00 */
[C-C-:B------:R-:W-:Y:S01]  /*30670*/  LOP3.LUT R28, R7.reuse, 0x8, R0.reuse, 0xfe, !PT ;  /* 0x00000008071c7812 */ /* 0x140fe200078efe00 */
[----:B------:R1:W-:Y:S04]  /*30680*/  STL [R1+0xd4], R29 ;  /* 0x0000d41d01007387 */ /* 0x0003e80000100800 */
[----:B------:R3:W-:Y:S04]  /*30690*/  STL [R1+0xd8], R6 ;  /* 0x0000d80601007387 */ /* 0x0007e80000100800 */
[----:B------:R4:W-:Y:S01]  /*306a0*/  STL [R1+0xdc], R28 ;  /* 0x0000dc1c01007387 */ /* 0x0009e20000100800 */
[----:B-1----:R-:W-:-:S02]  /*306b0*/  LOP3.LUT R29, R7, 0xc, R0, 0xfe, !PT ;  /* 0x0000000c071d7812 */ /* 0x002fc400078efe00 */
[----:B---3--:R-:W-:-:S03]  /*306c0*/  LOP3.LUT R6, R7, 0x10, R0, 0xfe, !PT ;  /* 0x0000001007067812 */ /* 0x008fc600078efe00 */
[----:B------:R1:W-:Y:S01]  /*306d0*/  STL [R1+0xf0], R29 ;  /* 0x0000f01d01007387 */ /* 0x0003e20000100800 */
[----:B----4-:R-:W-:-:S03]  /*306e0*/  LOP3.LUT R28, R7, 0x14, R0, 0xfe, !PT ;  /* 0x00000014071c7812 */ /* 0x010fc600078efe00 */
[----:B------:R3:W-:Y:S04]  /*306f0*/  STL [R1+0xf4], R6 ;  /* 0x0000f40601007387 */ /* 0x0007e80000100800 */
[----:B------:R4:W-:Y:S01]  /*30700*/  STL [R1+0xf8], R28 ;  /* 0x0000f81c01007387 */ /* 0x0009e20000100800 */
[C-C-:B-1----:R-:W-:Y:S02]  /*30710*/  LOP3.LUT R29, R7.reuse, 0x18, R0.reuse, 0xfe, !PT ;  /* 0x00000018071d7812 */ /* 0x142fe400078efe00 */
[----:B---3--:R-:W-:-:S03]  /*30720*/  LOP3.LUT R6, R7, 0x1c, R0, 0xfe, !PT ;  /* 0x0000001c07067812 */ /* 0x008fc600078efe00 */
[----:B------:R1:W-:Y:S01]  /*30730*/  STL [R1+0xfc], R29 ;  /* 0x0000fc1d01007387 */ /* 0x0003e20000100800 */
[----:B----4-:R-:W-:-:S03]  /*30740*/  LOP3.LUT R28, R7, 0x20, R0, 0xfe, !PT ;  /* 0x00000020071c7812 */ /* 0x010fc600078efe00 */
[----:B------:R3:W-:Y:S01]  /*30750*/  STL [R1+0x100], R6 ;  /* 0x0001000601007387 */ /* 0x0007e20000100800 */
[C-C-:B-1----:R-:W-:Y:S02]  /*30760*/  LOP3.LUT R29, R7.reuse, 0x24, R0.reuse, 0xfe, !PT ;  /* 0x00000024071d7812 */ /* 0x142fe400078efe00 */
[----:B---3--:R-:W-:-:S05]  /*30770*/  LOP3.LUT R6, R7, 0x28, R0, 0xfe, !PT ;  /* 0x0000002807067812 */ /* 0x008fca00078efe00 */
[----:B------:R1:W-:Y:S02]  /*30780*/  STL [R1+0x104], R6 ;  /* 0x0001040601007387 */ /* 0x0003e40000100800 */
[----:B-1----:R-:W-:-:S05]  /*30790*/  LOP3.LUT R6, R7, 0x2c, R0, 0xfe, !PT ;  /* 0x0000002c07067812 */ /* 0x002fca00078efe00 */
        /* <DEDUP_REMOVED lines=213> */
[C-C-:B-1----:R-:W-:Y:S02]  /*314f0*/  LOP3.LUT R6, R7.reuse, 0x1f4, R0.reuse, 0xfe, !PT ;  /* 0x000001f407067812 */ /* 0x142fe400078efe00 */
[----:B------:R-:W-:-:S03]  /*31500*/  LOP3.LUT R0, R7, 0x1f8, R0, 0xfe, !PT ;  /* 0x000001f807007812 */ /* 0x000fc600078efe00 */
[----:B------:R1:W-:Y:S04]  /*31510*/  STL [R1+0x2c4], R6 ;  /* 0x0002c40601007387 */ /* 0x0003e80000100800 */
[----:B-1----:R-:W3:Y:S04]  /*31520*/  LDL.LU R6, [R1+0xe5c] ;  /* 0x000e5c0001067983 */ /* 0x002ee80000300800 */
[----:B------:R1:W-:Y:S02]  /*31530*/  STL [R1+0x260], R0 ;  /* 0x0002600001007387 */ /* 0x0003e40000100800 */
[----:B-1----:R-:W1:Y:S02]  /*31540*/  S2R R0, SR_TID.X ;  /* 0x0000000000007919 */ /* 0x002e640000002100 */
[----:B------:R-:W-:Y:S01]  /*31550*/  STS.128 [R2], R24 ;  /* 0x0000001802007388 */ /* 0x000fe20000000c00 */
[----:B-1----:R-:W-:-:S05]  /*31560*/  LEA.HI R7, R0, R7, RZ, 0x1c ;  /* 0x0000000700077211 */ /* 0x002fca00078fe0ff */
[----:B------:R1:W-:Y:S04]  /*31570*/  STL [R1+0x15c], R7 ;  /* 0x00015c0701007387 */ /* 0x0003e80000100800 */
[----:B-1----:R-:W3:Y:S01]  /*31580*/  LDL.LU R7, [R1+0xe58] ;  /* 0x000e580001077983 */ /* 0x002ee20000300800 */
[----:B------:R-:W-:Y:S02]  /*31590*/  LOP3.LUT R3, R3, 0x20, R0, 0x78, !PT ;  /* 0x0000002003037812 */ /* 0x000fe400078e7800 */
[----:B------:R-:W-:Y:S01]  /*315a0*/  ISETP.LT.AND P2, PT, R29, UR6, !P0 ;  /* 0x000000061d007c0c */ /* 0x000fe2000c741270 */
[----:B------:R-:W4:Y:S01]  /*315b0*/  LDL.LU R24, [R1+0x10] ;  /* 0x0000100001187983 */ /* 0x000f220000300800 */
[----:B0-----:R-:W-:Y:S01]  /*315c0*/  ISETP.LT.AND P3, PT, R28, UR5, !P0 ;  /* 0x000000051c007c0c */ /* 0x001fe2000c761270 */
[----:B------:R-:W0:Y:S02]  /*315d0*/  LDCU UR5, c[0x0][0x3b4] ;  /* 0x00007680ff0577ac */ /* 0x000e240008000800 */
[----:B------:R-:W4:Y:S01]  /*315e0*/  LDL.LU R25, [R1+0x14] ;  /* 0x0000140001197983 */ /* 0x000f220000300800 */
[----:B------:R-:W1:Y:S03]  /*315f0*/  LDCU.64 UR6, c[0x0][0x390] ;  /* 0x00007200ff0677ac */ /* 0x000e660008000a00 */
[----:B------:R-:W4:Y:S04]  /*31600*/  LDL.LU R26, [R1+0x18] ;  /* 0x00001800011a7983 */ /* 0x000f280000300800 */
[----:B------:R-:W4:Y:S01]  /*31610*/  LDL.LU R27, [R1+0x1c] ;  /* 0x00001c00011b7983 */ /* 0x000f220000300800 */
[----:B------:R-:W5:Y:S03]  /*31620*/  S2R R3, SR_TID.X ;  /* 0x0000000000037919 */ /* 0x000f660000002100 */
[----:B------:R-:W-:Y:S04]  /*31630*/  STS.128 [R2+0x100], R20 ;  /* 0x0001001402007388 */ /* 0x000fe80000000c00 */
[----:B------:R0:W-:Y:S04]  /*31640*/  STS.128 [R2+0x80], R16 ;  /* 0x0000801002007388 */ /* 0x0001e80000000c00 */
[----:B------:R1:W-:Y:S01]  /*31650*/  STS.128 [R2+0x180], R12 ;  /* 0x0001800c02007388 */ /* 0x0003e20000000c00 */
[----:B0-----:R-:W-:-:S03]  /*31660*/  IMAD.SHL.U32 R19, R0, 0x200, RZ ;  /* 0x0000020000137824 */ /* 0x001fc600078e00ff */
[----:B-1----:R-:W2:Y:S02]  /*31670*/  LDL.LU R12, [R1] ;  /* 0x00000000010c7983 */ /* 0x002ea40000300800 */
[----:B------:R-:W-:Y:S02]  /*31680*/  LOP3.LUT R19, R19, 0xc00, RZ, 0xc0, !PT ;  /* 0x00000c0013137812 */ /* 0x000fe400078ec0ff */
[----:B-----5:R-:W-:Y:S01]  /*31690*/  LOP3.LUT R3, R3, 0x1f, RZ, 0xc0, !PT ;  /* 0x0000001f03037812 */ /* 0x020fe200078ec0ff */
[----:B------:R-:W2:Y:S04]  /*316a0*/  LDL.LU R13, [R1+0x4] ;  /* 0x00000400010d7983 */ /* 0x000ea80000300800 */
[----:B------:R-:W-:Y:S01]  /*316b0*/  IMAD R19, R3, 0x10, R19 ;  /* 0x0000001003137824 */ /* 0x000fe200078e0213 */
[----:B------:R-:W2:Y:S04]  /*316c0*/  LDL.LU R14, [R1+0x8] ;  /* 0x00000800010e7983 */ /* 0x000ea80000300800 */
[----:B------:R-:W-:Y:S01]  /*316d0*/  LOP3.LUT R19, R19, 0x20, R0, 0x78, !PT ;  /* 0x0000002013137812 */ /* 0x000fe200078e7800 */
[----:B------:R-:W-:Y:S06]  /*316e0*/  BAR.SYNC.DEFER_BLOCKING 0x0 ;  /* 0x0000000000007b1d */ /* 0x000fec0000010000 */
[----:B------:R-:W2:Y:S04]  /*316f0*/  LDL.LU R15, [R1+0xc] ;  /* 0x00000c00010f7983 */ /* 0x000ea80000300800 */
[----:B------:R-:W0:Y:S01]  /*31700*/  LDS.128 R20, [R19+UR4] ;  /* 0x0000000413147984 */ /* 0x000e220008000c00 */
[----:B------:R-:W-:-:S05]  /*31710*/  LOP3.LUT R0, R19, 0x40, RZ, 0x3c, !PT ;  /* 0x0000004013007812 */ /* 0x000fca00078e3cff */
[----:B------:R-:W-:Y:S04]  /*31720*/  STL [R1+0x1c8], R0 ;  /* 0x0001c80001007387 */ /* 0x000fe80000100800 */
[----:B0-----:R-:W-:Y:S04]  /*31730*/  STL.64 [R1+0xc0], R20 ;  /* 0x0000c01401007387 */ /* 0x001fe80000100a00 */
[----:B------:R-:W-:Y:S04]  /*31740*/  STL.64 [R1+0xc8], R22 ;  /* 0x0000c81601007387 */ /* 0x000fe80000100a00 */
[----:B------:R-:W0:Y:S04]  /*31750*/  LDS.128 R20, [R19+UR4+0x200] ;  /* 0x0002000413147984 */ /* 0x000e280008000c00 */
[----:B0-----:R-:W-:Y:S04]  /*31760*/  STL.64 [R1+0xb0], R20 ;  /* 0x0000b01401007387 */ /* 0x001fe80000100a00 */
[----:B------:R-:W-:Y:S04]  /*31770*/  STL.64 [R1+0xb8], R22 ;  /* 0x0000b81601007387 */ /* 0x000fe80000100a00 */
[----:B------:R-:W0:Y:S04]  /*31780*/  LDS.128 R20, [R0+UR4] ;  /* 0x0000000400147984 */ /* 0x000e280008000c00 */
[----:B0-----:R-:W-:Y:S04]  /*31790*/  STL.64 [R1+0xa0], R20 ;  /* 0x0000a01401007387 */ /* 0x001fe80000100a00 */
[----:B------:R-:W-:Y:S04]  /*317a0*/  STL.64 [R1+0xa8], R22 ;  /* 0x0000a81601007387 */ /* 0x000fe80000100a00 */
[----:B------:R-:W0:Y:S01]  /*317b0*/  LDS.128 R20, [R0+UR4+0x200] ;  /* 0x0002000400147984 */ /* 0x000e220008000c00 */
[----:B------:R-:W-:Y:S06]  /*317c0*/  BAR.SYNC.DEFER_BLOCKING 0x0 ;  /* 0x0000000000007b1d */ /* 0x000fec0000010000 */
[----:B0-----:R-:W-:Y:S04]  /*317d0*/  STL [R1+0xe20], R21 ;  /* 0x000e201501007387 */ /* 0x001fe80000100800 */
[----:B------:R-:W-:Y:S04]  /*317e0*/  STL [R1+0xe18], R22 ;  /* 0x000e181601007387 */ /* 0x000fe80000100800 */
[----:B------:R-:W-:Y:S04]  /*317f0*/  STL [R1+0xe14], R23 ;  /* 0x000e141701007387 */ /* 0x000fe80000100800 */
[----:B------:R-:W-:Y:S04]  /*31800*/  STL [R1+0xe54], R20 ;  /* 0x000e541401007387 */ /* 0x000fe80000100800 */
[----:B----4-:R0:W-:Y:S04]  /*31810*/  STS.128 [R2+0x180], R24 ;  /* 0x0001801802007388 */ /* 0x0101e80000000c00 */
[----:B0-----:R-:W4:Y:S04]  /*31820*/  LDL.LU R24, [R1+0x20] ;  /* 0x0000200001187983 */ /* 0x001f280000300800 */
[----:B------:R-:W4:Y:S04]  /*31830*/  LDL.LU R25, [R1+0x24] ;  /* 0x0000240001197983 */ /* 0x000f280000300800 */
[----:B------:R-:W4:Y:S04]  /*31840*/  LDL.LU R26, [R1+0x28] ;  /* 0x00002800011a7983 */ /* 0x000f280000300800 */
[----:B------:R-:W4:Y:S04]  /*31850*/  LDL.LU R27, [R1+0x2c] ;  /* 0x00002c00011b7983 */ /* 0x000f280000300800 */
[----:B------:R-:W-:Y:S04]  /*31860*/  STS.128 [R2], R8 ;  /* 0x0000000802007388 */ /* 0x000fe80000000c00 */
[----:B---3--:R-:W-:Y:S04]  /*31870*/  STS.128 [R2+0x100], R4 ;  /* 0x0001000402007388 */ /* 0x008fe80000000c00 */
[----:B--2---:R-:W-:Y:S01]  /*31880*/  STS.128 [R2+0x80], R12 ;  /* 0x0000800c02007388 */ /* 0x004fe20000000c00 */
[----:B------:R-:W-:Y:S06]  /*31890*/  BAR.SYNC.DEFER_BLOCKING 0x0 ;  /* 0x0000000000007b1d */ /* 0x000fec0000010000 */
[----:B------:R-:W0:Y:S04]  /*318a0*/  LDS.128 R12, [R19+UR4] ;  /* 0x00000004130c7984 */ /* 0x000e280008000c00 */
[----:B------:R-:W1:Y:S04]  /*318b0*/  LDS.128 R4, [R0+UR4] ;  /* 0x0000000400047984 */ /* 0x000e680008000c00 */
[----:B------:R-:W2:Y:S04]  /*318c0*/  LDS.128 R8, [R19+UR4+0x200] ;  /* 0x0002000413087984 */ /* 0x000ea80008000c00 */
[----:B0-----:R-:W-:Y:S04]  /*318d0*/  STL.64 [R1+0x10], R12 ;  /* 0x0000100c01007387 */ /* 0x001fe80000100a00 */
[----:B------:R-:W-:Y:S04]  /*318e0*/  STL.64 [R1+0x18], R14 ;  /* 0x0000180e01007387 */ /* 0x000fe80000100a00 */
[----:B-1----:R-:W-:Y:S04]  /*318f0*/  STL [R1+0xe10], R4 ;  /* 0x000e100401007387 */ /* 0x002fe80000100800 */
[----:B--2---:R-:W-:Y:S04]  /*31900*/  STL.64 [R1], R8 ;  /* 0x0000000801007387 */ /* 0x004fe80000100a00 */
[----:B------:R-:W-:Y:S04]  /*31910*/  STL.64 [R1+0x8], R10 ;  /* 0x0000080a01007387 */ /* 0x000fe80000100a00 */
[----:B------:R-:W0:Y:S04]  /*31920*/  LDS.128 R8, [R0+UR4+0x200] ;  /* 0x0002000400087984 */ /* 0x000e280008000c00 */
[----:B------:R1:W-:Y:S04]  /*31930*/  STL [R1+0xe08], R5 ;  /* 0x000e080501007387 */ /* 0x0003e80000100800 */
[----:B------:R2:W-:Y:S01]  /*31940*/  STL [R1+0xe04], R6 ;  /* 0x000e040601007387 */ /* 0x0005e20000100800 */
[----:B------:R-:W-:Y:S06]  /*31950*/  BAR.SYNC.DEFER_BLOCKING 0x0 ;  /* 0x0000000000007b1d */ /* 0x000fec0000010000 */
[----:B------:R3:W-:Y:S04]  /*31960*/  STL [R1+0xdfc], R7 ;  /* 0x000dfc0701007387 */ /* 0x0007e80000100800 */
[----:B0-----:R0:W-:Y:S01]  /*31970*/  STL [R1+0xec], R11 ;  /* 0x0000ec0b01007387 */ /* 0x0011e20000100800 */
[----:B-1----:R-:W-:-:S03]  /*31980*/  IMAD.MOV.U32 R5, RZ, RZ, R8 ;  /* 0x000000ffff057224 */ /* 0x002fc600078e0008 */
[----:B------:R-:W5:Y:S01]  /*31990*/  LDL.LU R12, [R1+0x50] ;  /* 0x00005000010c7983 */ /* 0x000f620000300800 */
[----:B--2---:R-:W-:-:S03]  /*319a0*/  IMAD.MOV.U32 R6, RZ, RZ, R9 ;  /* 0x000000ffff067224 */ /* 0x004fc600078e0009 */
[----:B------:R-:W5:Y:S01]  /*319b0*/  LDL.LU R13, [R1+0x54] ;  /* 0x00005400010d7983 */ /* 0x000f620000300800 */
[----:B---3--:R-:W-:-:S03]  /*319c0*/  IMAD.MOV.U32 R7, RZ, RZ, R10 ;  /* 0x000000ffff077224 */ /* 0x008fc600078e000a */
[----:B------:R-:W5:Y:S04]  /*319d0*/  LDL.LU R14, [R1+0x58] ;  /* 0x00005800010e7983 */ /* 0x000f680000300800 */
[----:B------:R-:W5:Y:S04]  /*319e0*/  LDL.LU R15, [R1+0x5c] ;  /* 0x00005c00010f7983 */ /* 0x000f680000300800 */
[----:B------:R-:W2:Y:S04]  /*319f0*/  LDL.LU R8, [R1+0x40] ;  /* 0x0000400001087983 */ /* 0x000ea80000300800 */
[----:B------:R-:W2:Y:S04]  /*31a00*/  LDL.LU R9, [R1+0x44] ;  /* 0x0000440001097983 */ /* 0x000ea80000300800 */
[----:B------:R-:W2:Y:S04]  /*31a10*/  LDL.LU R10, [R1+0x48] ;  /* 0x00004800010a7983 */ /* 0x000ea80000300800 */
[----:B0-----:R-:W2:Y:S04]  /*31a20*/  LDL.LU R11, [R1+0x4c] ;  /* 0x00004c00010b7983 */ /* 0x001ea80000300800 */
[----:B------:R-:W3:Y:S04]  /*31a30*/  LDL.LU R20, [R1+0x30] ;  /* 0x0000300001147983 */ /* 0x000ee80000300800 */
[----:B------:R-:W3:Y:S04]  /*31a40*/  LDL.LU R21, [R1+0x34] ;  /* 0x0000340001157983 */ /* 0x000ee80000300800 */
[----:B------:R-:W3:Y:S04]  /*31a50*/  LDL.LU R22, [R1+0x38] ;  /* 0x0000380001167983 */ /* 0x000ee80000300800 */
[----:B------:R-:W3:Y:S04]  /*31a60*/  LDL.LU R23, [R1+0x3c] ;  /* 0x00003c0001177983 */ /* 0x000ee80000300800 */
[----:B------:R-:W2:Y:S04]  /*31a70*/  LDL.LU R3, [R1+0xdf8] ;  /* 0x000df80001037983 */ /* 0x000ea80000300800 */
[----:B------:R-:W-:Y:S04]  /*31a80*/  STL [R1+0xe1c], R6 ;  /* 0x000e1c0601007387 */ /* 0x000fe80000100800 */
[----:B------:R0:W-:Y:S04]  /*31a90*/  STL [R1+0xe0c], R5 ;  /* 0x000e0c0501007387 */ /* 0x0001e80000100800 */
[----:B------:R-:W-:Y:S04]  /*31aa0*/  STL [R1+0xe00], R7 ;  /* 0x000e000701007387 */ /* 0x000fe80000100800 */
[----:B------:R1:W-:Y:S04]  /*31ab0*/  STL [R1+0xe50], R6 ;  /* 0x000e500601007387 */ /* 0x0003e80000100800 */
[----:B------:R-:W2:Y:S04]  /*31ac0*/  LDL.LU R4, [R1+0x60] ;  /* 0x0000600001047983 */ /* 0x000ea80000300800 */
[----:B0-----:R-:W2:Y:S04]  /*31ad0*/  LDL.LU R5, [R1+0x64] ;  /* 0x0000640001057983 */ /* 0x001ea80000300800 */
[----:B-1----:R-:W2:Y:S04]  /*31ae0*/  LDL.LU R6, [R1+0x68] ;  /* 0x0000680001067983 */ /* 0x002ea80000300800 */
[----:B------:R-:W2:Y:S04]  /*31af0*/  LDL.LU R7, [R1+0x6c] ;  /* 0x00006c0001077983 */ /* 0x000ea80000300800 */
[----:B------:R-:W2:Y:S04]  /*31b00*/  LDL.LU R29, [R1+0xd4] ;  /* 0x0000d400011d7983 */ /* 0x000ea80000300800 */
[----:B----4-:R0:W-:Y:S04]  /*31b10*/  STS.128 [R2], R24 ;  /* 0x0000001802007388 */ /* 0x0101e80000000c00 */
[----:B0-----:R-:W4:Y:S04]  /*31b20*/  LDL.LU R25, [R1+0xd8] ;  /* 0x0000d80001197983 */ /* 0x001f280000300800 */
[----:B----4-:R0:W-:Y:S04]  /*31b30*/  STL [R1+0xe28], R25 ;  /* 0x000e281901007387 */ /* 0x0101e80000100800 */
[----:B------:R-:W4:Y:S04]  /*31b40*/  LDL.LU R24, [R1+0x90] ;  /* 0x0000900001187983 */ /* 0x000f280000300800 */
[----:B0-----:R-:W4:Y:S04]  /*31b50*/  LDL.LU R25, [R1+0x94] ;  /* 0x0000940001197983 */ /* 0x001f280000300800 */
[----:B------:R-:W2:Y:S04]  /*31b60*/  LDL.LU R26, [R1+0x98] ;  /* 0x00009800011a7983 */ /* 0x000ea80000300800 */
[----:B------:R-:W2:Y:S04]  /*31b70*/  LDL.LU R27, [R1+0x9c] ;  /* 0x00009c00011b7983 */ /* 0x000ea80000300800 */
[----:B--2---:R-:W-:Y:S04]  /*31b80*/  STL.64 [R1+0xe38], R26 ;  /* 0x000e381a01007387 */ /* 0x004fe80000100a00 */
[----:B----4-:R0:W-:Y:S04]  /*31b90*/  STL.64 [R1+0xe30], R24 ;  /* 0x000e301801007387 */ /* 0x0101e80000100a00 */
[----:B0-----:R-:W2:Y:S04]  /*31ba0*/  LDL.LU R24, [R1+0x80] ;  /* 0x0000800001187983 */ /* 0x001ea80000300800 */
[----:B------:R-:W2:Y:S04]  /*31bb0*/  LDL.LU R25, [R1+0x84] ;  /* 0x0000840001197983 */ /* 0x000ea80000300800 */
[----:B------:R-:W4:Y:S04]  /*31bc0*/  LDL.LU R26, [R1+0x88] ;  /* 0x00008800011a7983 */ /* 0x000f280000300800 */
[----:B------:R-:W4:Y:S04]  /*31bd0*/  LDL.LU R27, [R1+0x8c] ;  /* 0x00008c00011b7983 */ /* 0x000f280000300800 */
[----:B---3--:R-:W-:Y:S04]  /*31be0*/  STS.128 [R2+0x100], R20 ;  /* 0x0001001402007388 */ /* 0x008fe80000000c00 */
[----:B------:R-:W-:Y:S04]  /*31bf0*/  STS.128 [R2+0x80], R8 ;  /* 0x0000800802007388 */ /* 0x000fe80000000c00 */
[----:B-----5:R-:W-:Y:S01]  /*31c00*/  STS.128 [R2+0x180], R12 ;  /* 0x0001800c02007388 */ /* 0x020fe20000000c00 */
[----:B------:R-:W-:Y:S06]  /*31c10*/  BAR.SYNC.DEFER_BLOCKING 0x0 ;  /* 0x0000000000007b1d */ /* 0x000fec0000010000 */
[----:B------:R-:W0:Y:S04]  /*31c20*/  LDS.128 R12, [R19+UR4] ;  /* 0x00000004130c7984 */ /* 0x000e280008000c00 */
[----:B------:R-:W1:Y:S04]  /*31c30*/  LDS.128 R8, [R19+UR4+0x200] ;  /* 0x0002000413087984 */ /* 0x000e680008000c00 */
[----:B------:R-:W-:Y:S04]  /*31c40*/  LDS.128 R16, [R0+UR4+0x200] ;  /* 0x0002000400107984 */ /* 0x000fe80008000c00 */
[----:B----4-:R-:W-:Y:S04]  /*31c50*/  STL.64 [R1+0xe48], R26 ;  /* 0x000e481a01007387 */ /* 0x010fe80000100a00 */
[----:B--2---:R2:W-:Y:S04]  /*31c60*/  STL.64 [R1+0xe40], R24 ;  /* 0x000e401801007387 */ /* 0x0045e80000100a00 */
[----:B--2---:R-:W2:Y:S04]  /*31c70*/  LDL.LU R24, [R1+0x70] ;  /* 0x0000700001187983 */ /* 0x004ea80000300800 */
[----:B------:R-:W2:Y:S04]  /*31c80*/  LDL.LU R25, [R1+0x74] ;  /* 0x0000740001197983 */ /* 0x000ea80000300800 */
[----:B------:R-:W2:Y:S04]  /*31c90*/  LDL.LU R26, [R1+0x78] ;  /* 0x00007800011a7983 */ /* 0x000ea80000300800 */
[----:B------:R-:W2:Y:S04]  /*31ca0*/  LDL.LU R27, [R1+0x7c] ;  /* 0x00007c00011b7983 */ /* 0x000ea80000300800 */
[----:B------:R-:W3:Y:S04]  /*31cb0*/  LDL.LU R20, [R1+0xe54] ;  /* 0x000e540001147983 */ /* 0x000ee80000300800 */
[----:B------:R-:W4:Y:S04]  /*31cc0*/  LDL.LU R28, [R1+0xdc] ;  /* 0x0000dc00011c7983 */ /* 0x000f280000300800 */
[----:B------:R-:W5:Y:S04]  /*31cd0*/  LDL.LU R23, [R1+0xf0] ;  /* 0x0000f00001177983 */ /* 0x000f680000300800 */
[----:B0-----:R-:W-:Y:S04]  /*31ce0*/  STL.64 [R1+0x20], R12 ;  /* 0x0000200c01007387 */ /* 0x001fe80000100a00 */
[----:B------:R-:W-:Y:S04]  /*31cf0*/  STL.64 [R1+0x28], R14 ;  /* 0x0000280e01007387 */ /* 0x000fe80000100a00 */
[----:B------:R-:W0:Y:S01]  /*31d00*/  LDS.128 R12, [R0+UR4] ;  /* 0x00000004000c7984 */ /* 0x000e220008000c00 */
[----:B------:R-:W-:Y:S06]  /*31d10*/  BAR.SYNC.DEFER_BLOCKING 0x0 ;  /* 0x0000000000007b1d */ /* 0x000fec0000010000 */
[----:B-1----:R1:W-:Y:S04]  /*31d20*/  STL [R1+0xe24], R11 ;  /* 0x000e240b01007387 */ /* 0x0023e80000100800 */
[----:B-1----:R-:W3:Y:S04]  /*31d30*/  LDL.LU R11, [R1+0xc0] ;  /* 0x0000c000010b7983 */ /* 0x002ee80000300800 */
[----:B------:R-:W3:Y:S04]  /*31d40*/  LDL.LU R21, [R1+0xa0] ;  /* 0x0000a00001157983 */ /* 0x000ee80000300800 */
[----:B------:R1:W-:Y:S04]  /*31d50*/  STS.128 [R2], R4 ;  /* 0x0000000402007388 */ /* 0x0003e80000000c00 */
[----:B-1----:R-:W3:Y:S01]  /*31d60*/  LDL.LU R6, [R1+0xe50] ;  /* 0x000e500001067983 */ /* 0x002ee20000300800 */
[----:B------:R-:W1:Y:S03]  /*31d70*/  LDC R5, c[0x0][0x3b8] ;  /* 0x0000ee00ff057b82 */ /* 0x000e660000000800 */
[----:B------:R-:W3:Y:S04]  /*31d80*/  LDL.LU R22, [R1+0xb0] ;  /* 0x0000b00001167983 */ /* 0x000ee80000300800 */
[----:B--2---:R2:W-:Y:S04]  /*31d90*/  STS.128 [R2+0x100], R24 ;  /* 0x0001001802007388 */ /* 0x0045e80000000c00 */
[----:B--2---:R-:W2:Y:S04]  /*31da0*/  LDL.LU.64 R26, [R1+0xe48] ;  /* 0x000e4800011a7983 */ /* 0x004ea80000300a00 */
[----:B------:R-:W2:Y:S04]  /*31db0*/  LDL.LU.64 R24, [R1+0xe40] ;  /* 0x000e400001187983 */ /* 0x000ea80000300a00 */
[----:B--2---:R2:W-:Y:S04]  /*31dc0*/  STS.128 [R2+0x80], R24 ;  /* 0x0000801802007388 */ /* 0x0045e80000000c00 */
[----:B--2---:R-:W2:Y:S04]  /*31dd0*/  LDL.LU.64 R26, [R1+0xe38] ;  /* 0x000e3800011a7983 */ /* 0x004ea80000300a00 */
[----:B------:R-:W2:Y:S01]  /*31de0*/  LDL.LU.64 R24, [R1+0xe30] ;  /* 0x000e300001187983 */ /* 0x000ea20000300a00 */
[----:B------:R-:W-:Y:S01]  /*31df0*/  IMAD R3, R3, UR5, RZ ;  /* 0x0000000503037c24 */ /* 0x000fe2000f8e02ff */
[C---:B------:R-:W-:Y:S01]  /*31e00*/  ISETP.LT.AND P5, PT, R29.reuse, UR9, !P0 ;  /* 0x000000091d007c0c */ /* 0x040fe2000c7a1270 */
[----:B-1----:R-:W-:Y:S01]  /*31e10*/  IMAD R29, R29, R5, RZ ;  /* 0x000000051d1d7224 */ /* 0x002fe200078e02ff */
[----:B------:R-:W1:Y:S02]  /*31e20*/  LDCU UR5, c[0x0][0x39c] ;  /* 0x00007380ff0577ac */ /* 0x000e640008000800 */
[----:B------:R-:W-:Y:S01]  /*31e30*/  LEA R0, P1, R3, UR6, 0x1 ;  /* 0x0000000603007c11 */ /* 0x000fe2000f8208ff */
[----:B------:R-:W0:Y:S01]  /*31e40*/  LDCU UR6, c[0x0][0x39c] ;  /* 0x00007380ff0677ac */ /* 0x000e220008000800 */
[----:B---3--:R-:W-:Y:S01]  /*31e50*/  PRMT R6, R11, 0x7632, R6 ;  /* 0x000076320b067816 */ /* 0x008fe20000000006 */
[----:B------:R-:W3:Y:S01]  /*31e60*/  LDCU UR9, c[0x0][0x39c] ;  /* 0x00007380ff0977ac */ /* 0x000ee20008000800 */
[----:B--2---:R2:W-:Y:S04]  /*31e70*/  STS.128 [R2+0x180], R24 ;  /* 0x0001801802007388 */ /* 0x0045e80000000c00 */
[----:B--2---:R-:W2:Y:S01]  /*31e80*/  LDL.LU R25, [R1+0xe28] ;  /* 0x000e280001197983 */ /* 0x004ea20000300800 */
[----:B------:R-:W-:Y:S01]  /*31e90*/  LEA.HI.X.SX32 R2, R3, UR7, 0x1, P1 ;  /* 0x0000000703027c11 */ /* 0x000fe200088f0eff */
[----:B------:R-:W0:Y:S01]  /*31ea0*/  LDCU UR7, c[0x0][0x39c] ;  /* 0x00007380ff0777ac */ /* 0x000e220008000800 */
[----:B------:R-:W-:Y:S01]  /*31eb0*/  BAR.SYNC.DEFER_BLOCKING 0x0 ;  /* 0x0000000000007b1d */ /* 0x000fe20000010000 */
[----:B------:R-:W-:-:S04]  /*31ec0*/  LEA R26, P1, R29, R0, 0x1 ;  /* 0x000000001d1a7211 */ /* 0x000fc800078208ff */
[----:B------:R-:W-:Y:S02]  /*31ed0*/  LEA.HI.X.SX32 R27, R29, R2, 0x1, P1 ;  /* 0x000000021d1b7211 */ /* 0x000fe400008f0eff */
[C---:B----4-:R-:W-:Y:S01]  /*31ee0*/  ISETP.LT.AND P1, PT, R28.reuse, UR12, !P0 ;  /* 0x0000000c1c007c0c */ /* 0x050fe2000c721270 */
[----:B------:R-:W-:Y:S01]  /*31ef0*/  IMAD R28, R28, R5, RZ ;  /* 0x000000051c1c7224 */ /* 0x000fe200078e02ff */
[----:B------:R-:W4:Y:S04]  /*31f00*/  LDL.LU R4, [R1+0xfc] ;  /* 0x0000fc0001047983 */ /* 0x000f280000300800 */
[----:B------:R-:W3:Y:S04]  /*31f10*/  LDL.LU R7, [R1+0x100] ;  /* 0x0001000001077983 */ /* 0x000ee80000300800 */
[----:B------:R0:W-:Y:S02]  /*31f20*/  @P5 STG.E.U16 desc[UR10][R26.64], R11 ;  /* 0x0000000b1a005986 */ /* 0x0001e4000c10150a */
[----:B0-----:R-:W-:-:S04]  /*31f30*/  LEA R26, P5, R28, R0, 0x1 ;  /* 0x000000001c1a7211 */ /* 0x001fc800078a08ff */
[----:B------:R-:W-:Y:S01]  /*31f40*/  LEA.HI.X.SX32 R27, R28, R2, 0x1, P5 ;  /* 0x000000021c1b7211 */ /* 0x000fe200028f0eff */
[C---:B--2---:R-:W-:Y:S01]  /*31f50*/  IMAD R3, R25.reuse, R5, RZ ;  /* 0x0000000519037224 */ /* 0x044fe200078e02ff */
[----:B------:R-:W-:Y:S01]  /*31f60*/  ISETP.LT.AND P4, PT, R25, UR8, !P0 ;  /* 0x0000000819007c0c */ /* 0x000fe2000c781270 */
[----:B------:R-:W0:Y:S03]  /*31f70*/  LDCU UR8, c[0x0][0x39c] ;  /* 0x00007380ff0877ac */ /* 0x000e260008000800 */
[----:B------:R-:W-:-:S04]  /*31f80*/  LEA R24, P6, R3, R0, 0x1 ;  /* 0x0000000003187211 */ /* 0x000fc800078c08ff */
[----:B------:R-:W-:Y:S01]  /*31f90*/  LEA.HI.X.SX32 R25, R3, R2, 0x1, P6 ;  /* 0x0000000203197211 */ /* 0x000fe200030f0eff */
[C---:B-----5:R-:W-:Y:S01]  /*31fa0*/  IMAD R3, R23.reuse, R5, RZ ;  /* 0x0000000517037224 */ /* 0x060fe200078e02ff */
[----:B-1----:R-:W-:Y:S01]  /*31fb0*/  ISETP.LT.AND P6, PT, R23, UR5, !P0 ;  /* 0x0000000517007c0c */ /* 0x002fe2000c7c1270 */
[----:B------:R-:W1:Y:S01]  /*31fc0*/  LDCU UR5, c[0x0][0x39c] ;  /* 0x00007380ff0577ac */ /* 0x000e620008000800 */
[----:B------:R-:W2:Y:S04]  /*31fd0*/  LDL.LU R23, [R1+0x104] ;  /* 0x0001040001177983 */ /* 0x000ea80000300800 */
[----:B------:R-:W-:Y:S04]  /*31fe0*/  @P4 STG.E.U16 desc[UR10][R24.64], R21 ;  /* 0x0000001518004986 */ /* 0x000fe8000c10150a */
[----:B------:R-:W5:Y:S04]  /*31ff0*/  LDL.LU R28, [R1+0xf8] ;  /* 0x0000f800011c7983 */ /* 0x000f680000300800 */
[----:B------:R0:W-:Y:S04]  /*32000*/  @P1 STG.E.U16 desc[UR10][R26.64], R22 ;  /* 0x000000161a001986 */ /* 0x0001e8000c10150a */
[----:B0-----:R-:W2:Y:S01]  /*32010*/  LDL.LU R27, [R1+0xf4] ;  /* 0x0000f400011b7983 */ /* 0x001ea20000300800 */
[----:B------:R-:W-:-:S03]  /*32020*/  LEA R24, P4, R3, R0, 0x1 ;  /* 0x0000000003187211 */ /* 0x000fc600078808ff */
[----:B------:R-:W3:Y:S01]  /*32030*/  LDL.LU R11, [R1+0xe24] ;  /* 0x000e2400010b7983 */ /* 0x000ee20000300800 */
[----:B------:R-:W-:-:S05]  /*32040*/  LEA.HI.X.SX32 R25, R3, R2, 0x1, P4 ;  /* 0x0000000203197211 */ /* 0x000fca00020f0eff */
[----:B------:R0:W-:Y:S02]  /*32050*/  @P6 STG.E.U16 desc[UR10][R24.64], R20 ;  /* 0x0000001418006986 */ /* 0x0001e4000c10150a */
[----:B0-----:R-:W-:Y:S02]  /*32060*/  PRMT R20, R21, 0x7632, R20 ;  /* 0x0000763215147816 */ /* 0x001fe40000000014 */
[C---:B-----5:R-:W-:Y:S01]  /*32070*/  ISETP.LT.AND P1, PT, R28.reuse, UR7, !P0 ;  /* 0x000000071c007c0c */ /* 0x060fe2000c721270 */
[-C--:B------:R-:W-:Y:S01]  /*32080*/  IMAD R28, R28, R5.reuse, RZ ;  /* 0x000000051c1c7224 */ /* 0x080fe200078e02ff */
[----:B------:R-:W0:Y:S04]  /*32090*/  LDCU UR7, c[0x0][0x39c] ;  /* 0x00007380ff0777ac */ /* 0x000e280008000800 */
[-C--:B------:R-:W-:Y:S01]  /*320a0*/  LEA R24, P6, R28, R0.reuse, 0x1 ;  /* 0x000000001c187211 */ /* 0x080fe200078c08ff */
[C---:B--2---:R-:W-:Y:S01]  /*320b0*/  IMAD R3, R27.reuse, R5, RZ ;  /* 0x000000051b037224 */ /* 0x044fe200078e02ff */
[----:B------:R-:W-:Y:S01]  /*320c0*/  ISETP.LT.AND P4, PT, R27, UR6, !P0 ;  /* 0x000000061b007c0c */ /* 0x000fe2000c781270 */
[----:B------:R-:W2:Y:S03]  /*320d0*/  LDCU UR6, c[0x0][0x39c] ;  /* 0x00007380ff0677ac */ /* 0x000ea60008000800 */
[----:B------:R-:W-:-:S02]  /*320e0*/  LEA R26, P5, R3, R0, 0x1 ;  /* 0x00000000031a7211 */ /* 0x000fc400078a08ff */
[-C--:B------:R-:W-:Y:S02]  /*320f0*/  LEA.HI.X.SX32 R25, R28, R2.reuse, 0x1, P6 ;  /* 0x000000021c197211 */ /* 0x080fe400030f0eff */
[----:B------:R-:W-:Y:S01]  /*32100*/  LEA.HI.X.SX32 R27, R3, R2, 0x1, P5 ;  /* 0x00000002031b7211 */ /* 0x000fe200028f0eff */
[C---:B----4-:R-:W-:Y:S01]  /*32110*/  IMAD R3, R4.reuse, R5, RZ ;  /* 0x0000000504037224 */ /* 0x050fe200078e02ff */
[----:B------:R-:W-:Y:S01]  /*32120*/  ISETP.LT.AND P5, PT, R4, UR8, !P0 ;  /* 0x0000000804007c0c */ /* 0x000fe2000c7a1270 */
[----:B------:R-:W4:Y:S01]  /*32130*/  LDCU UR8, c[0x0][0x39c] ;  /* 0x00007380ff0877ac */ /* 0x000f220008000800 */
[----:B------:R-:W5:Y:S04]  /*32140*/  LDL.LU R4, [R1+0xc4] ;  /* 0x0000c40001047983 */ /* 0x000f680000300800 */
[----:B------:R0:W-:Y:S04]  /*32150*/  @P4 STG.E.U16 desc[UR10][R26.64], R6 ;  /* 0x000000061a004986 */ /* 0x0001e8000c10150a */
[----:B------:R1:W-:Y:S04]  /*32160*/  @P1 STG.E.U16 desc[UR10][R24.64], R20 ;  /* 0x0000001418001986 */ /* 0x0003e8000c10150a */
[----:B------:R-:W2:Y:S01]  /*32170*/  LDL.LU R21, [R1+0xe20] ;  /* 0x000e200001157983 */ /* 0x000ea20000300800 */
[----:B0-----:R-:W-:-:S02]  /*32180*/  LEA R26, P4, R3, R0, 0x1 ;  /* 0x00000000031a7211 */ /* 0x001fc400078808ff */
[----:B-1----:R-:W-:Y:S02]  /*32190*/  PRMT R20, R22, 0x7632, R20 ;  /* 0x0000763216147816 */ /* 0x002fe40000000014 */
[----:B------:R-:W2:Y:S01]  /*321a0*/  LDL.LU R22, [R1+0xa4] ;  /* 0x0000a40001167983 */ /* 0x000ea20000300800 */
[----:B------:R-:W-:-:S03]  /*321b0*/  LEA.HI.X.SX32 R27, R3, R2, 0x1, P4 ;  /* 0x00000002031b7211 */ /* 0x000fc600020f0eff */
[----:B------:R-:W2:Y:S04]  /*321c0*/  LDL.LU R6, [R1+0xb4] ;  /* 0x0000b40001067983 */ /* 0x000ea80000300800 */
[----:B------:R-:W2:Y:S01]  /*321d0*/  LDL.LU R3, [R1+0x108] ;  /* 0x0001080001037983 */ /* 0x000ea20000300800 */
[C---:B---3--:R-:W-:Y:S01]  /*321e0*/  IMAD R25, R7.reuse, R5, RZ ;  /* 0x0000000507197224 */ /* 0x048fe200078e02ff */
[----:B------:R-:W-:Y:S01]  /*321f0*/  ISETP.LT.AND P6, PT, R7, UR5, !P0 ;  /* 0x0000000507007c0c */ /* 0x000fe2000c7c1270 */
[----:B------:R-:W0:Y:S01]  /*32200*/  LDCU UR5, c[0x0][0x39c] ;  /* 0x00007380ff0577ac */ /* 0x000e220008000800 */
[----:B------:R1:W-:Y:S02]  /*32210*/  @P5 STG.E.U16 desc[UR10][R26.64], R20 ;  /* 0x000000141a005986 */ /* 0x0003e4000c10150a */
[----:B------:R-:W-:-:S02]  /*32220*/  LEA R24, P5, R25, R0, 0x1 ;  /* 0x0000000019187211 */ /* 0x000fc400078a08ff */
[----:B------:R-:W-:Y:S01]  /*32230*/  PRMT R28, R20, 0x7632, R28 ;  /* 0x00007632141c7816 */ /* 0x000fe2000000001c */
[----:B------:R-:W4:Y:S01]  /*32240*/  LDL.LU R7, [R1+0x118] ;  /* 0x0001180001077983 */ /* 0x000f220000300800 */
[----:B------:R-:W-:Y:S02]  /*32250*/  LEA.HI.X.SX32 R25, R25, R2, 0x1, P5 ;  /* 0x0000000219197211 */ /* 0x000fe400028f0eff */
[----:B------:R-:W-:Y:S01]  /*32260*/  ISETP.LT.AND P1, PT, R23, UR9, !P0 ;  /* 0x0000000917007c0c */ /* 0x000fe2000c721270 */
[----:B------:R-:W3:Y:S01]  /*32270*/  LDCU UR9, c[0x0][0x39c] ;  /* 0x00007380ff0977ac */ /* 0x000ee20008000800 */
[----:B------:R-:W3:Y:S04]  /*32280*/  LDL.LU R23, [R1+0x11c] ;  /* 0x00011c0001177983 */ /* 0x000ee80000300800 */
[----:B------:R0:W-:Y:S01]  /*32290*/  @P6 STG.E.U16 desc[UR10][R24.64], R28 ;  /* 0x0000001c18006986 */ /* 0x0001e2000c10150a */
[----:B--2---:R-:W-:Y:S01]  /*322a0*/  ISETP.LT.AND P4, PT, R3, UR6, !P0 ;  /* 0x0000000603007c0c */ /* 0x004fe2000c781270 */
[C---:B------:R-:W-:Y:S01]  /*322b0*/  IMAD R3, R5.reuse, 0x20, R29 ;  /* 0x0000002005037824 */ /* 0x040fe200078e021d */
[----:B------:R-:W2:Y:S01]  /*322c0*/  LDCU UR6, c[0x0][0x39c] ;  /* 0x00007380ff0677ac */ /* 0x000ea20008000800 */
[----:B------:R-:W2:Y:S02]  /*322d0*/  LDL.LU R29, [R1+0x15c] ;  /* 0x00015c00011d7983 */ /* 0x000ea40000300800 */
[----:B-1----:R-:W-:Y:S01]  /*322e0*/  IMAD R20, R5, 0x4, R3 ;  /* 0x0000000405147824 */ /* 0x002fe200078e0203 */
[----:B------:R-:W-:-:S04]  /*322f0*/  LEA R26, P5, R3, R0, 0x1 ;  /* 0x00000000031a7211 */ /* 0x000fc800078a08ff */
[----:B------:R-:W-:Y:S02]  /*32300*/  LEA.HI.X.SX32 R27, R3, R2, 0x1, P5 ;  /* 0x00000002031b7211 */ /* 0x000fe400028f0eff */
[C---:B0-----:R-:W-:Y:S01]  /*32310*/  LEA R24, P5, R20.reuse, R0, 0x1 ;  /* 0x0000000014187211 */ /* 0x041fe200078a08ff */
[----:B------:R-:W-:Y:S02]  /*32320*/  IMAD R3, R5, 0x4, R20 ;  /* 0x0000000405037824 */ /* 0x000fe400078e0214 */
[----:B-----5:R0:W-:Y:S01]  /*32330*/  @P3 STG.E.U16 desc[UR10][R26.64], R4 ;  /* 0x000000041a003986 */ /* 0x0201e2000c10150a */
[----:B------:R-:W-:-:S03]  /*32340*/  LEA.HI.X.SX32 R25, R20, R2, 0x1, P5 ;  /* 0x0000000214197211 */ /* 0x000fc600028f0eff */
[----:B------:R-:W5:Y:S04]  /*32350*/  LDL.LU R20, [R1+0x110] ;  /* 0x0001100001147983 */ /* 0x000f680000300800 */
[----:B0-----:R-:W2:Y:S01]  /*32360*/  LDL.LU R27, [R1+0x10c] ;  /* 0x00010c00011b7983 */ /* 0x001ea20000300800 */
[----:B------:R-:W-:Y:S02]  /*32370*/  LEA R26, P3, R3, R0, 0x1 ;  /* 0x00000000031a7211 */ /* 0x000fe400078608ff */
[----:B-----5:R-:W-:Y:S01]  /*32380*/  ISETP.LT.AND P6, PT, R20, UR5, !P0 ;  /* 0x0000000514007c0c */ /* 0x020fe2000c7c1270 */
[----:B------:R-:W-:Y:S01]  /*32390*/  IMAD R20, R5, 0x4, R3 ;  /* 0x0000000405147824 */ /* 0x000fe200078e0203 */
[----:B------:R0:W-:Y:S01]  /*323a0*/  @P2 STG.E.U16 desc[UR10][R24.64], R22 ;  /* 0x0000001618002986 */ /* 0x0001e2000c10150a */
[----:B------:R-:W-:Y:S01]  /*323b0*/  PRMT R28, R22, 0x7632, R28 ;  /* 0x00007632161c7816 */ /* 0x000fe2000000001c */
[----:B------:R-:W1:Y:S01]  /*323c0*/  LDCU UR5, c[0x0][0x39c] ;  /* 0x00007380ff0577ac */ /* 0x000e620008000800 */
[----:B--2---:R-:W-:Y:S01]  /*323d0*/  ISETP.LT.AND P5, PT, R27, UR7, !P0 ;  /* 0x000000071b007c0c */ /* 0x004fe2000c7a1270 */
[----:B------:R-:W2:Y:S01]  /*323e0*/  LDCU UR7, c[0x0][0x39c] ;  /* 0x00007380ff0777ac */ /* 0x000ea20008000800 */
[----:B------:R-:W-:-:S02]  /*323f0*/  LEA.HI.X.SX32 R27, R3, R2, 0x1, P3 ;  /* 0x00000002031b7211 */ /* 0x000fc400018f0eff */
[----:B------:R-:W5:Y:S01]  /*32400*/  LDL.LU R3, [R1+0x114] ;  /* 0x0001140001037983 */ /* 0x000f620000300800 */
[----:B0-----:R-:W-:-:S04]  /*32410*/  LEA R24, P2, R20, R0, 0x1 ;  /* 0x0000000014187211 */ /* 0x001fc800078408ff */
[----:B------:R-:W-:Y:S01]  /*32420*/  LEA.HI.X.SX32 R25, R20, R2, 0x1, P2 ;  /* 0x0000000214197211 */ /* 0x000fe200010f0eff */
[----:B------:R-:W-:Y:S04]  /*32430*/  @P1 STG.E.U16 desc[UR10][R26.64], R6 ;  /* 0x000000061a001986 */ /* 0x000fe8000c10150a */
[----:B------:R0:W-:Y:S01]  /*32440*/  @P4 STG.E.U16 desc[UR10][R24.64], R21 ;  /* 0x0000001518004986 */ /* 0x0001e2000c10150a */
[----:B---3--:R-:W-:Y:S01]  /*32450*/  ISETP.LT.AND P2, PT, R23, UR9, !P0 ;  /* 0x0000000917007c0c */ /* 0x008fe2000c741270 */
[----:B------:R-:W3:Y:S01]  /*32460*/  LDCU UR9, c[0x0][0x39c] ;  /* 0x00007380ff0977ac */ /* 0x000ee20008000800 */
[----:B----4-:R-:W-:Y:S01]  /*32470*/  ISETP.LT.AND P1, PT, R7, UR8, !P0 ;  /* 0x0000000807007c0c */ /* 0x010fe2000c721270 */
[----:B------:R-:W4:Y:S01]  /*32480*/  LDL.LU R23, [R1+0xb8] ;  /* 0x0000b80001177983 */ /* 0x000f220000300800 */
[----:B------:R-:W1:Y:S03]  /*32490*/  LDCU UR8, c[0x0][0x39c] ;  /* 0x00007380ff0877ac */ /* 0x000e660008000800 */
[----:B------:R-:W2:Y:S01]  /*324a0*/  LDL.LU R22, [R1+0x12c] ;  /* 0x00012c0001167983 */ /* 0x000ea20000300800 */
[----:B0-----:R-:W-:-:S03]  /*324b0*/  PRMT R21, R4, 0x7632, R21 ;  /* 0x0000763204157816 */ /* 0x001fc60000000015 */
[----:B------:R-:W2:Y:S04]  /*324c0*/  LDL.LU R7, [R1+0xc8] ;  /* 0x0000c80001077983 */ /* 0x000ea80000300800 */
[----:B------:R-:W2:Y:S01]  /*324d0*/  LDL.LU R4, [R1+0xa8] ;  /* 0x0000a80001047983 */ /* 0x000ea20000300800 */
[----:B-----5:R-:W-:Y:S01]  /*324e0*/  ISETP.LT.AND P3, PT, R3, UR6, !P0 ;  /* 0x0000000603007c0c */ /* 0x020fe2000c761270 */
[C---:B------:R-:W-:Y:S01]  /*324f0*/  IMAD R3, R5.reuse, 0x4, R20 ;  /* 0x0000000405037824 */ /* 0x040fe200078e0214 */
[----:B------:R-:W0:Y:S03]  /*32500*/  LDCU UR6, c[0x0][0x39c] ;  /* 0x00007380ff0677ac */ /* 0x000e260008000800 */
[----:B------:R-:W-:Y:S01]  /*32510*/  IMAD R20, R5, 0x4, R3 ;  /* 0x0000000405147824 */ /* 0x000fe200078e0203 */
[----:B------:R-:W-:-:S04]  /*32520*/  LEA R26, P4, R3, R0, 0x1 ;  /* 0x00000000031a7211 */ /* 0x000fc800078808ff */
[----:B------:R-:W-:Y:S02]  /*32530*/  LEA.HI.X.SX32 R27, R3, R2, 0x1, P4 ;  /* 0x00000002031b7211 */ /* 0x000fe400020f0eff */
[----:B------:R-:W-:-:S04]  /*32540*/  LEA R24, P4, R20, R0, 0x1 ;  /* 0x0000000014187211 */ /* 0x000fc800078808ff */
[----:B------:R-:W-:Y:S01]  /*32550*/  LEA.HI.X.SX32 R25, R20, R2, 0x1, P4 ;  /* 0x0000000214197211 */ /* 0x000fe200020f0eff */
[----:B------:R-:W-:Y:S04]  /*32560*/  @P5 STG.E.U16 desc[UR10][R26.64], R21 ;  /* 0x000000151a005986 */ /* 0x000fe8000c10150a */
[----:B------:R5:W-:Y:S04]  /*32570*/  @P6 STG.E.U16 desc[UR10][R24.64], R28 ;  /* 0x0000001c18006986 */ /* 0x000be8000c10150a */
[----:B-----5:R-:W0:Y:S01]  /*32580*/  LDL.LU R25, [R1+0x120] ;  /* 0x0001200001197983 */ /* 0x020e220000300800 */
[----:B------:R-:W-:-:S02]  /*32590*/  IMAD R3, R5, 0x4, R20 ;  /* 0x0000000405037824 */ /* 0x000fc400078e0214 */
[----:B------:R-:W-:-:S05]  /*325a0*/  VIADD R20, R29, 0x3c ;  /* 0x0000003c1d147836 */ /* 0x000fca0000000000 */
[C---:B-1----:R-:W-:Y:S01]  /*325b0*/  ISETP.LT.AND P6, PT, R20.reuse, UR5, !P0 ;  /* 0x0000000514007c0c */ /* 0x042fe2000c7c1270 */
[----:B------:R-:W-:Y:S01]  /*325c0*/  IMAD R20, R20, R5, RZ ;  /* 0x0000000514147224 */ /* 0x000fe200078e02ff */
[CC--:B------:R-:W-:Y:S01]  /*325d0*/  LEA R26, P4, R3.reuse, R0.reuse, 0x1 ;  /* 0x00000000031a7211 */ /* 0x0c0fe200078808ff */
[----:B------:R-:W1:Y:S03]  /*325e0*/  LDCU UR5, c[0x0][0x39c] ;  /* 0x00007380ff0577ac */ /* 0x000e660008000800 */
[----:B------:R-:W-:Y:S02]  /*325f0*/  LEA R24, P5, R20, R0, 0x1 ;  /* 0x0000000014187211 */ /* 0x000fe400078a08ff */
[----:B------:R-:W-:Y:S02]  /*32600*/  LEA.HI.X.SX32 R27, R3, R2, 0x1, P4 ;  /* 0x00000002031b7211 */ /* 0x000fe400020f0eff */
[----:B------:R-:W-:-:S02]  /*32610*/  PRMT R21, R6, 0x7632, R21 ;  /* 0x0000763206157816 */ /* 0x000fc40000000015 */
[----:B------:R-:W5:Y:S01]  /*32620*/  LDL.LU R6, [R1+0xe1c] ;  /* 0x000e1c0001067983 */ /* 0x000f620000300800 */
[----:B0-----:R-:W-:-:S03]  /*32630*/  ISETP.LT.AND P4, PT, R25, UR6, !P0 ;  /* 0x0000000619007c0c */ /* 0x001fc6000c781270 */
[----:B------:R0:W-:Y:S01]  /*32640*/  @P3 STG.E.U16 desc[UR10][R26.64], R21 ;  /* 0x000000151a003986 */ /* 0x0001e2000c10150a */
[----:B------:R-:W-:Y:S01]  /*32650*/  LEA.HI.X.SX32 R25, R20, R2, 0x1, P5 ;  /* 0x0000000214197211 */ /* 0x000fe200028f0eff */
[----:B------:R-:W1:Y:S02]  /*32660*/  LDCU UR6, c[0x0][0x39c] ;  /* 0x00007380ff0677ac */ /* 0x000e640008000800 */
[----:B------:R-:W2:Y:S01]  /*32670*/  LDL.LU R20, [R1+0x124] ;  /* 0x0001240001147983 */ /* 0x000ea20000300800 */
[----:B0-----:R-:W-:Y:S01]  /*32680*/  IMAD R26, R5, 0x8, R3 ;  /* 0x00000008051a7824 */ /* 0x001fe200078e0203 */
[----:B------:R-:W-:-:S03]  /*32690*/  PRMT R21, R21, 0x7632, R21 ;  /* 0x0000763215157816 */ /* 0x000fc60000000015 */
[----:B------:R-:W-:Y:S02]  /*326a0*/  IMAD R3, R5, 0x4, R26 ;  /* 0x0000000405037824 */ /* 0x000fe400078e021a */
[----:B------:R0:W-:Y:S01]  /*326b0*/  @P6 STG.E.U16 desc[UR10][R24.64], R21 ;  /* 0x0000001518006986 */ /* 0x0001e2000c10150a */
[----:B--2---:R-:W-:Y:S01]  /*326c0*/  ISETP.LT.AND P5, PT, R20, UR7, !P0 ;  /* 0x0000000714007c0c */ /* 0x004fe2000c7a1270 */
[----:B------:R-:W2:Y:S01]  /*326d0*/  LDCU UR7, c[0x0][0x39c] ;  /* 0x00007380ff0777ac */ /* 0x000ea20008000800 */
[----:B------:R-:W-:-:S04]  /*326e0*/  LEA R20, P3, R26, R0, 0x1 ;  /* 0x000000001a147211 */ /* 0x000fc800078608ff */
[----:B0-----:R-:W-:Y:S02]  /*326f0*/  LEA.HI.X.SX32 R21, R26, R2, 0x1, P3 ;  /* 0x000000021a157211 */ /* 0x001fe400018f0eff */
[----:B------:R-:W2:Y:S01]  /*32700*/  LDL.LU R26, [R1+0x128] ;  /* 0x00012800011a7983 */ /* 0x000ea20000300800 */
[----:B------:R-:W-:-:S03]  /*32710*/  LEA R24, P6, R3, R0, 0x1 ;  /* 0x0000000003187211 */ /* 0x000fc600078c08ff */
[----:B------:R-:W-:Y:S01]  /*32720*/  @P1 STG.E.U16 desc[UR10][R20.64], R7 ;  /* 0x0000000714001986 */ /* 0x000fe2000c10150a */
[----:B------:R-:W-:-:S05]  /*32730*/  LEA.HI.X.SX32 R25, R3, R2, 0x1, P6 ;  /* 0x0000000203197211 */ /* 0x000fca00030f0eff */
[----:B------:R0:W-:Y:S01]  /*32740*/  @P2 STG.E.U16 desc[UR10][R24.64], R4 ;  /* 0x0000000418002986 */ /* 0x0001e2000c10150a */
[----:B-1----:R-:W-:Y:S01]  /*32750*/  ISETP.LT.AND P2, PT, R22, UR6, !P0 ;  /* 0x0000000616007c0c */ /* 0x002fe2000c741270 */
[----:B------:R-:W1:Y:S02]  /*32760*/  LDCU UR6, c[0x0][0x39c] ;  /* 0x00007380ff0677ac */ /* 0x000e640008000800 */
[----:B0-----:R-:W3:Y:S04]  /*32770*/  LDL.LU R25, [R1+0x130] ;  /* 0x0001300001197983 */ /* 0x001ee80000300800 */
[----:B------:R-:W3:Y:S01]  /*32780*/  LDL.LU R22, [R1+0xe18] ;  /* 0x000e180001167983 */ /* 0x000ee20000300800 */
[----:B--2---:R-:W-:Y:S01]  /*32790*/  ISETP.LT.AND P3, PT, R26, UR5, !P0 ;  /* 0x000000051a007c0c */ /* 0x004fe2000c761270 */
[----:B------:R-:W-:Y:S01]  /*327a0*/  IMAD R26, R5, 0x4, R3 ;  /* 0x00000004051a7824 */ /* 0x000fe200078e0203 */
[----:B------:R-:W0:Y:S04]  /*327b0*/  LDCU UR5, c[0x0][0x39c] ;  /* 0x00007380ff0577ac */ /* 0x000e280008000800 */
[----:B------:R-:W-:-:S04]  /*327c0*/  LEA R20, P1, R26, R0, 0x1 ;  /* 0x000000001a147211 */ /* 0x000fc800078208ff */
[----:B------:R-:W-:-:S05]  /*327d0*/  LEA.HI.X.SX32 R21, R26, R2, 0x1, P1 ;  /* 0x000000021a157211 */ /* 0x000fca00008f0eff */
[----:B----4-:R2:W-:Y:S04]  /*327e0*/  @P4 STG.E.U16 desc[UR10][R20.64], R23 ;  /* 0x0000001714004986 */ /* 0x0105e8000c10150a */
[----:B--2---:R-:W2:Y:S04]  /*327f0*/  LDL.LU R21, [R1+0x134] ;  /* 0x0001340001157983 */ /* 0x004ea80000300800 */
[----:B------:R-:W0:Y:S01]  /*32800*/  LDL.LU R20, [R1+0x138] ;  /* 0x0001380001147983 */ /* 0x000e220000300800 */
[----:B------:R-:W-:Y:S01]  /*32810*/  IMAD R3, R5, 0x4, R26 ;  /* 0x0000000405037824 */ /* 0x000fe200078e021a */
[----:B---3--:R-:W-:Y:S01]  /*32820*/  ISETP.LT.AND P1, PT, R25, UR7, !P0 ;  /* 0x0000000719007c0c */ /* 0x008fe2000c721270 */
[----:B------:R-:W3:Y:S03]  /*32830*/  LDCU UR7, c[0x0][0x39c] ;  /* 0x00007380ff0777ac */ /* 0x000ee60008000800 */
[----:B------:R-:W-:-:S04]  /*32840*/  LEA R24, P6, R3, R0, 0x1 ;  /* 0x0000000003187211 */ /* 0x000fc800078c08ff */
[----:B------:R-:W-:Y:S01]  /*32850*/  LEA.HI.X.SX32 R25, R3, R2, 0x1, P6 ;  /* 0x0000000203197211 */ /* 0x000fe200030f0eff */
[----:B------:R-:W-:-:S04]  /*32860*/  IMAD R3, R5, 0x4, R3 ;  /* 0x0000000405037824 */ /* 0x000fc800078e0203 */
[----:B------:R4:W-:Y:S01]  /*32870*/  @P5 STG.E.U16 desc[UR10][R24.64], R22 ;  /* 0x0000001618005986 */ /* 0x0009e2000c10150a */
[----:B------:R-:W-:-:S03]  /*32880*/  PRMT R26, R4, 0x7632, R26 ;  /* 0x00007632041a7816 */ /* 0x000fc6000000001a */
[----:B------:R-:W3:Y:S01]  /*32890*/  LDL.LU R4, [R1+0xcc] ;  /* 0x0000cc0001047983 */ /* 0x000ee20000300800 */
[----:B----4-:R-:W-:-:S04]  /*328a0*/  LEA R24, P6, R3, R0, 0x1 ;  /* 0x0000000003187211 */ /* 0x010fc800078c08ff */
[----:B------:R-:W-:Y:S02]  /*328b0*/  LEA.HI.X.SX32 R25, R3, R2, 0x1, P6 ;  /* 0x0000000203197211 */ /* 0x000fe400030f0eff */
[----:B------:R-:W-:Y:S02]  /*328c0*/  PRMT R22, R7, 0x7632, R22 ;  /* 0x0000763207167816 */ /* 0x000fe40000000016 */
[----:B------:R-:W4:Y:S04]  /*328d0*/  LDL.LU R7, [R1+0xac] ;  /* 0x0000ac0001077983 */ /* 0x000f280000300800 */
[----:B------:R1:W-:Y:S04]  /*328e0*/  @P3 STG.E.U16 desc[UR10][R24.64], R22 ;  /* 0x0000001618003986 */ /* 0x0003e8000c10150a */
[----:B-1----:R-:W3:Y:S01]  /*328f0*/  LDL.LU R25, [R1+0x13c] ;  /* 0x00013c0001197983 */ /* 0x002ee20000300800 */
[----:B--2---:R-:W-:Y:S01]  /*32900*/  ISETP.LT.AND P4, PT, R21, UR8, !P0 ;  /* 0x0000000815007c0c */ /* 0x004fe2000c781270 */
[----:B------:R-:W-:Y:S01]  /*32910*/  IMAD R21, R5, 0x4, R3 ;  /* 0x0000000405157824 */ /* 0x000fe200078e0203 */
[----:B------:R-:W1:Y:S01]  /*32920*/  LDCU UR8, c[0x0][0x39c] ;  /* 0x00007380ff0877ac */ /* 0x000e620008000800 */
[----:B0-----:R-:W-:-:S03]  /*32930*/  ISETP.LT.AND P5, PT, R20, UR5, !P0 ;  /* 0x0000000514007c0c */ /* 0x001fc6000c7a1270 */
[----:B------:R-:W-:Y:S01]  /*32940*/  LEA R20, P6, R21, R0, 0x1 ;  /* 0x0000000015147211 */ /* 0x000fe200078c08ff */
[----:B------:R-:W-:Y:S01]  /*32950*/  IMAD R3, R5, 0x4, R21 ;  /* 0x0000000405037824 */ /* 0x000fe200078e0215 */
[----:B------:R-:W0:Y:S02]  /*32960*/  LDCU UR5, c[0x0][0x39c] ;  /* 0x00007380ff0577ac */ /* 0x000e240008000800 */
[----:B------:R-:W-:-:S05]  /*32970*/  LEA.HI.X.SX32 R21, R21, R2, 0x1, P6 ;  /* 0x0000000215157211 */ /* 0x000fca00030f0eff */
[----:B------:R2:W-:Y:S04]  /*32980*/  @P2 STG.E.U16 desc[UR10][R20.64], R26 ;  /* 0x0000001a14002986 */ /* 0x0005e8000c10150a */
[----:B--2---:R-:W2:Y:S01]  /*32990*/  LDL.LU R21, [R1+0x140] ;  /* 0x0001400001157983 */ /* 0x004ea20000300800 */
[----:B------:R-:W-:Y:S02]  /*329a0*/  LEA R24, P6, R3, R0, 0x1 ;  /* 0x0000000003187211 */ /* 0x000fe400078c08ff */
[----:B------:R-:W-:Y:S02]  /*329b0*/  PRMT R20, R23, 0x7632, R20 ;  /* 0x0000763217147816 */ /* 0x000fe40000000014 */
[----:B------:R-:W4:Y:S01]  /*329c0*/  LDL.LU R23, [R1+0xe14] ;  /* 0x000e140001177983 */ /* 0x000f220000300800 */
[----:B---3--:R-:W-:Y:S01]  /*329d0*/  ISETP.LT.AND P3, PT, R25, UR6, !P0 ;  /* 0x0000000619007c0c */ /* 0x008fe2000c761270 */
[----:B------:R-:W3:Y:S01]  /*329e0*/  LDCU UR6, c[0x0][0x39c] ;  /* 0x00007380ff0677ac */ /* 0x000ee20008000800 */
[----:B------:R-:W-:-:S02]  /*329f0*/  LEA.HI.X.SX32 R25, R3, R2, 0x1, P6 ;  /* 0x0000000203197211 */ /* 0x000fc400030f0eff */
[----:B--2---:R-:W-:Y:S01]  /*32a00*/  ISETP.LT.AND P2, PT, R21, UR7, !P0 ;  /* 0x0000000715007c0c */ /* 0x004fe2000c741270 */
[----:B------:R-:W-:Y:S02]  /*32a10*/  IMAD R21, R5, 0x4, R3 ;  /* 0x0000000405157824 */ /* 0x000fe400078e0203 */
[----:B------:R2:W-:Y:S01]  /*32a20*/  @P1 STG.E.U16 desc[UR10][R24.64], R20 ;  /* 0x0000001418001986 */ /* 0x0005e2000c10150a */
[----:B------:R-:W-:Y:S01]  /*32a30*/  PRMT R26, R22, 0x7632, R26 ;  /* 0x00007632161a7816 */ /* 0x000fe2000000001a */
[----:B------:R-:W0:Y:S02]  /*32a40*/  LDCU UR7, c[0x0][0x39c] ;  /* 0x00007380ff0777ac */ /* 0x000e240008000800 */
[----:B------:R-:W0:Y:S01]  /*32a50*/  LDL.LU R3, [R1+0x144] ;  /* 0x0001440001037983 */ /* 0x000e220000300800 */
[----:B--2---:R-:W-:Y:S02]  /*32a60*/  LEA R20, P6, R21, R0, 0x1 ;  /* 0x0000000015147211 */ /* 0x004fe400078c08ff */
[----:B0-----:R-:W-:Y:S01]  /*32a70*/  ISETP.LT.AND P1, PT, R3, UR5, !P0 ;  /* 0x0000000503007c0c */ /* 0x001fe2000c721270 */
[----:B------:R-:W-:Y:S01]  /*32a80*/  IMAD R3, R5, 0x4, R21 ;  /* 0x0000000405037824 */ /* 0x000fe200078e0215 */
[----:B------:R-:W-:Y:S01]  /*32a90*/  LEA.HI.X.SX32 R21, R21, R2, 0x1, P6 ;  /* 0x0000000215157211 */ /* 0x000fe200030f0eff */
[----:B------:R-:W0:Y:S02]  /*32aa0*/  LDCU UR5, c[0x0][0x39c] ;  /* 0x00007380ff0577ac */ /* 0x000e240008000800 */
[----:B------:R-:W-:Y:S01]  /*32ab0*/  IMAD R22, R5, 0x4, R3 ;  /* 0x0000000405167824 */ /* 0x000fe200078e0203 */
[C---:B------:R-:W-:Y:S01]  /*32ac0*/  LEA R24, P6, R3.reuse, R0, 0x1 ;  /* 0x0000000003187211 */ /* 0x040fe200078c08ff */
[----:B------:R2:W-:Y:S03]  /*32ad0*/  @P4 STG.E.U16 desc[UR10][R20.64], R26 ;  /* 0x0000001a14004986 */ /* 0x0005e6000c10150a */
[----:B------:R-:W-:Y:S01]  /*32ae0*/  LEA.HI.X.SX32 R25, R3, R2, 0x1, P6 ;  /* 0x0000000203197211 */ /* 0x000fe200030f0eff */
[----:B------:R-:W-:Y:S01]  /*32af0*/  IMAD R3, R5, 0x4, R22 ;  /* 0x0000000405037824 */ /* 0x000fe200078e0216 */
[C---:B--2---:R-:W-:Y:S01]  /*32b00*/  LEA R20, P4, R22.reuse, R0, 0x1 ;  /* 0x0000000016147211 */ /* 0x044fe200078808ff */
[----:B------:R-:W2:Y:S03]  /*32b10*/  LDL.LU R26, [R1+0xbc] ;  /* 0x0000bc00011a7983 */ /* 0x000ea60000300800 */
[----:B------:R-:W-:Y:S01]  /*32b20*/  LEA.HI.X.SX32 R21, R22, R2, 0x1, P4 ;  /* 0x0000000216157211 */ /* 0x000fe200020f0eff */
[----:B------:R0:W-:Y:S04]  /*32b30*/  @P5 STG.E.U16 desc[UR10][R24.64], R4 ;  /* 0x0000000418005986 */ /* 0x0001e8000c10150a */
[----:B------:R-:W2:Y:S04]  /*32b40*/  LDL.LU R22, [R1+0x14c] ;  /* 0x00014c0001167983 */ /* 0x000ea80000300800 */
[----:B0-----:R-:W3:Y:S01]  /*32b50*/  LDL.LU R25, [R1+0x148] ;  /* 0x0001480001197983 */ /* 0x001ee20000300800 */
[----:B------:R-:W-:-:S03]  /*32b60*/  LEA R24, P5, R3, R0, 0x1 ;  /* 0x0000000003187211 */ /* 0x000fc600078a08ff */
[----:B----4-:R0:W-:Y:S01]  /*32b70*/  @P3 STG.E.U16 desc[UR10][R20.64], R7 ;  /* 0x0000000714003986 */ /* 0x0101e2000c10150a */
[----:B--2---:R-:W-:Y:S01]  /*32b80*/  ISETP.LT.AND P4, PT, R22, UR7, !P0 ;  /* 0x0000000716007c0c */ /* 0x004fe2000c781270 */
[----:B------:R-:W-:Y:S01]  /*32b90*/  IMAD R22, R5, 0x4, R3 ;  /* 0x0000000405167824 */ /* 0x000fe200078e0203 */
[----:B------:R-:W-:Y:S01]  /*32ba0*/  PRMT R27, R4, 0x7632, R27 ;  /* 0x00007632041b7816 */ /* 0x000fe2000000001b */
[----:B------:R-:W2:Y:S01]  /*32bb0*/  LDCU UR7, c[0x0][0x39c] ;  /* 0x00007380ff0777ac */ /* 0x000ea20008000800 */
[----:B---3--:R-:W-:Y:S01]  /*32bc0*/  ISETP.LT.AND P6, PT, R25, UR6, !P0 ;  /* 0x0000000619007c0c */ /* 0x008fe2000c7c1270 */
[----:B------:R-:W3:Y:S01]  /*32bd0*/  LDCU UR6, c[0x0][0x39c] ;  /* 0x00007380ff0677ac */ /* 0x000ee20008000800 */
[----:B------:R-:W-:Y:S02]  /*32be0*/  LEA.HI.X.SX32 R25, R3, R2, 0x1, P5 ;  /* 0x0000000203197211 */ /* 0x000fe400028f0eff */
[----:B------:R-:W4:Y:S04]  /*32bf0*/  LDL.LU R3, [R1+0x158] ;  /* 0x0001580001037983 */ /* 0x000f280000300800 */
[----:B0-----:R-:W2:Y:S01]  /*32c00*/  LDL.LU R21, [R1+0x150] ;  /* 0x0001500001157983 */ /* 0x001ea20000300800 */
[----:B------:R-:W-:-:S02]  /*32c10*/  LEA R20, P3, R22, R0, 0x1 ;  /* 0x0000000016147211 */ /* 0x000fc400078608ff */
[----:B--2---:R-:W-:Y:S01]  /*32c20*/  ISETP.LT.AND P5, PT, R21, UR5, !P0 ;  /* 0x0000000515007c0c */ /* 0x004fe2000c7a1270 */
[----:B------:R0:W-:Y:S01]  /*32c30*/  @P2 STG.E.U16 desc[UR10][R24.64], R26 ;  /* 0x0000001a18002986 */ /* 0x0001e2000c10150a */
[----:B------:R-:W2:Y:S03]  /*32c40*/  LDCU UR5, c[0x0][0x39c] ;  /* 0x00007380ff0577ac */ /* 0x000ea60008000800 */
[----:B------:R-:W1:Y:S01]  /*32c50*/  LDL.LU R21, [R1+0x154] ;  /* 0x0001540001157983 */ /* 0x000e620000300800 */
[----:B------:R-:W-:-:S03]  /*32c60*/  PRMT R28, R26, 0x7632, R28 ;  /* 0x000076321a1c7816 */ /* 0x000fc6000000001c */
[----:B------:R-:W2:Y:S01]  /*32c70*/  LDL.LU R4, [R1+0xe10] ;  /* 0x000e100001047983 */ /* 0x000ea20000300800 */
[----:B0-----:R-:W-:Y:S01]  /*32c80*/  VIADD R26, R29, 0x7c ;  /* 0x0000007c1d1a7836 */ /* 0x001fe20000000000 */
[----:B-1----:R-:W-:Y:S01]  /*32c90*/  ISETP.LT.AND P2, PT, R21, UR8, !P0 ;  /* 0x0000000815007c0c */ /* 0x002fe2000c741270 */
[----:B------:R-:W0:Y:S01]  /*32ca0*/  LDCU UR8, c[0x0][0x39c] ;  /* 0x00007380ff0877ac */ /* 0x000e220008000800 */
[----:B------:R-:W-:Y:S02]  /*32cb0*/  LEA.HI.X.SX32 R21, R22, R2, 0x1, P3 ;  /* 0x0000000216157211 */ /* 0x000fe400018f0eff */
[----:B----4-:R-:W-:Y:S01]  /*32cc0*/  ISETP.LT.AND P3, PT, R3, UR9, !P0 ;  /* 0x0000000903007c0c */ /* 0x010fe2000c761270 */
[C---:B------:R-:W-:Y:S01]  /*32cd0*/  IMAD R3, R5.reuse, 0x4, R22 ;  /* 0x0000000405037824 */ /* 0x040fe200078e0216 */
[----:B------:R-:W1:Y:S01]  /*32ce0*/  LDCU UR9, c[0x0][0x39c] ;  /* 0x00007380ff0977ac */ /* 0x000e620008000800 */
[----:B------:R4:W-:Y:S02]  /*32cf0*/  @P1 STG.E.U16 desc[UR10][R20.64], R23 ;  /* 0x0000001714001986 */ /* 0x0009e4000c10150a */
[----:B------:R-:W-:Y:S01]  /*32d00*/  IMAD R22, R5, 0x4, R3 ;  /* 0x0000000405167824 */ /* 0x000fe200078e0203 */
[----:B----4-:R-:W-:-:S04]  /*32d10*/  LEA R20, P1, R3, R0, 0x1 ;  /* 0x0000000003147211 */ /* 0x010fc800078208ff */
[----:B------:R-:W-:Y:S02]  /*32d20*/  LEA.HI.X.SX32 R21, R3, R2, 0x1, P1 ;  /* 0x0000000203157211 */ /* 0x000fe400008f0eff */
[C---:B------:R-:W-:Y:S01]  /*32d30*/  LEA R24, P1, R22.reuse, R0, 0x1 ;  /* 0x0000000016187211 */ /* 0x040fe200078208ff */
[----:B------:R-:W-:Y:S01]  /*32d40*/  IMAD R3, R5, 0x4, R22 ;  /* 0x0000000405037824 */ /* 0x000fe200078e0216 */
[----:B------:R-:W-:Y:S01]  /*32d50*/  PRMT R23, R7, 0x7632, R23 ;  /* 0x0000763207177816 */ /* 0x000fe20000000017 */
[----:B------:R4:W-:Y:S01]  /*32d60*/  @P6 STG.E.U16 desc[UR10][R20.64], R27 ;  /* 0x0000001b14006986 */ /* 0x0009e2000c10150a */
[----:B------:R-:W-:Y:S01]  /*32d70*/  LEA.HI.X.SX32 R25, R22, R2, 0x1, P1 ;  /* 0x0000000216197211 */ /* 0x000fe200008f0eff */
[C---:B------:R-:W-:Y:S01]  /*32d80*/  IMAD R22, R26.reuse, R5, RZ ;  /* 0x000000051a167224 */ /* 0x040fe200078e02ff */
[----:B--2---:R-:W-:Y:S01]  /*32d90*/  ISETP.LT.AND P1, PT, R26, UR5, !P0 ;  /* 0x000000051a007c0c */ /* 0x004fe2000c721270 */
[----:B------:R-:W2:Y:S01]  /*32da0*/  LDL.LU R7, [R1+0x168] ;  /* 0x0001680001077983 */ /* 0x000ea20000300800 */
[----:B------:R-:W2:Y:S03]  /*32db0*/  LDCU UR5, c[0x0][0x39c] ;  /* 0x00007380ff0577ac */ /* 0x000ea60008000800 */
[----:B----4-:R-:W4:Y:S04]  /*32dc0*/  LDL.LU R27, [R1+0x10] ;  /* 0x00001000011b7983 */ /* 0x010f280000300800 */
[----:B------:R-:W3:Y:S01]  /*32dd0*/  LDL.LU R26, [R1+0x160] ;  /* 0x00016000011a7983 */ /* 0x000ee20000300800 */
[----:B------:R-:W-:-:S03]  /*32de0*/  LEA R20, P6, R3, R0, 0x1 ;  /* 0x0000000003147211 */ /* 0x000fc600078c08ff */
[----:B------:R-:W-:Y:S01]  /*32df0*/  @P4 STG.E.U16 desc[UR10][R24.64], R23 ;  /* 0x0000001718004986 */ /* 0x000fe2000c10150a */
[----:B------:R-:W-:-:S03]  /*32e00*/  LEA.HI.X.SX32 R21, R3, R2, 0x1, P6 ;  /* 0x0000000203157211 */ /* 0x000fc600030f0eff */
[----:B------:R-:W4:Y:S04]  /*32e10*/  LDL.LU R5, [R1+0x16c] ;  /* 0x00016c0001057983 */ /* 0x000f280000300800 */
[----:B------:R0:W-:Y:S04]  /*32e20*/  @P5 STG.E.U16 desc[UR10][R20.64], R28 ;  /* 0x0000001c14005986 */ /* 0x0001e8000c10150a */
[----:B0-----:R-:W4:Y:S01]  /*32e30*/  LDL.LU R21, [R1+0x164] ;  /* 0x0001640001157983 */ /* 0x001f220000300800 */
[----:B------:R-:W-:Y:S02]  /*32e40*/  LEA R24, P6, R22, R0, 0x1 ;  /* 0x0000000016187211 */ /* 0x000fe400078c08ff */
[----:B------:R-:W-:-:S02]  /*32e50*/  PRMT R23, R23, 0x7632, R23 ;  /* 0x0000763217177816 */ /* 0x000fc40000000017 */
[----:B------:R-:W-:-:S05]  /*32e60*/  LEA.HI.X.SX32 R25, R22, R2, 0x1, P6 ;  /* 0x0000000216197211 */ /* 0x000fca00030f0eff */
[----:B------:R0:W-:Y:S01]  /*32e70*/  @P1 STG.E.U16 desc[UR10][R24.64], R23 ;  /* 0x0000001718001986 */ /* 0x0001e2000c10150a */
[----:B---3--:R-:W-:Y:S01]  /*32e80*/  ISETP.LT.AND P4, PT, R26, UR6, !P0 ;  /* 0x000000061a007c0c */ /* 0x008fe2000c781270 */
[----:B------:R-:W3:Y:S01]  /*32e90*/  LDCU UR6, c[0x0][0x39c] ;  /* 0x00007380ff0677ac */ /* 0x000ee20008000800 */
[----:B------:R-:W0:Y:S01]  /*32ea0*/  LDC R26, c[0x0][0x3b8] ;  /* 0x0000ee00ff1a7b82 */ /* 0x000e220000000800 */
[----:B--2---:R-:W-:Y:S02]  /*32eb0*/  ISETP.LT.AND P1, PT, R7, UR5, !P0 ;  /* 0x0000000507007c0c */ /* 0x004fe4000c721270 */
[----:B------:R-:W2:Y:S01]  /*32ec0*/  LDL.LU R7, [R1+0x180] ;  /* 0x0001800001077983 */ /* 0x000ea20000300800 */
[----:B------:R-:W0:Y:S03]  /*32ed0*/  LDCU UR5, c[0x0][0x39c] ;  /* 0x00007380ff0577ac */ /* 0x000e260008000800 */
[----:B------:R-:W2:Y:S01]  /*32ee0*/  LDL.LU R28, [R1+0x184] ;  /* 0x00018400011c7983 */ /* 0x000ea20000300800 */
[----:B0-----:R-:W-:-:S04]  /*32ef0*/  IMAD R20, R26, 0x8, R3 ;  /* 0x000000081a147824 */ /* 0x001fc800078e0203 */
[----:B------:R-:W-:Y:S01]  /*32f00*/  IMAD R3, R26, 0x4, R20 ;  /* 0x000000041a037824 */ /* 0x000fe200078e0214 */
[----:B------:R-:W-:-:S04]  /*32f10*/  LEA R22, P6, R20, R0, 0x1 ;  /* 0x0000000014167211 */ /* 0x000fc800078c08ff */
[----:B------:R-:W-:Y:S02]  /*32f20*/  LEA.HI.X.SX32 R23, R20, R2, 0x1, P6 ;  /* 0x0000000214177211 */ /* 0x000fe400030f0eff */
[----:B------:R-:W-:Y:S01]  /*32f30*/  LEA R24, P6, R3, R0, 0x1 ;  /* 0x0000000003187211 */ /* 0x000fe200078c08ff */
[----:B------:R-:W-:-:S03]  /*32f40*/  IMAD R20, R26, 0x4, R3 ;  /* 0x000000041a147824 */ /* 0x000fc600078e0203 */
[----:B------:R-:W-:Y:S01]  /*32f50*/  LEA.HI.X.SX32 R25, R3, R2, 0x1, P6 ;  /* 0x0000000203197211 */ /* 0x000fe200030f0eff */
[----:B----4-:R0:W-:Y:S01]  /*32f60*/  @P2 STG.E.U16 desc[UR10][R22.64], R27 ;  /* 0x0000001b16002986 */ /* 0x0101e2000c10150a */
[----:B------:R-:W-:Y:S01]  /*32f70*/  ISETP.LT.AND P5, PT, R21, UR7, !P0 ;  /* 0x0000000715007c0c */ /* 0x000fe2000c7a1270 */
[----:B------:R-:W4:Y:S02]  /*32f80*/  LDCU UR7, c[0x0][0x39c] ;  /* 0x00007380ff0777ac */ /* 0x000f240008000800 */
[----:B------:R1:W-:Y:S01]  /*32f90*/  @P3 STG.E.U16 desc[UR10][R24.64], R4 ;  /* 0x0000000418003986 */ /* 0x0003e2000c10150a */
[----:B0-----:R-:W-:-:S03]  /*32fa0*/  LEA R22, P2, R20, R0, 0x1 ;  /* 0x0000000014167211 */ /* 0x001fc600078408ff */
[----:B-1----:R-:W2:Y:S04]  /*32fb0*/  LDL.LU R25, [R1] ;  /* 0x0000000001197983 */ /* 0x002ea80000300800 */
[----:B------:R-:W4:Y:S01]  /*32fc0*/  LDL.LU R21, [R1+0x174] ;  /* 0x0001740001157983 */ /* 0x000f220000300800 */
[----:B------:R-:W-:Y:S02]  /*32fd0*/  LEA.HI.X.SX32 R23, R20, R2, 0x1, P2 ;  /* 0x0000000214177211 */ /* 0x000fe400010f0eff */
[----:B---3--:R-:W-:Y:S01]  /*32fe0*/  ISETP.LT.AND P2, PT, R5, UR6, !P0 ;  /* 0x0000000605007c0c */ /* 0x008fe2000c741270 */
[----:B------:R-:W-:Y:S01]  /*32ff0*/  IMAD R3, R26, 0x4, R20 ;  /* 0x000000041a037824 */ /* 0x000fe200078e0214 */
[----:B------:R-:W3:Y:S01]  /*33000*/  LDL.LU R5, [R1+0xe0c] ;  /* 0x000e0c0001057983 */ /* 0x000ee20000300800 */
[----:B------:R-:W0:Y:S03]  /*33010*/  LDCU UR6, c[0x0][0x39c] ;  /* 0x00007380ff0677ac */ /* 0x000e260008000800 */
[----:B------:R-:W-:-:S02]  /*33020*/  LEA R20, P6, R3, R0, 0x1 ;  /* 0x0000000003147211 */ /* 0x000fc400078c08ff */
[----:B----4-:R-:W-:Y:S01]  /*33030*/  ISETP.LT.AND P3, PT, R21, UR7, !P0 ;  /* 0x0000000715007c0c */ /* 0x010fe2000c761270 */
[----:B--2---:R1:W-:Y:S01]  /*33040*/  @P4 STG.E.U16 desc[UR10][R22.64], R25 ;  /* 0x0000001916004986 */ /* 0x0043e2000c10150a */
[----:B------:R-:W-:Y:S01]  /*33050*/  LEA.HI.X.SX32 R21, R3, R2, 0x1, P6 ;  /* 0x0000000203157211 */ /* 0x000fe200030f0eff */
[----:B------:R-:W2:Y:S04]  /*33060*/  LDCU UR7, c[0x0][0x39c] ;  /* 0x00007380ff0777ac */ /* 0x000ea80008000800 */
[----:B---3--:R3:W-:Y:S04]  /*33070*/  @P5 STG.E.U16 desc[UR10][R20.64], R5 ;  /* 0x0000000514005986 */ /* 0x0087e8000c10150a */
[----:B-1----:R-:W4:Y:S04]  /*33080*/  LDL.LU R23, [R1+0x178] ;  /* 0x0001780001177983 */ /* 0x002f280000300800 */
[----:B---3--:R-:W3:Y:S01]  /*33090*/  LDL.LU R20, [R1+0x17c] ;  /* 0x00017c0001147983 */ /* 0x008ee20000300800 */
[----:B------:R-:W-:-:S04]  /*330a0*/  IMAD R3, R26, 0x4, R3 ;  /* 0x000000041a037824 */ /* 0x000fc800078e0203 */
[----:B------:R-:W-:Y:S01]  /*330b0*/  IMAD R21, R26, 0x4, R3 ;  /* 0x000000041a157824 */ /* 0x000fe200078e0203 */
[----:B------:R-:W-:Y:S02]  /*330c0*/  LEA R22, P6, R3, R0, 0x1 ;  /* 0x0000000003167211 */ /* 0x000fe400078c08ff */
[----:B------:R-:W-:Y:S02]  /*330d0*/  PRMT R4, R27, 0x7632, R4 ;  /* 0x000076321b047816 */ /* 0x000fe40000000004 */
[----:B------:R-:W2:Y:S02]  /*330e0*/  LDL.LU R27, [R1+0x14] ;  /* 0x00001400011b7983 */ /* 0x000ea40000300800 */
[----:B------:R-:W-:Y:S02]  /*330f0*/  PRMT R24, R4, 0x7632, R24 ;  /* 0x0000763204187816 */ /* 0x000fe40000000018 */
[----:B----4-:R-:W-:Y:S01]  /*33100*/  ISETP.LT.AND P4, PT, R23, UR8, !P0 ;  /* 0x0000000817007c0c */ /* 0x010fe2000c781270 */
[----:B------:R-:W1:Y:S01]  /*33110*/  LDCU UR8, c[0x0][0x39c] ;  /* 0x00007380ff0877ac */ /* 0x000e620008000800 */
[----:B------:R-:W-:-:S02]  /*33120*/  LEA.HI.X.SX32 R23, R3, R2, 0x1, P6 ;  /* 0x0000000203177211 */ /* 0x000fc400030f0eff */
[----:B---3--:R-:W-:Y:S01]  /*33130*/  ISETP.LT.AND P5, PT, R20, UR5, !P0 ;  /* 0x0000000514007c0c */ /* 0x008fe2000c7a1270 */
[C---:B------:R-:W-:Y:S01]  /*33140*/  IMAD R3, R26.reuse, 0x4, R21 ;  /* 0x000000041a037824 */ /* 0x040fe200078e0215 */
[C---:B------:R-:W-:Y:S01]  /*33150*/  LEA R20, P6, R21.reuse, R0, 0x1 ;  /* 0x0000000015147211 */ /* 0x040fe200078c08ff */
[----:B------:R3:W-:Y:S01]  /*33160*/  @P1 STG.E.U16 desc[UR10][R22.64], R4 ;  /* 0x0000000416001986 */ /* 0x0007e2000c10150a */
[----:B------:R-:W4:Y:S02]  /*33170*/  LDCU UR5, c[0x0][0x39c] ;  /* 0x00007380ff0577ac */ /* 0x000f240008000800 */
[----:B------:R-:W-:Y:S02]  /*33180*/  LEA.HI.X.SX32 R21, R21, R2, 0x1, P6 ;  /* 0x0000000215157211 */ /* 0x000fe400030f0eff */
[----:B0-----:R-:W-:Y:S01]  /*33190*/  ISETP.LT.AND P1, PT, R7, UR6, !P0 ;  /* 0x0000000607007c0c */ /* 0x001fe2000c721270 */
[----:B------:R-:W0:Y:S01]  /*331a0*/  LDCU UR6, c[0x0][0x39c] ;  /* 0x00007380ff0677ac */ /* 0x000e220008000800 */
[----:B------:R-:W4:Y:S04]  /*331b0*/  LDL.LU R7, [R1+0x4] ;  /* 0x0000040001077983 */ /* 0x000f280000300800 */
[----:B------:R1:W-:Y:S01]  /*331c0*/  @P2 STG.E.U16 desc[UR10][R20.64], R24 ;  /* 0x0000001814002986 */ /* 0x0003e2000c10150a */
[C---:B---3--:R-:W-:Y:S01]  /*331d0*/  LEA R22, P6, R3.reuse, R0, 0x1 ;  /* 0x0000000003167211 */ /* 0x048fe200078c08ff */
[----:B------:R-:W-:Y:S01]  /*331e0*/  IMAD R4, R26, 0x4, R3 ;  /* 0x000000041a047824 */ /* 0x000fe200078e0203 */
[----:B--2---:R-:W-:Y:S01]  /*331f0*/  ISETP.LT.AND P2, PT, R28, UR7, !P0 ;  /* 0x000000071c007c0c */ /* 0x004fe2000c741270 */
[----:B------:R-:W2:Y:S01]  /*33200*/  LDCU UR7, c[0x0][0x39c] ;  /* 0x00007380ff0777ac */ /* 0x000ea20008000800 */
[----:B------:R-:W-:-:S02]  /*33210*/  LEA.HI.X.SX32 R23, R3, R2, 0x1, P6 ;  /* 0x0000000203177211 */ /* 0x000fc400030f0eff */
[----:B-1----:R-:W-:Y:S02]  /*33220*/  PRMT R20, R25, 0x7632, R20 ;  /* 0x0000763219147816 */ /* 0x002fe40000000014 */
[----:B------:R-:W3:Y:S04]  /*33230*/  LDL.LU R25, [R1+0x198] ;  /* 0x0001980001197983 */ /* 0x000ee80000300800 */
[----:B------:R-:W2:Y:S04]  /*33240*/  LDL.LU R28, [R1+0x19c] ;  /* 0x00019c00011c7983 */ /* 0x000ea80000300800 */
[----:B------:R-:W4:Y:S04]  /*33250*/  LDL.LU R3, [R1+0x188] ;  /* 0x0001880001037983 */ /* 0x000f280000300800 */
[----:B------:R1:W-:Y:S01]  /*33260*/  @P3 STG.E.U16 desc[UR10][R22.64], R20 ;  /* 0x0000001416003986 */ /* 0x0003e2000c10150a */
[----:B------:R-:W-:-:S03]  /*33270*/  PRMT R24, R5, 0x7632, R24 ;  /* 0x0000763205187816 */ /* 0x000fc60000000018 */
[----:B------:R-:W2:Y:S01]  /*33280*/  LDL.LU R5, [R1+0xe08] ;  /* 0x000e080001057983 */ /* 0x000ea20000300800 */
[----:B-1----:R-:W-:-:S04]  /*33290*/  LEA R20, P6, R4, R0, 0x1 ;  /* 0x0000000004147211 */ /* 0x002fc800078c08ff */
[----:B------:R-:W-:-:S05]  /*332a0*/  LEA.HI.X.SX32 R21, R4, R2, 0x1, P6 ;  /* 0x0000000204157211 */ /* 0x000fca00030f0eff */
[----:B------:R1:W-:Y:S01]  /*332b0*/  @P4 STG.E.U16 desc[UR10][R20.64], R24 ;  /* 0x0000001814004986 */ /* 0x0003e2000c10150a */
[----:B----4-:R-:W-:Y:S01]  /*332c0*/  ISETP.LT.AND P3, PT, R3, UR5, !P0 ;  /* 0x0000000503007c0c */ /* 0x010fe2000c761270 */
[C---:B------:R-:W-:Y:S01]  /*332d0*/  IMAD R3, R26.reuse, 0x4, R4 ;  /* 0x000000041a037824 */ /* 0x040fe200078e0204 */
[----:B------:R-:W4:Y:S03]  /*332e0*/  LDCU UR5, c[0x0][0x39c] ;  /* 0x00007380ff0577ac */ /* 0x000f260008000800 */
[----:B------:R-:W-:Y:S01]  /*332f0*/  IMAD R4, R26, 0x4, R3 ;  /* 0x000000041a047824 */ /* 0x000fe200078e0203 */
[----:B------:R-:W-:-:S04]  /*33300*/  LEA R22, P6, R3, R0, 0x1 ;  /* 0x0000000003167211 */ /* 0x000fc800078c08ff */
[----:B------:R-:W-:Y:S02]  /*33310*/  LEA.HI.X.SX32 R23, R3, R2, 0x1, P6 ;  /* 0x0000000203177211 */ /* 0x000fe400030f0eff */
[----:B-1----:R-:W-:Y:S01]  /*33320*/  LEA R20, P4, R4, R0, 0x1 ;  /* 0x0000000004147211 */ /* 0x002fe200078808ff */
[----:B------:R-:W-:Y:S02]  /*33330*/  IMAD R3, R26, 0x4, R4 ;  /* 0x000000041a037824 */ /* 0x000fe400078e0204 */
[----:B------:R1:W-:Y:S01]  /*33340*/  @P5 STG.E.U16 desc[UR10][R22.64], R27 ;  /* 0x0000001b16005986 */ /* 0x0003e2000c10150a */
[----:B------:R-:W-:-:S03]  /*33350*/  LEA.HI.X.SX32 R21, R4, R2, 0x1, P4 ;  /* 0x0000000204157211 */ /* 0x000fc600020f0eff */
[----:B------:R-:W2:Y:S04]  /*33360*/  LDL.LU R4, [R1+0x190] ;  /* 0x0001900001047983 */ /* 0x000ea80000300800 */
[----:B-1----:R-:W0:Y:S01]  /*33370*/  LDL.LU R23, [R1+0x18c] ;  /* 0x00018c0001177983 */ /* 0x002e220000300800 */
[----:B------:R-:W-:Y:S02]  /*33380*/  LEA R22, P4, R3, R0, 0x1 ;  /* 0x0000000003167211 */ /* 0x000fe400078808ff */
[----:B--2---:R-:W-:Y:S01]  /*33390*/  ISETP.LT.AND P6, PT, R4, UR7, !P0 ;  /* 0x0000000704007c0c */ /* 0x004fe2000c7c1270 */
[----:B------:R-:W-:Y:S01]  /*333a0*/  IMAD R4, R26, 0x4, R3 ;  /* 0x000000041a047824 */ /* 0x000fe200078e0203 */
[----:B------:R1:W-:Y:S01]  /*333b0*/  @P1 STG.E.U16 desc[UR10][R20.64], R5 ;  /* 0x0000000514001986 */ /* 0x0003e2000c10150a */
[----:B------:R-:W-:Y:S01]  /*333c0*/  PRMT R24, R27, 0x7632, R24 ;  /* 0x000076321b187816 */ /* 0x000fe20000000018 */
[----:B------:R-:W2:Y:S01]  /*333d0*/  LDCU UR7, c[0x0][0x39c] ;  /* 0x00007380ff0777ac */ /* 0x000ea20008000800 */
[----:B0-----:R-:W-:Y:S01]  /*333e0*/  ISETP.LT.AND P5, PT, R23, UR6, !P0 ;  /* 0x0000000617007c0c */ /* 0x001fe2000c7a1270 */
[----:B------:R-:W0:Y:S01]  /*333f0*/  LDCU UR6, c[0x0][0x39c] ;  /* 0x00007380ff0677ac */ /* 0x000e220008000800 */
[----:B------:R-:W-:-:S02]  /*33400*/  LEA.HI.X.SX32 R23, R3, R2, 0x1, P4 ;  /* 0x0000000203177211 */ /* 0x000fc400020f0eff */
[----:B------:R-:W4:Y:S01]  /*33410*/  LDL.LU R3, [R1+0x194] ;  /* 0x0001940001037983 */ /* 0x000f220000300800 */
[----:B-1----:R-:W-:-:S04]  /*33420*/  LEA R20, P4, R4, R0, 0x1 ;  /* 0x0000000004147211 */ /* 0x002fc800078808ff */
[----:B------:R-:W-:Y:S01]  /*33430*/  LEA.HI.X.SX32 R21, R4, R2, 0x1, P4 ;  /* 0x0000000204157211 */ /* 0x000fe200020f0eff */
[----:B------:R-:W-:Y:S01]  /*33440*/  IMAD R4, R26, 0x4, R4 ;  /* 0x000000041a047824 */ /* 0x000fe200078e0204 */
[----:B------:R1:W-:Y:S04]  /*33450*/  @P2 STG.E.U16 desc[UR10][R22.64], R7 ;  /* 0x0000000716002986 */ /* 0x0003e8000c10150a */
[----:B-----5:R5:W-:Y:S01]  /*33460*/  @P3 STG.E.U16 desc[UR10][R20.64], R6 ;  /* 0x0000000614003986 */ /* 0x020be2000c10150a */
[----:B------:R-:W-:Y:S01]  /*33470*/  ISETP.LT.AND P4, PT, R28, UR9, !P0 ;  /* 0x000000091c007c0c */ /* 0x000fe2000c781270 */
[----:B------:R-:W0:Y:S01]  /*33480*/  LDCU UR9, c[0x0][0x39c] ;  /* 0x00007380ff0977ac */ /* 0x000e220008000800 */
[----:B---3--:R-:W-:Y:S01]  /*33490*/  ISETP.LT.AND P2, PT, R25, UR8, !P0 ;  /* 0x0000000819007c0c */ /* 0x008fe2000c741270 */
[----:B------:R-:W3:Y:S01]  /*334a0*/  LDL.LU R28, [R1+0x1a8] ;  /* 0x0001a800011c7983 */ /* 0x000ee20000300800 */
[----:B------:R-:W0:Y:S01]  /*334b0*/  LDCU UR8, c[0x0][0x39c] ;  /* 0x00007380ff0877ac */ /* 0x000e220008000800 */
[----:B-1----:R-:W-:-:S02]  /*334c0*/  PRMT R23, R5, 0x7632, R23 ;  /* 0x0000763205177816 */ /* 0x002fc40000000017 */
[----:B------:R-:W2:Y:S01]  /*334d0*/  LDL.LU R25, [R1+0x18] ;  /* 0x0000180001197983 */ /* 0x000ea20000300800 */
[----:B-----5:R-:W-:-:S04]  /*334e0*/  LEA R20, P3, R4, R0, 0x1 ;  /* 0x0000000004147211 */ /* 0x020fc800078608ff */
[----:B------:R-:W-:-:S05]  /*334f0*/  LEA.HI.X.SX32 R21, R4, R2, 0x1, P3 ;  /* 0x0000000204157211 */ /* 0x000fca00018f0eff */
[----:B------:R1:W-:Y:S04]  /*33500*/  @P5 STG.E.U16 desc[UR10][R20.64], R24 ;  /* 0x0000001814005986 */ /* 0x0003e8000c10150a */
[----:B-1----:R-:W2:Y:S01]  /*33510*/  LDL.LU R24, [R1+0x1a4] ;  /* 0x0001a40001187983 */ /* 0x002ea20000300800 */
[----:B----4-:R-:W-:Y:S01]  /*33520*/  ISETP.LT.AND P1, PT, R3, UR5, !P0 ;  /* 0x0000000503007c0c */ /* 0x010fe2000c721270 */
[----:B------:R-:W-:Y:S01]  /*33530*/  IMAD R3, R26, 0x4, R4 ;  /* 0x000000041a037824 */ /* 0x000fe200078e0204 */
[----:B------:R-:W1:Y:S04]  /*33540*/  LDCU UR5, c[0x0][0x39c] ;  /* 0x00007380ff0577ac */ /* 0x000e680008000800 */
[----:B------:R-:W-:-:S04]  /*33550*/  LEA R4, P3, R3, R0, 0x1 ;  /* 0x0000000003047211 */ /* 0x000fc800078608ff */
[----:B------:R-:W-:-:S05]  /*33560*/  LEA.HI.X.SX32 R5, R3, R2, 0x1, P3 ;  /* 0x0000000203057211 */ /* 0x000fca00018f0eff */
[----:B------:R4:W-:Y:S01]  /*33570*/  @P6 STG.E.U16 desc[UR10][R4.64], R23 ;  /* 0x0000001704006986 */ /* 0x0009e2000c10150a */
[----:B------:R-:W-:-:S03]  /*33580*/  IMAD R22, R26, 0x4, R3 ;  /* 0x000000041a167824 */ /* 0x000fc600078e0203 */
[----:B----4-:R-:W0:Y:S02]  /*33590*/  LDL.LU R4, [R1+0x1a0] ;  /* 0x0001a00001047983 */ /* 0x010e240000300800 */
[C---:B------:R-:W-:Y:S02]  /*335a0*/  LEA R20, P3, R22.reuse, R0, 0x1 ;  /* 0x0000000016147211 */ /* 0x040fe400078608ff */
[----:B------:R-:W-:Y:S02]  /*335b0*/  PRMT R5, R7, 0x7632, R5 ;  /* 0x0000763207057816 */ /* 0x000fe40000000005 */
[----:B------:R-:W-:Y:S01]  /*335c0*/  LEA.HI.X.SX32 R21, R22, R2, 0x1, P3 ;  /* 0x0000000216157211 */ /* 0x000fe200018f0eff */
[----:B------:R-:W4:Y:S04]  /*335d0*/  LDL.LU R7, [R1+0x1ac] ;  /* 0x0001ac0001077983 */ /* 0x000f280000300800 */
[----:B------:R5:W-:Y:S04]  /*335e0*/  @P1 STG.E.U16 desc[UR10][R20.64], R5 ;  /* 0x0000000514001986 */ /* 0x000be8000c10150a */
[----:B------:R-:W2:Y:S01]  /*335f0*/  LDL.LU R27, [R1+0x8] ;  /* 0x00000800011b7983 */ /* 0x000ea20000300800 */
[----:B-----5:R-:W-:-:S03]  /*33600*/  PRMT R21, R6, 0x7632, R21 ;  /* 0x0000763206157816 */ /* 0x020fc60000000015 */
[----:B------:R-:W5:Y:S01]  /*33610*/  LDL.LU R6, [R1+0xe04] ;  /* 0x000e040001067983 */ /* 0x000f620000300800 */
[----:B------:R-:W-:-:S05]  /*33620*/  VIADD R3, R29, 0xbc ;  /* 0x000000bc1d037836 */ /* 0x000fca0000000000 */
[C---:B-1----:R-:W-:Y:S01]  /*33630*/  ISETP.LT.AND P6, PT, R3.reuse, UR5, !P0 ;  /* 0x0000000503007c0c */ /* 0x042fe2000c7c1270 */
[----:B------:R-:W-:Y:S01]  /*33640*/  IMAD R3, R3, R26, RZ ;  /* 0x0000001a03037224 */ /* 0x000fe200078e02ff */
[----:B------:R-:W3:Y:S01]  /*33650*/  LDCU UR5, c[0x0][0x39c] ;  /* 0x00007380ff0577ac */ /* 0x000ee20008000800 */
[----:B0-----:R-:W-:Y:S01]  /*33660*/  ISETP.LT.AND P3, PT, R4, UR6, !P0 ;  /* 0x0000000604007c0c */ /* 0x001fe2000c761270 */
[----:B------:R-:W4:Y:S02]  /*33670*/  LDCU UR6, c[0x0][0x39c] ;  /* 0x00007380ff0677ac */ /* 0x000f240008000800 */
[----:B------:R-:W-:-:S04]  /*33680*/  LEA R4, P5, R3, R0, 0x1 ;  /* 0x0000000003047211 */ /* 0x000fc800078a08ff */
[----:B------:R-:W-:Y:S01]  /*33690*/  LEA.HI.X.SX32 R5, R3, R2, 0x1, P5 ;  /* 0x0000000203057211 */ /* 0x000fe200028f0eff */
[----:B------:R-:W-:-:S04]  /*336a0*/  IMAD R3, R26, 0x8, R22 ;  /* 0x000000081a037824 */ /* 0x000fc800078e0216 */
[----:B------:R-:W-:Y:S01]  /*336b0*/  IMAD R22, R26, 0x4, R3 ;  /* 0x000000041a167824 */ /* 0x000fe200078e0203 */
[C---:B------:R-:W-:Y:S01]  /*336c0*/  LEA R20, P1, R3.reuse, R0, 0x1 ;  /* 0x0000000003147211 */ /* 0x040fe200078208ff */
[----:B------:R0:W-:Y:S01]  /*336d0*/  @P6 STG.E.U16 desc[UR10][R4.64], R21 ;  /* 0x0000001504006986 */ /* 0x0001e2000c10150a */
[----:B--2---:R-:W-:Y:S01]  /*336e0*/  ISETP.LT.AND P5, PT, R24, UR7, !P0 ;  /* 0x0000000718007c0c */ /* 0x004fe2000c7a1270 */
[----:B------:R-:W1:Y:S02]  /*336f0*/  LDCU UR7, c[0x0][0x39c] ;  /* 0x00007380ff0777ac */ /* 0x000e640008000800 */
[----:B------:R-:W2:Y:S01]  /*33700*/  LDL.LU R24, [R1+0x1bc] ;  /* 0x0001bc0001187983 */ /* 0x000ea20000300800 */
[----:B0-----:R-:W-:Y:S01]  /*33710*/  LEA.HI.X.SX32 R21, R3, R2, 0x1, P1 ;  /* 0x0000000203157211 */ /* 0x001fe200008f0eff */
[----:B------:R-:W-:Y:S01]  /*33720*/  IMAD R3, R26, 0x4, R22 ;  /* 0x000000041a037824 */ /* 0x000fe200078e0216 */
[----:B------:R-:W-:-:S03]  /*33730*/  LEA R4, P6, R22, R0, 0x1 ;  /* 0x0000000016047211 */ /* 0x000fc600078c08ff */
[----:B------:R0:W-:Y:S01]  /*33740*/  @P2 STG.E.U16 desc[UR10][R20.64], R25 ;  /* 0x0000001914002986 */ /* 0x0001e2000c10150a */
[----:B------:R-:W-:Y:S01]  /*33750*/  LEA.HI.X.SX32 R5, R22, R2, 0x1, P6 ;  /* 0x0000000216057211 */ /* 0x000fe200030f0eff */
[----:B------:R-:W-:Y:S01]  /*33760*/  IMAD R22, R26, 0x4, R3 ;  /* 0x000000041a167824 */ /* 0x000fe200078e0203 */
[----:B---3--:R-:W-:Y:S01]  /*33770*/  ISETP.LT.AND P1, PT, R28, UR5, !P0 ;  /* 0x000000051c007c0c */ /* 0x008fe2000c721270 */
[----:B------:R-:W3:Y:S01]  /*33780*/  LDCU UR5, c[0x0][0x39c] ;  /* 0x00007380ff0577ac */ /* 0x000ee20008000800 */
[----:B------:R-:W2:Y:S01]  /*33790*/  LDL.LU R28, [R1+0x1c0] ;  /* 0x0001c000011c7983 */ /* 0x000ea20000300800 */
[----:B0-----:R-:W-:-:S03]  /*337a0*/  LEA R20, P2, R3, R0, 0x1 ;  /* 0x0000000003147211 */ /* 0x001fc600078408ff */
[----:B-----5:R0:W-:Y:S01]  /*337b0*/  @P4 STG.E.U16 desc[UR10][R4.64], R6 ;  /* 0x0000000604004986 */ /* 0x0201e2000c10150a */
[----:B------:R-:W-:-:S03]  /*337c0*/  LEA.HI.X.SX32 R21, R3, R2, 0x1, P2 ;  /* 0x0000000203157211 */ /* 0x000fc600010f0eff */
[----:B------:R-:W5:Y:S01]  /*337d0*/  LDL.LU R3, [R1+0x1b4] ;  /* 0x0001b40001037983 */ /* 0x000f620000300800 */
[----:B----4-:R-:W-:Y:S01]  /*337e0*/  ISETP.LT.AND P4, PT, R7, UR6, !P0 ;  /* 0x0000000607007c0c */ /* 0x010fe2000c781270 */
[----:B------:R-:W2:Y:S02]  /*337f0*/  LDCU UR6, c[0x0][0x39c] ;  /* 0x00007380ff0677ac */ /* 0x000ea40008000800 */
[----:B0-----:R-:W1:Y:S04]  /*33800*/  LDL.LU R5, [R1+0x1b0] ;  /* 0x0001b00001057983 */ /* 0x001e680000300800 */
[----:B------:R-:W4:Y:S04]  /*33810*/  LDL.LU R7, [R1+0xe00] ;  /* 0x000e000001077983 */ /* 0x000f280000300800 */
[----:B------:R0:W-:Y:S04]  /*33820*/  @P3 STG.E.U16 desc[UR10][R20.64], R27 ;  /* 0x0000001b14003986 */ /* 0x0001e8000c10150a */
[----:B0-----:R-:W3:Y:S01]  /*33830*/  LDL.LU R21, [R1+0x1b8] ;  /* 0x0001b80001157983 */ /* 0x001ee20000300800 */
[----:B------:R-:W-:-:S02]  /*33840*/  LEA R4, P6, R22, R0, 0x1 ;  /* 0x0000000016047211 */ /* 0x000fc400078c08ff */
[----:B------:R-:W-:Y:S02]  /*33850*/  PRMT R23, R25, 0x7632, R23 ;  /* 0x0000763219177816 */ /* 0x000fe40000000017 */
[----:B------:R-:W2:Y:S01]  /*33860*/  LDL.LU R25, [R1+0x1c] ;  /* 0x00001c0001197983 */ /* 0x000ea20000300800 */
[----:B-----5:R-:W-:Y:S01]  /*33870*/  ISETP.LT.AND P3, PT, R3, UR8, !P0 ;  /* 0x0000000803007c0c */ /* 0x020fe2000c761270 */
[----:B------:R-:W0:Y:S01]  /*33880*/  LDCU UR8, c[0x0][0x39c] ;  /* 0x00007380ff0877ac */ /* 0x000e220008000800 */
[----:B-1----:R-:W-:Y:S01]  /*33890*/  ISETP.LT.AND P2, PT, R5, UR7, !P0 ;  /* 0x0000000705007c0c */ /* 0x002fe2000c741270 */
[----:B------:R-:W1:Y:S01]  /*338a0*/  LDCU UR7, c[0x0][0x39c] ;  /* 0x00007380ff0777ac */ /* 0x000e620008000800 */
[----:B------:R-:W-:Y:S01]  /*338b0*/  LEA.HI.X.SX32 R5, R22, R2, 0x1, P6 ;  /* 0x0000000216057211 */ /* 0x000fe200030f0eff */
[----:B------:R-:W-:-:S04]  /*338c0*/  IMAD R22, R26, 0x4, R22 ;  /* 0x000000041a167824 */ /* 0x000fc800078e0216 */
[----:B----4-:R4:W-:Y:S01]  /*338d0*/  @P5 STG.E.U16 desc[UR10][R4.64], R7 ;  /* 0x0000000704005986 */ /* 0x0109e2000c10150a */
[----:B------:R-:W-:Y:S01]  /*338e0*/  IMAD R3, R26, 0x4, R22 ;  /* 0x000000041a037824 */ /* 0x000fe200078e0216 */
[----:B----4-:R-:W-:-:S04]  /*338f0*/  LEA R4, P6, R22, R0, 0x1 ;  /* 0x0000000016047211 */ /* 0x010fc800078c08ff */
[----:B------:R-:W-:Y:S02]  /*33900*/  LEA.HI.X.SX32 R5, R22, R2, 0x1, P6 ;  /* 0x0000000216057211 */ /* 0x000fe400030f0eff */
[----:B------:R-:W-:Y:S02]  /*33910*/  LEA R20, P6, R3, R0, 0x1 ;  /* 0x0000000003147211 */ /* 0x000fe400078c08ff */
[----:B---3--:R-:W-:Y:S02]  /*33920*/  ISETP.LT.AND P5, PT, R21, UR5, !P0 ;  /* 0x0000000515007c0c */ /* 0x008fe4000c7a1270 */
[----:B------:R-:W-:Y:S02]  /*33930*/  PRMT R22, R6, 0x7632, R22 ;  /* 0x0000763206167816 */ /* 0x000fe40000000016 */
[----:B------:R-:W-:Y:S01]  /*33940*/  LEA.HI.X.SX32 R21, R3, R2, 0x1, P6 ;  /* 0x0000000203157211 */ /* 0x000fe200030f0eff */
[----:B------:R-:W-:Y:S01]  /*33950*/  @P1 STG.E.U16 desc[UR10][R4.64], R23 ;  /* 0x0000001704001986 */ /* 0x000fe2000c10150a */
[----:B------:R-:W3:Y:S03]  /*33960*/  LDCU UR5, c[0x0][0x39c] ;  /* 0x00007380ff0577ac */ /* 0x000ee60008000800 */
[----:B------:R4:W-:Y:S01]  /*33970*/  @P4 STG.E.U16 desc[UR10][R20.64], R22 ;  /* 0x0000001614004986 */ /* 0x0009e2000c10150a */
[--C-:B------:R-:W-:Y:S01]  /*33980*/  IMAD R6, R26, 0x4, R3.reuse ;  /* 0x000000041a067824 */ /* 0x100fe200078e0203 */
[----:B------:R-:W-:-:S02]  /*33990*/  PRMT R3, R27, 0x7632, R3 ;  /* 0x000076321b037816 */ /* 0x000fc40000000003 */
[----:B--2---:R-:W-:Y:S01]  /*339a0*/  ISETP.LT.AND P1, PT, R24, UR6, !P0 ;  /* 0x0000000618007c0c */ /* 0x004fe2000c721270 */
[----:B------:R-:W2:Y:S01]  /*339b0*/  LDCU UR6, c[0x0][0x39c] ;  /* 0x00007380ff0677ac */ /* 0x000ea20008000800 */
[----:B----4-:R-:W3:Y:S01]  /*339c0*/  LDL.LU R21, [R1+0x1c4] ;  /* 0x0001c40001157983 */ /* 0x010ee20000300800 */
[----:B-1----:R-:W-:Y:S01]  /*339d0*/  ISETP.LT.AND P4, PT, R28, UR7, !P0 ;  /* 0x000000071c007c0c */ /* 0x002fe2000c781270 */
[----:B------:R-:W1:Y:S02]  /*339e0*/  LDCU UR7, c[0x0][0x39c] ;  /* 0x00007380ff0777ac */ /* 0x000e640008000800 */
[----:B------:R-:W4:Y:S01]  /*339f0*/  LDL.LU R27, [R1+0xc] ;  /* 0x00000c00011b7983 */ /* 0x000f220000300800 */
[----:B------:R-:W-:-:S03]  /*33a00*/  PRMT R22, R7, 0x7632, R22 ;  /* 0x0000763207167816 */ /* 0x000fc60000000016 */
[----:B------:R-:W0:Y:S04]  /*33a10*/  LDL.LU R23, [R1+0x1d8] ;  /* 0x0001d80001177983 */ /* 0x000e280000300800 */
[----:B------:R-:W5:Y:S04]  /*33a20*/  LDL.LU R24, [R1+0x1dc] ;  /* 0x0001dc0001187983 */ /* 0x000f680000300800 */
[----:B------:R-:W2:Y:S04]  /*33a30*/  LDL.LU R28, [R1+0xec] ;  /* 0x0000ec00011c7983 */ /* 0x000ea80000300800 */
[----:B------:R-:W2:Y:S01]  /*33a40*/  LDL.LU R7, [R1+0xdfc] ;  /* 0x000dfc0001077983 */ /* 0x000ea20000300800 */
[----:B------:R-:W-:-:S04]  /*33a50*/  LEA R4, P6, R6, R0, 0x1 ;  /* 0x0000000006047211 */ /* 0x000fc800078c08ff */
[----:B------:R-:W-:Y:S01]  /*33a60*/  LEA.HI.X.SX32 R5, R6, R2, 0x1, P6 ;  /* 0x0000000206057211 */ /* 0x000fe200030f0eff */
[----:B------:R-:W-:-:S04]  /*33a70*/  IMAD R6, R26, 0x4, R6 ;  /* 0x000000041a067824 */ /* 0x000fc800078e0206 */
[----:B------:R1:W-:Y:S02]  /*33a80*/  @P2 STG.E.U16 desc[UR10][R4.64], R3 ;  /* 0x0000000304002986 */ /* 0x0003e4000c10150a */
[----:B-1----:R-:W-:Y:S01]  /*33a90*/  LEA R4, P6, R6, R0, 0x1 ;  /* 0x0000000006047211 */ /* 0x002fe200078c08ff */
[----:B------:R-:W-:-:S03]  /*33aa0*/  IMAD R3, R26, 0x4, R6 ;  /* 0x000000041a037824 */ /* 0x000fc600078e0206 */
[----:B------:R-:W-:Y:S01]  /*33ab0*/  LEA.HI.X.SX32 R5, R6, R2, 0x1, P6 ;  /* 0x0000000206057211 */ /* 0x000fe200030f0eff */
[----:B------:R-:W-:Y:S01]  /*33ac0*/  IMAD R6, R26, 0x4, R3 ;  /* 0x000000041a067824 */ /* 0x000fe200078e0203 */
[----:B------:R-:W-:-:S03]  /*33ad0*/  LEA R20, P6, R3, R0, 0x1 ;  /* 0x0000000003147211 */ /* 0x000fc600078c08ff */
[----:B------:R1:W-:Y:S02]  /*33ae0*/  @P3 STG.E.U16 desc[UR10][R4.64], R22 ;  /* 0x0000001604003986 */ /* 0x0003e4000c10150a */
[----:B-1----:R-:W-:-:S04]  /*33af0*/  LEA R4, P3, R6, R0, 0x1 ;  /* 0x0000000006047211 */ /* 0x002fc800078608ff */
[-C--:B------:R-:W-:Y:S02]  /*33b00*/  LEA.HI.X.SX32 R5, R6, R2.reuse, 0x1, P3 ;  /* 0x0000000206057211 */ /* 0x080fe400018f0eff */
[----:B---3--:R-:W-:Y:S01]  /*33b10*/  ISETP.LT.AND P2, PT, R21, UR5, !P0 ;  /* 0x0000000515007c0c */ /* 0x008fe2000c741270 */
[----:B------:R-:W1:Y:S01]  /*33b20*/  LDCU UR5, c[0x0][0x39c] ;  /* 0x00007380ff0577ac */ /* 0x000e620008000800 */
[----:B------:R-:W-:Y:S01]  /*33b30*/  LEA.HI.X.SX32 R21, R3, R2, 0x1, P6 ;  /* 0x0000000203157211 */ /* 0x000fe200030f0eff */
[----:B------:R-:W-:Y:S02]  /*33b40*/  IMAD R3, R26, 0x4, R6 ;  /* 0x000000041a037824 */ /* 0x000fe400078e0206 */
[----:B------:R-:W3:Y:S04]  /*33b50*/  LDL.LU R6, [R1+0x1d0] ;  /* 0x0001d00001067983 */ /* 0x000ee80000300800 */
[----:B------:R0:W-:Y:S04]  /*33b60*/  @P5 STG.E.U16 desc[UR10][R20.64], R25 ;  /* 0x0000001914005986 */ /* 0x0001e8000c10150a */
[----:B--2---:R2:W-:Y:S04]  /*33b70*/  @P1 STG.E.U16 desc[UR10][R4.64], R7 ;  /* 0x0000000704001986 */ /* 0x0045e8000c10150a */
[----:B0-----:R-:W4:Y:S04]  /*33b80*/  LDL.LU R21, [R1+0x1cc] ;  /* 0x0001cc0001157983 */ /* 0x001f280000300800 */
[----:B--2---:R-:W1:Y:S01]  /*33b90*/  LDL.LU R5, [R1+0x1d4] ;  /* 0x0001d40001057983 */ /* 0x004e620000300800 */
[----:B------:R-:W-:-:S02]  /*33ba0*/  LEA R20, P5, R3, R0, 0x1 ;  /* 0x0000000003147211 */ /* 0x000fc400078a08ff */
[----:B------:R-:W-:Y:S02]  /*33bb0*/  PRMT R22, R7, 0x7632, R22 ;  /* 0x0000763207167816 */ /* 0x000fe40000000016 */
[----:B---3--:R-:W-:Y:S01]  /*33bc0*/  ISETP.LT.AND P3, PT, R6, UR7, !P0 ;  /* 0x0000000706007c0c */ /* 0x008fe2000c761270 */
[----:B------:R-:W-:Y:S01]  /*33bd0*/  IMAD R6, R26, 0x4, R3 ;  /* 0x000000041a067824 */ /* 0x000fe200078e0203 */
[----:B------:R-:W0:Y:S04]  /*33be0*/  LDCU UR7, c[0x0][0x39c] ;  /* 0x00007380ff0777ac */ /* 0x000e280008000800 */
[----:B------:R-:W-:Y:S02]  /*33bf0*/  LEA R4, P1, R6, R0, 0x1 ;  /* 0x0000000006047211 */ /* 0x000fe400078208ff */
[----:B----4-:R-:W-:Y:S01]  /*33c00*/  ISETP.LT.AND P6, PT, R21, UR6, !P0 ;  /* 0x0000000615007c0c */ /* 0x010fe2000c7c1270 */
[----:B------:R-:W2:Y:S01]  /*33c10*/  LDCU UR6, c[0x0][0x39c] ;  /* 0x00007380ff0677ac */ /* 0x000ea20008000800 */
[----:B------:R-:W-:-:S02]  /*33c20*/  LEA.HI.X.SX32 R21, R3, R2, 0x1, P5 ;  /* 0x0000000203157211 */ /* 0x000fc400028f0eff */
[----:B-1----:R-:W-:-:S03]  /*33c30*/  ISETP.LT.AND P5, PT, R5, UR5, !P0 ;  /* 0x0000000505007c0c */ /* 0x002fc6000c7a1270 */
[----:B------:R1:W-:Y:S01]  /*33c40*/  @P4 STG.E.U16 desc[UR10][R20.64], R27 ;  /* 0x0000001b14004986 */ /* 0x0003e2000c10150a */
[----:B------:R-:W-:Y:S01]  /*33c50*/  LEA.HI.X.SX32 R5, R6, R2, 0x1, P1 ;  /* 0x0000000206057211 */ /* 0x000fe200008f0eff */
[----:B------:R-:W-:Y:S01]  /*33c60*/  IMAD R6, R26, 0x4, R6 ;  /* 0x000000041a067824 */ /* 0x000fe200078e0206 */
[----:B------:R-:W-:Y:S01]  /*33c70*/  PRMT R3, R25, 0x7632, R3 ;  /* 0x0000763219037816 */ /* 0x000fe20000000003 */
[----:B------:R-:W3:Y:S02]  /*33c80*/  LDCU UR5, c[0x0][0x39c] ;  /* 0x00007380ff0577ac */ /* 0x000ee40008000800 */
[----:B------:R4:W-:Y:S01]  /*33c90*/  @P2 STG.E.U16 desc[UR10][R4.64], R28 ;  /* 0x0000001c04002986 */ /* 0x0009e2000c10150a */
[----:B-1----:R-:W-:Y:S01]  /*33ca0*/  LEA R20, P2, R6, R0, 0x1 ;  /* 0x0000000006147211 */ /* 0x002fe200078408ff */
[----:B----4-:R-:W-:-:S03]  /*33cb0*/  IMAD R4, R26, 0x4, R6 ;  /* 0x000000041a047824 */ /* 0x010fc600078e0206 */
[----:B------:R-:W-:Y:S02]  /*33cc0*/  LEA.HI.X.SX32 R21, R6, R2, 0x1, P2 ;  /* 0x0000000206157211 */ /* 0x000fe400010f0eff */
[----:B-----5:R-:W-:Y:S01]  /*33cd0*/  ISETP.LT.AND P1, PT, R24, UR9, !P0 ;  /* 0x0000000918007c0c */ /* 0x020fe2000c721270 */
[----:B------:R-:W1:Y:S01]  /*33ce0*/  LDCU UR9, c[0x0][0x39c] ;  /* 0x00007380ff0977ac */ /* 0x000e620008000800 */
[----:B------:R-:W-:Y:S01]  /*33cf0*/  LEA R6, P2, R4, R0, 0x1 ;  /* 0x0000000004067211 */ /* 0x000fe200078408ff */
[----:B------:R-:W4:Y:S01]  /*33d00*/  LDL.LU R24, [R1+0x1e8] ;  /* 0x0001e80001187983 */ /* 0x000f220000300800 */
[----:B------:R-:W-:Y:S01]  /*33d10*/  ISETP.LT.AND P4, PT, R23, UR8, !P0 ;  /* 0x0000000817007c0c */ /* 0x000fe2000c781270 */
[----:B------:R-:W-:Y:S01]  /*33d20*/  IMAD R23, R26, 0x4, R4 ;  /* 0x000000041a177824 */ /* 0x000fe200078e0204 */
[----:B------:R-:W-:Y:S01]  /*33d30*/  PRMT R5, R27, 0x7632, R5 ;  /* 0x000076321b057816 */ /* 0x000fe20000000005 */
[----:B------:R-:W5:Y:S01]  /*33d40*/  LDL.LU R25, [R1+0x1ec] ;  /* 0x0001ec0001197983 */ /* 0x000f620000300800 */
[----:B------:R-:W-:Y:S01]  /*33d50*/  LEA.HI.X.SX32 R7, R4, R2, 0x1, P2 ;  /* 0x0000000204077211 */ /* 0x000fe200010f0eff */
[----:B------:R-:W4:Y:S02]  /*33d60*/  LDCU UR8, c[0x0][0x39c] ;  /* 0x00007380ff0877ac */ /* 0x000f240008000800 */
[----:B------:R-:W2:Y:S04]  /*33d70*/  LDL.LU R27, [R1+0x20] ;  /* 0x00002000011b7983 */ /* 0x000ea80000300800 */
[----:B------:R-:W2:Y:S04]  /*33d80*/  LDL.LU R4, [R1+0x1e0] ;  /* 0x0001e00001047983 */ /* 0x000ea80000300800 */
[----:B------:R-:W-:Y:S04]  /*33d90*/  @P6 STG.E.U16 desc[UR10][R20.64], R3 ;  /* 0x0000000314006986 */ /* 0x000fe8000c10150a */
[----:B------:R0:W-:Y:S04]  /*33da0*/  @P3 STG.E.U16 desc[UR10][R6.64], R22 ;  /* 0x0000001606003986 */ /* 0x0001e8000c10150a */
[----:B0-----:R-:W4:Y:S01]  /*33db0*/  LDL.LU R6, [R1+0x1e4] ;  /* 0x0001e40001067983 */ /* 0x001f220000300800 */
[----:B------:R-:W-:Y:S01]  /*33dc0*/  VIADD R3, R29, 0xfc ;  /* 0x000000fc1d037836 */ /* 0x000fe20000000000 */
[----:B------:R-:W-:-:S04]  /*33dd0*/  LEA R20, P6, R23, R0, 0x1 ;  /* 0x0000000017147211 */ /* 0x000fc800078c08ff */
[C---:B---3--:R-:W-:Y:S01]  /*33de0*/  ISETP.LT.AND P2, PT, R3.reuse, UR5, !P0 ;  /* 0x0000000503007c0c */ /* 0x048fe2000c741270 */
[----:B------:R-:W-:Y:S01]  /*33df0*/  IMAD R3, R3, R26, RZ ;  /* 0x0000001a03037224 */ /* 0x000fe200078e02ff */
[----:B------:R-:W-:Y:S01]  /*33e00*/  LEA.HI.X.SX32 R21, R23, R2, 0x1, P6 ;  /* 0x0000000217157211 */ /* 0x000fe200030f0eff */
[----:B------:R-:W-:Y:S01]  /*33e10*/  IMAD R23, R26, 0x8, R23 ;  /* 0x000000081a177824 */ /* 0x000fe200078e0217 */
[----:B------:R-:W-:Y:S01]  /*33e20*/  PRMT R7, R28, 0x7632, R7 ;  /* 0x000076321c077816 */ /* 0x000fe20000000007 */
[----:B------:R-:W5:Y:S02]  /*33e30*/  LDCU UR5, c[0x0][0x39c] ;  /* 0x00007380ff0577ac */ /* 0x000f640008000800 */
[----:B------:R0:W-:Y:S04]  /*33e40*/  @P5 STG.E.U16 desc[UR10][R20.64], R5 ;  /* 0x0000000514005986 */ /* 0x0001e8000c10150a */
[----:B0-----:R-:W3:Y:S04]  /*33e50*/  LDL.LU R21, [R1+0x1f4] ;  /* 0x0001f40001157983 */ /* 0x001ee80000300800 */
[----:B------:R-:W3:Y:S01]  /*33e60*/  LDL.LU R28, [R1+0x1f8] ;  /* 0x0001f800011c7983 */ /* 0x000ee20000300800 */
[----:B--2---:R-:W-:Y:S01]  /*33e70*/  ISETP.LT.AND P3, PT, R4, UR6, !P0 ;  /* 0x0000000604007c0c */ /* 0x004fe2000c761270 */
[----:B------:R-:W0:Y:S01]  /*33e80*/  LDCU UR6, c[0x0][0x39c] ;  /* 0x00007380ff0677ac */ /* 0x000e220008000800 */
[----:B------:R-:W-:-:S04]  /*33e90*/  LEA R4, P6, R3, R0, 0x1 ;  /* 0x0000000003047211 */ /* 0x000fc800078c08ff */
[----:B------:R-:W-:Y:S01]  /*33ea0*/  LEA.HI.X.SX32 R5, R3, R2, 0x1, P6 ;  /* 0x0000000203057211 */ /* 0x000fe200030f0eff */
[----:B------:R-:W-:-:S04]  /*33eb0*/  IMAD R3, R26, 0x4, R23 ;  /* 0x000000041a037824 */ /* 0x000fc800078e0217 */
[----:B------:R2:W-:Y:S01]  /*33ec0*/  @P2 STG.E.U16 desc[UR10][R4.64], R7 ;  /* 0x0000000704002986 */ /* 0x0005e2000c10150a */
[----:B----4-:R-:W-:Y:S01]  /*33ed0*/  ISETP.LT.AND P5, PT, R6, UR7, !P0 ;  /* 0x0000000706007c0c */ /* 0x010fe2000c7a1270 */
[----:B------:R-:W-:Y:S01]  /*33ee0*/  IMAD R20, R26, 0x4, R3 ;  /* 0x000000041a147824 */ /* 0x000fe200078e0203 */
[C---:B------:R-:W-:Y:S01]  /*33ef0*/  LEA R6, P6, R23.reuse, R0, 0x1 ;  /* 0x0000000017067211 */ /* 0x040fe200078c08ff */
[----:B------:R-:W3:Y:S03]  /*33f00*/  LDCU UR7, c[0x0][0x39c] ;  /* 0x00007380ff0777ac */ /* 0x000ee60008000800 */
[----:B--2---:R-:W-:Y:S02]  /*33f10*/  LEA.HI.X.SX32 R7, R23, R2, 0x1, P6 ;  /* 0x0000000217077211 */ /* 0x004fe400030f0eff */
[----:B------:R-:W0:Y:S01]  /*33f20*/  LDL.LU R23, [R1+0x1f0] ;  /* 0x0001f00001177983 */ /* 0x000e220000300800 */
[----:B------:R-:W-:-:S03]  /*33f30*/  LEA R4, P6, R3, R0, 0x1 ;  /* 0x0000000003047211 */ /* 0x000fc600078c08ff */
[----:B------:R2:W-:Y:S01]  /*33f40*/  @P4 STG.E.U16 desc[UR10][R6.64], R27 ;  /* 0x0000001b06004986 */ /* 0x0005e2000c10150a */
[----:B------:R-:W-:Y:S02]  /*33f50*/  LEA.HI.X.SX32 R5, R3, R2, 0x1, P6 ;  /* 0x0000000203057211 */ /* 0x000fe400030f0eff */
[----:B------:R-:W-:Y:S01]  /*33f60*/  ISETP.LT.AND P2, PT, R24, UR8, !P0 ;  /* 0x0000000818007c0c */ /* 0x000fe2000c741270 */
[----:B------:R-:W4:Y:S01]  /*33f70*/  LDCU UR8, c[0x0][0x39c] ;  /* 0x00007380ff0877ac */ /* 0x000f220008000800 */
[----:B------:R-:W4:Y:S01]  /*33f80*/  LDL.LU R24, [R1+0x1fc] ;  /* 0x0001fc0001187983 */ /* 0x000f220000300800 */
[----:B--2---:R-:W-:-:S04]  /*33f90*/  LEA R6, P6, R20, R0, 0x1 ;  /* 0x0000000014067211 */ /* 0x004fc800078c08ff */
[----:B------:R-:W-:Y:S01]  /*33fa0*/  LEA.HI.X.SX32 R7, R20, R2, 0x1, P6 ;  /* 0x0000000214077211 */ /* 0x000fe200030f0eff */
[----:B------:R-:W-:Y:S01]  /*33fb0*/  @P1 STG.E.U16 desc[UR10][R4.64], R12 ;  /* 0x0000000c04001986 */ /* 0x000fe2000c10150a */
[----:B-----5:R-:W-:Y:S01]  /*33fc0*/  ISETP.LT.AND P4, PT, R25, UR5, !P0 ;  /* 0x0000000519007c0c */ /* 0x020fe2000c781270 */
[----:B------:R-:W2:Y:S02]  /*33fd0*/  LDCU UR5, c[0x0][0x39c] ;  /* 0x00007380ff0577ac */ /* 0x000ea40008000800 */
[----:B------:R5:W-:Y:S04]  /*33fe0*/  @P3 STG.E.U16 desc[UR10][R6.64], R8 ;  /* 0x0000000806003986 */ /* 0x000be8000c10150a */
[----:B------:R-:W4:Y:S01]  /*33ff0*/  LDL.LU R25, [R1+0x200] ;  /* 0x0002000001197983 */ /* 0x000f220000300800 */
[----:B-----5:R-:W-:-:S03]  /*34000*/  PRMT R8, R27, 0x7632, R8 ;  /* 0x000076321b087816 */ /* 0x020fc60000000008 */
[----:B------:R-:W5:Y:S01]  /*34010*/  LDL.LU R27, [R1+0x204] ;  /* 0x00020400011b7983 */ /* 0x000f620000300800 */
[----:B------:R-:W-:-:S04]  /*34020*/  IMAD R5, R26, 0x4, R20 ;  /* 0x000000041a057824 */ /* 0x000fc800078e0214 */
[----:B------:R-:W-:Y:S01]  /*34030*/  IMAD R3, R26, 0x4, R5 ;  /* 0x000000041a037824 */ /* 0x000fe200078e0205 */
[----:B------:R-:W-:-:S03]  /*34040*/  LEA R4, P6, R5, R0, 0x1 ;  /* 0x0000000005047211 */ /* 0x000fc600078c08ff */
[----:B------:R-:W-:Y:S01]  /*34050*/  IMAD R20, R26, 0x4, R3 ;  /* 0x000000041a147824 */ /* 0x000fe200078e0203 */
[----:B------:R-:W-:Y:S02]  /*34060*/  LEA.HI.X.SX32 R5, R5, R2, 0x1, P6 ;  /* 0x0000000205057211 */ /* 0x000fe400030f0eff */
[----:B------:R-:W-:Y:S02]  /*34070*/  LEA R6, P6, R3, R0, 0x1 ;  /* 0x0000000003067211 */ /* 0x000fe400078c08ff */
[----:B---3--:R-:W-:Y:S01]  /*34080*/  ISETP.LT.AND P3, PT, R21, UR7, !P0 ;  /* 0x0000000715007c0c */ /* 0x008fe2000c761270 */
[----:B------:R3:W-:Y:S01]  /*34090*/  @P5 STG.E.U16 desc[UR10][R4.64], R16 ;  /* 0x0000001004005986 */ /* 0x0007e2000c10150a */
[----:B------:R-:W-:Y:S01]  /*340a0*/  LEA.HI.X.SX32 R7, R3, R2, 0x1, P6 ;  /* 0x0000000203077211 */ /* 0x000fe200030f0eff */
[----:B------:R-:W0:Y:S01]  /*340b0*/  LDCU UR7, c[0x0][0x39c] ;  /* 0x00007380ff0777ac */ /* 0x000e220008000800 */
[----:B--2---:R-:W-:Y:S01]  /*340c0*/  ISETP.LT.AND P5, PT, R28, UR5, !P0 ;  /* 0x000000051c007c0c */ /* 0x004fe2000c7a1270 */
[----:B------:R-:W5:Y:S01]  /*340d0*/  LDCU UR5, c[0x0][0x39c] ;  /* 0x00007380ff0577ac */ /* 0x000f620008000800 */
[----:B---3--:R-:W-:-:S04]  /*340e0*/  LEA R4, P6, R20, R0, 0x1 ;  /* 0x0000000014047211 */ /* 0x008fc800078c08ff */
[----:B------:R-:W-:Y:S01]  /*340f0*/  LEA.HI.X.SX32 R5, R20, R2, 0x1, P6 ;  /* 0x0000000214057211 */ /* 0x000fe200030f0eff */
[----:B------:R-:W-:Y:S01]  /*34100*/  IMAD R20, R26, 0x4, R20 ;  /* 0x000000041a147824 */ /* 0x000fe200078e0214 */
[----:B------:R-:W-:Y:S01]  /*34110*/  PRMT R12, R12, 0x7632, R12 ;  /* 0x000076320c0c7816 */ /* 0x000fe2000000000c */
[----:B------:R2:W-:Y:S04]  /*34120*/  @P2 STG.E.U16 desc[UR10][R6.64], R8 ;  /* 0x0000000806002986 */ /* 0x0005e8000c10150a */
[----:B------:R3:W-:Y:S01]  /*34130*/  @P4 STG.E.U16 desc[UR10][R4.64], R12 ;  /* 0x0000000c04004986 */ /* 0x0007e2000c10150a */
[----:B--2---:R-:W-:Y:S02]  /*34140*/  LEA R6, P6, R20, R0, 0x1 ;  /* 0x0000000014067211 */ /* 0x004fe400078c08ff */
[----:B---3--:R-:W-:-:S02]  /*34150*/  PRMT R12, R8, 0x7632, R12 ;  /* 0x00007632080c7816 */ /* 0x008fc4000000000c */
[----:B------:R-:W-:Y:S02]  /*34160*/  LEA.HI.X.SX32 R7, R20, R2, 0x1, P6 ;  /* 0x0000000214077211 */ /* 0x000fe400030f0eff */
[----:B0-----:R-:W-:Y:S01]  /*34170*/  ISETP.LT.AND P1, PT, R23, UR6, !P0 ;  /* 0x0000000617007c0c */ /* 0x001fe2000c721270 */
[----:B------:R-:W4:Y:S01]  /*34180*/  LDCU UR6, c[0x0][0x39c] ;  /* 0x00007380ff0677ac */ /* 0x000f220008000800 */
[----:B------:R-:W2:Y:S04]  /*34190*/  LDL.LU R23, [R1+0x208] ;  /* 0x0002080001177983 */ /* 0x000ea80000300800 */
[----:B------:R-:W3:Y:S04]  /*341a0*/  LDL.LU R21, [R1+0x20c] ;  /* 0x00020c0001157983 */ /* 0x000ee80000300800 */
[----:B------:R-:W2:Y:S04]  /*341b0*/  LDL.LU R28, [R1+0x24] ;  /* 0x00002400011c7983 */ /* 0x000ea80000300800 */
[----:B------:R0:W-:Y:S01]  /*341c0*/  @P1 STG.E.U16 desc[UR10][R6.64], R12 ;  /* 0x0000000c06001986 */ /* 0x0001e2000c10150a */
[----:B----4-:R-:W-:Y:S01]  /*341d0*/  ISETP.LT.AND P2, PT, R24, UR6, !P0 ;  /* 0x0000000618007c0c */ /* 0x010fe2000c741270 */
[----:B------:R-:W-:-:S02]  /*341e0*/  IMAD R3, R26, 0x4, R20 ;  /* 0x000000041a037824 */ /* 0x000fc400078e0214 */
[----:B------:R-:W4:Y:S01]  /*341f0*/  LDL.LU R24, [R1+0x210] ;  /* 0x0002100001187983 */ /* 0x000f220000300800 */
[----:B------:R-:W-:Y:S01]  /*34200*/  PRMT R16, R16, 0x7632, R16 ;  /* 0x0000763210107816 */ /* 0x000fe20000000010 */
[----:B------:R-:W1:Y:S01]  /*34210*/  LDCU UR6, c[0x0][0x39c] ;  /* 0x00007380ff0677ac */ /* 0x000e620008000800 */
[----:B0-----:R-:W0:Y:S01]  /*34220*/  LDC R12, c[0x0][0x3b8] ;  /* 0x0000ee00ff0c7b82 */ /* 0x001e220000000800 */
[----:B------:R-:W-:Y:S01]  /*34230*/  ISETP.LT.AND P4, PT, R25, UR7, !P0 ;  /* 0x0000000719007c0c */ /* 0x000fe2000c781270 */
[----:B------:R-:W3:Y:S01]  /*34240*/  LDCU UR7, c[0x0][0x39c] ;  /* 0x00007380ff0777ac */ /* 0x000ee20008000800 */
[----:B------:R-:W4:Y:S01]  /*34250*/  LDL.LU R25, [R1+0x214] ;  /* 0x0002140001197983 */ /* 0x000f220000300800 */
[----:B-----5:R-:W-:Y:S01]  /*34260*/  ISETP.LT.AND P1, PT, R27, UR5, !P0 ;  /* 0x000000051b007c0c */ /* 0x020fe2000c721270 */
[----:B------:R-:W-:Y:S02]  /*34270*/  IMAD R8, R26, 0x4, R3 ;  /* 0x000000041a087824 */ /* 0x000fe400078e0203 */
[----:B------:R-:W5:Y:S01]  /*34280*/  LDL.LU R27, [R1+0x218] ;  /* 0x00021800011b7983 */ /* 0x000f620000300800 */
[C---:B------:R-:W-:Y:S01]  /*34290*/  LEA R4, P6, R3.reuse, R0, 0x1 ;  /* 0x0000000003047211 */ /* 0x040fe200078c08ff */
[----:B------:R-:W4:Y:S01]  /*342a0*/  LDCU UR5, c[0x0][0x39c] ;  /* 0x00007380ff0577ac */ /* 0x000f220008000800 */
[----:B------:R-:W0:Y:S02]  /*342b0*/  LDC R20, c[0x0][0x3b8] ;  /* 0x0000ee00ff147b82 */ /* 0x000e240000000800 */
[----:B------:R-:W-:-:S02]  /*342c0*/  LEA.HI.X.SX32 R5, R3, R2, 0x1, P6 ;  /* 0x0000000203057211 */ /* 0x000fc400030f0eff */
[----:B------:R-:W-:Y:S01]  /*342d0*/  LEA R6, P6, R8, R0, 0x1 ;  /* 0x0000000008067211 */ /* 0x000fe200078c08ff */
[----:B------:R-:W-:-:S03]  /*342e0*/  IMAD R3, R26, 0x4, R8 ;  /* 0x000000041a037824 */ /* 0x000fc600078e0208 */
[----:B------:R-:W-:Y:S01]  /*342f0*/  LEA.HI.X.SX32 R7, R8, R2, 0x1, P6 ;  /* 0x0000000208077211 */ /* 0x000fe200030f0eff */
[----:B------:R1:W-:Y:S01]  /*34300*/  @P3 STG.E.U16 desc[UR10][R4.64], R16 ;  /* 0x0000001004003986 */ /* 0x0003e2000c10150a */
[C---:B------:R-:W-:Y:S01]  /*34310*/  IMAD R8, R26.reuse, 0x4, R3 ;  /* 0x000000041a087824 */ /* 0x040fe200078e0203 */
[C---:B-1----:R-:W-:Y:S01]  /*34320*/  LEA R4, P6, R3.reuse, R0, 0x1 ;  /* 0x0000000003047211 */ /* 0x042fe200078c08ff */
[----:B------:R-:W1:Y:S03]  /*34330*/  LDC R16, c[0x0][0x3b8] ;  /* 0x0000ee00ff107b82 */ /* 0x000e660000000800 */
[----:B------:R-:W-:Y:S01]  /*34340*/  LEA.HI.X.SX32 R5, R3, R2, 0x1, P6 ;  /* 0x0000000203057211 */ /* 0x000fe200030f0eff */
[----:B------:R-:W-:Y:S01]  /*34350*/  IMAD R3, R26, 0x4, R8 ;  /* 0x000000041a037824 */ /* 0x000fe200078e0208 */
[----:B--2---:R2:W-:Y:S01]  /*34360*/  @P5 STG.E.U16 desc[UR10][R6.64], R28 ;  /* 0x0000001c06005986 */ /* 0x0045e2000c10150a */
[----:B---3--:R-:W-:Y:S01]  /*34370*/  ISETP.LT.AND P5, PT, R21, UR7, !P0 ;  /* 0x0000000715007c0c */ /* 0x008fe2000c7a1270 */
[----:B------:R-:W5:Y:S02]  /*34380*/  LDCU UR7, c[0x0][0x39c] ;  /* 0x00007380ff0777ac */ /* 0x000f640008000800 */
[----:B------:R3:W-:Y:S01]  /*34390*/  @P2 STG.E.U16 desc[UR10][R4.64], R13 ;  /* 0x0000000d04002986 */ /* 0x0007e2000c10150a */
[----:B------:R-:W-:Y:S01]  /*343a0*/  ISETP.LT.AND P3, PT, R23, UR6, !P0 ;  /* 0x0000000617007c0c */ /* 0x000fe2000c761270 */
[----:B------:R-:W0:Y:S02]  /*343b0*/  LDCU UR6, c[0x0][0x39c] ;  /* 0x00007380ff0677ac */ /* 0x000e240008000800 */
[----:B------:R-:W5:Y:S01]  /*343c0*/  LDL.LU R21, [R1+0x21c] ;  /* 0x00021c0001157983 */ /* 0x000f620000300800 */
[----:B--2---:R-:W-:-:S04]  /*343d0*/  LEA R6, P6, R8, R0, 0x1 ;  /* 0x0000000008067211 */ /* 0x004fc800078c08ff */
[----:B------:R-:W-:Y:S02]  /*343e0*/  LEA.HI.X.SX32 R7, R8, R2, 0x1, P6 ;  /* 0x0000000208077211 */ /* 0x000fe400030f0eff */
[----:B---3--:R-:W-:-:S04]  /*343f0*/  LEA R4, P6, R3, R0, 0x1 ;  /* 0x0000000003047211 */ /* 0x008fc800078c08ff */
[----:B------:R-:W-:Y:S01]  /*34400*/  LEA.HI.X.SX32 R5, R3, R2, 0x1, P6 ;  /* 0x0000000203057211 */ /* 0x000fe200030f0eff */
[----:B------:R2:W-:Y:S01]  /*34410*/  @P4 STG.E.U16 desc[UR10][R6.64], R9 ;  /* 0x0000000906004986 */ /* 0x0005e2000c10150a */
[----:B----4-:R-:W-:Y:S01]  /*34420*/  ISETP.LT.AND P2, PT, R24, UR5, !P0 ;  /* 0x0000000518007c0c */ /* 0x010fe2000c741270 */
[C---:B------:R-:W-:Y:S01]  /*34430*/  IMAD R8, R26.reuse, 0x4, R3 ;  /* 0x000000041a087824 */ /* 0x040fe200078e0203 */
[----:B0-----:R-:W-:Y:S01]  /*34440*/  ISETP.LT.AND P4, PT, R25, UR6, !P0 ;  /* 0x0000000619007c0c */ /* 0x001fe2000c781270 */
[----:B------:R0:W-:Y:S01]  /*34450*/  @P1 STG.E.U16 desc[UR10][R4.64], R17 ;  /* 0x0000001104001986 */ /* 0x0001e2000c10150a */
[----:B------:R-:W3:Y:S01]  /*34460*/  LDCU UR6, c[0x0][0x39c] ;  /* 0x00007380ff0677ac */ /* 0x000ee20008000800 */
[----:B-----5:R-:W-:Y:S02]  /*34470*/  ISETP.LT.AND P1, PT, R27, UR7, !P0 ;  /* 0x000000071b007c0c */ /* 0x020fe4000c721270 */
[----:B------:R-:W4:Y:S01]  /*34480*/  LDL.LU R24, [R1+0x220] ;  /* 0x0002200001187983 */ /* 0x000f220000300800 */
[----:B------:R-:W-:Y:S01]  /*34490*/  IMAD R3, R26, 0x4, R8 ;  /* 0x000000041a037824 */ /* 0x000fe200078e0208 */
[----:B------:R-:W5:Y:S02]  /*344a0*/  LDCU UR5, c[0x0][0x3b8] ;  /* 0x00007700ff0577ac */ /* 0x000f640008000800 */
[----:B------:R-:W4:Y:S01]  /*344b0*/  LDL.LU R27, [R1+0x224] ;  /* 0x00022400011b7983 */ /* 0x000f220000300800 */
[----:B--2---:R-:W-:Y:S01]  /*344c0*/  LEA R6, P6, R8, R0, 0x1 ;  /* 0x0000000008067211 */ /* 0x004fe200078c08ff */
[----:B------:R-:W2:Y:S01]  /*344d0*/  LDCU UR7, c[0x0][0x39c] ;  /* 0x00007380ff0777ac */ /* 0x000ea20008000800 */
[----:B0-----:R-:W-:-:S02]  /*344e0*/  PRMT R5, R28, 0x7632, R5 ;  /* 0x000076321c057816 */ /* 0x001fc40000000005 */
[----:B------:R-:W-:Y:S01]  /*344f0*/  LEA.HI.X.SX32 R7, R8, R2, 0x1, P6 ;  /* 0x0000000208077211 */ /* 0x000fe200030f0eff */
[----:B------:R-:W-:Y:S01]  /*34500*/  IMAD R8, R26, 0x4, R3 ;  /* 0x000000041a087824 */ /* 0x000fe200078e0203 */
[----:B------:R-:W2:Y:S04]  /*34510*/  LDL.LU R28, [R1+0x228] ;  /* 0x00022800011c7983 */ /* 0x000ea80000300800 */
[----:B------:R-:W2:Y:S04]  /*34520*/  LDL.LU R26, [R1+0x22c] ;  /* 0x00022c00011a7983 */ /* 0x000ea80000300800 */
[----:B------:R-:W2:Y:S01]  /*34530*/  LDL.LU R25, [R1+0x28] ;  /* 0x0000280001197983 */ /* 0x000ea20000300800 */
[----:B------:R-:W-:-:S03]  /*34540*/  LEA R4, P6, R3, R0, 0x1 ;  /* 0x0000000003047211 */ /* 0x000fc600078c08ff */
[----:B------:R0:W-:Y:S01]  /*34550*/  @P3 STG.E.U16 desc[UR10][R6.64], R5 ;  /* 0x0000000506003986 */ /* 0x0001e2000c10150a */
[----:B------:R-:W-:Y:S02]  /*34560*/  PRMT R13, R13, 0x7632, R13 ;  /* 0x000076320d0d7816 */ /* 0x000fe4000000000d */
[----:B------:R-:W-:Y:S01]  /*34570*/  PRMT R9, R9, 0x7632, R9 ;  /* 0x0000763209097816 */ /* 0x000fe20000000009 */
[----:B------:R-:W2:Y:S01]  /*34580*/  LDL.LU R23, [R1+0x230] ;  /* 0x0002300001177983 */ /* 0x000ea20000300800 */
[----:B0-----:R-:W-:Y:S01]  /*34590*/  LEA.HI.X.SX32 R5, R3, R2, 0x1, P6 ;  /* 0x0000000203057211 */ /* 0x001fe200030f0eff */
[----:B------:R-:W-:-:S05]  /*345a0*/  VIADD R3, R29, 0x13c ;  /* 0x0000013c1d037836 */ /* 0x000fca0000000000 */
[C---:B---3--:R-:W-:Y:S01]  /*345b0*/  ISETP.LT.AND P3, PT, R3.reuse, UR6, !P0 ;  /* 0x0000000603007c0c */ /* 0x048fe2000c761270 */
[----:B-----5:R-:W-:Y:S01]  /*345c0*/  IMAD R3, R3, UR5, RZ ;  /* 0x0000000503037c24 */ /* 0x020fe2000f8e02ff */
[----:B------:R0:W-:Y:S01]  /*345d0*/  @P5 STG.E.U16 desc[UR10][R4.64], R13 ;  /* 0x0000000d04005986 */ /* 0x0001e2000c10150a */
[----:B------:R-:W-:Y:S01]  /*345e0*/  PRMT R17, R17, 0x7632, R17 ;  /* 0x0000763211117816 */ /* 0x000fe20000000011 */
[----:B------:R-:W3:Y:S02]  /*345f0*/  LDCU UR5, c[0x0][0x39c] ;  /* 0x00007380ff0577ac */ /* 0x000ee40008000800 */
[CC--:B------:R-:W-:Y:S01]  /*34600*/  LEA R6, P6, R3.reuse, R0.reuse, 0x1 ;  /* 0x0000000003067211 */ /* 0x0c0fe200078c08ff */
[----:B------:R-:W5:Y:S01]  /*34610*/  LDCU UR6, c[0x0][0x39c] ;  /* 0x00007380ff0677ac */ /* 0x000f620008000800 */
[----:B0-----:R-:W-:Y:S01]  /*34620*/  LEA R4, P5, R8, R0, 0x1 ;  /* 0x0000000008047211 */ /* 0x001fe200078a08ff */
[----:B------:R-:W0:Y:S01]  /*34630*/  LDC R13, c[0x0][0x3b8] ;  /* 0x0000ee00ff0d7b82 */ /* 0x000e220000000800 */
[----:B------:R-:W-:-:S02]  /*34640*/  LEA.HI.X.SX32 R7, R3, R2, 0x1, P6 ;  /* 0x0000000203077211 */ /* 0x000fc400030f0eff */
[----:B------:R-:W-:Y:S01]  /*34650*/  LEA.HI.X.SX32 R5, R8, R2, 0x1, P5 ;  /* 0x0000000208057211 */ /* 0x000fe200028f0eff */
[----:B-1----:R-:W-:-:S04]  /*34660*/  IMAD R8, R16, 0x8, R8 ;  /* 0x0000000810087824 */ /* 0x002fc800078e0208 */
[----:B------:R1:W-:Y:S01]  /*34670*/  @P2 STG.E.U16 desc[UR10][R4.64], R9 ;  /* 0x0000000904002986 */ /* 0x0003e2000c10150a */
[----:B------:R-:W0:Y:S03]  /*34680*/  LDC R16, c[0x0][0x3b8] ;  /* 0x0000ee00ff107b82 */ /* 0x000e260000000800 */
[----:B------:R0:W-:Y:S01]  /*34690*/  @P3 STG.E.U16 desc[UR10][R6.64], R17 ;  /* 0x0000001106003986 */ /* 0x0001e2000c10150a */
[----:B-1----:R-:W-:-:S04]  /*346a0*/  LEA R4, P6, R8, R0, 0x1 ;  /* 0x0000000008047211 */ /* 0x002fc800078c08ff */
[----:B------:R-:W1:Y:S01]  /*346b0*/  LDC R9, c[0x0][0x3b8] ;  /* 0x0000ee00ff097b82 */ /* 0x000e620000000800 */
[----:B------:R-:W-:Y:S02]  /*346c0*/  LEA.HI.X.SX32 R5, R8, R2, 0x1, P6 ;  /* 0x0000000208057211 */ /* 0x000fe400030f0eff */
[----:B----4-:R-:W-:Y:S02]  /*346d0*/  ISETP.LT.AND P3, PT, R27, UR9, !P0 ;  /* 0x000000091b007c0c */ /* 0x010fe4000c761270 */
[----:B------:R-:W4:Y:S01]  /*346e0*/  LDL.LU R27, [R1+0x234] ;  /* 0x00023400011b7983 */ /* 0x000f220000300800 */
[----:B------:R-:W-:Y:S02]  /*346f0*/  ISETP.LT.AND P2, PT, R24, UR8, !P0 ;  /* 0x0000000818007c0c */ /* 0x000fe4000c741270 */
[----:B--2---:R-:W-:Y:S01]  /*34700*/  ISETP.LT.AND P5, PT, R21, UR7, !P0 ;  /* 0x0000000715007c0c */ /* 0x004fe2000c7a1270 */
[----:B------:R-:W2:Y:S01]  /*34710*/  LDL.LU R24, [R1+0x238] ;  /* 0x0002380001187983 */ /* 0x000ea20000300800 */
[----:B------:R-:W1:Y:S01]  /*34720*/  LDC R21, c[0x0][0x3b8] ;  /* 0x0000ee00ff157b82 */ /* 0x000e620000000800 */
[----:B0-----:R-:W-:Y:S01]  /*34730*/  IMAD R7, R12, 0x4, R8 ;  /* 0x000000040c077824 */ /* 0x001fe200078e0208 */
[----:B------:R-:W0:Y:S01]  /*34740*/  LDCU UR7, c[0x0][0x39c] ;  /* 0x00007380ff0777ac */ /* 0x000e220008000800 */
[----:B------:R0:W-:Y:S01]  /*34750*/  @P4 STG.E.U16 desc[UR10][R4.64], R25 ;  /* 0x0000001904004986 */ /* 0x0001e2000c10150a */
[----:B---3--:R-:W-:Y:S01]  /*34760*/  ISETP.LT.AND P4, PT, R28, UR5, !P0 ;  /* 0x000000051c007c0c */ /* 0x008fe2000c781270 */
[----:B------:R-:W-:Y:S01]  /*34770*/  IMAD R3, R20, 0x4, R7 ;  /* 0x0000000414037824 */ /* 0x000fe200078e0207 */
[C---:B------:R-:W-:Y:S01]  /*34780*/  LEA R6, P6, R7.reuse, R0, 0x1 ;  /* 0x0000000007067211 */ /* 0x040fe200078c08ff */
[----:B------:R-:W3:Y:S01]  /*34790*/  LDL.LU R28, [R1+0x23c] ;  /* 0x00023c00011c7983 */ /* 0x000ee20000300800 */
[----:B------:R-:W4:Y:S01]  /*347a0*/  LDCU UR5, c[0x0][0x39c] ;  /* 0x00007380ff0577ac */ /* 0x000f220008000800 */
[----:B------:R-:W2:Y:S01]  /*347b0*/  LDC R12, c[0x0][0x3b8] ;  /* 0x0000ee00ff0c7b82 */ /* 0x000ea20000000800 */
[----:B------:R-:W-:Y:S01]  /*347c0*/  LEA.HI.X.SX32 R7, R7, R2, 0x1, P6 ;  /* 0x0000000207077211 */ /* 0x000fe200030f0eff */
[----:B------:R-:W1:Y:S01]  /*347d0*/  LDCU UR8, c[0x0][0x39c] ;  /* 0x00007380ff0877ac */ /* 0x000e620008000800 */
[----:B0-----:R-:W-:Y:S01]  /*347e0*/  LEA R4, P6, R3, R0, 0x1 ;  /* 0x0000000003047211 */ /* 0x001fe200078c08ff */
[----:B-1----:R-:W-:-:S02]  /*347f0*/  IMAD R8, R21, 0x4, R3 ;  /* 0x0000000415087824 */ /* 0x002fc400078e0203 */
[----:B------:R0:W-:Y:S01]  /*34800*/  @P1 STG.E.U16 desc[UR10][R6.64], R14 ;  /* 0x0000000e06001986 */ /* 0x0001e2000c10150a */
[----:B------:R-:W-:Y:S02]  /*34810*/  LEA.HI.X.SX32 R5, R3, R2, 0x1, P6 ;  /* 0x0000000203057211 */ /* 0x000fe400030f0eff */
[----:B-----5:R-:W-:Y:S01]  /*34820*/  ISETP.LT.AND P1, PT, R26, UR6, !P0 ;  /* 0x000000061a007c0c */ /* 0x020fe2000c721270 */
[----:B------:R-:W2:Y:S01]  /*34830*/  LDCU UR6, c[0x0][0x39c] ;  /* 0x00007380ff0677ac */ /* 0x000ea20008000800 */
[----:B------:R-:W5:Y:S01]  /*34840*/  LDL.LU R26, [R1+0x240] ;  /* 0x00024000011a7983 */ /* 0x000f620000300800 */
[----:B0-----:R-:W-:-:S04]  /*34850*/  LEA R6, P6, R8, R0, 0x1 ;  /* 0x0000000008067211 */ /* 0x001fc800078c08ff */
[----:B------:R-:W-:Y:S01]  /*34860*/  LEA.HI.X.SX32 R7, R8, R2, 0x1, P6 ;  /* 0x0000000208077211 */ /* 0x000fe200030f0eff */
[----:B------:R-:W-:Y:S04]  /*34870*/  @P5 STG.E.U16 desc[UR10][R4.64], R10 ;  /* 0x0000000a04005986 */ /* 0x000fe8000c10150a */
[----:B------:R0:W-:Y:S02]  /*34880*/  @P2 STG.E.U16 desc[UR10][R6.64], R18 ;  /* 0x0000001206002986 */ /* 0x0001e4000c10150a */
[----:B0-----:R-:W-:Y:S02]  /*34890*/  PRMT R7, R25, 0x7632, R7 ;  /* 0x0000763219077816 */ /* 0x001fe40000000007 */
[----:B------:R-:W5:Y:S01]  /*348a0*/  LDL.LU R25, [R1+0x244] ;  /* 0x0002440001197983 */ /* 0x000f620000300800 */
[----:B------:R-:W-:Y:S01]  /*348b0*/  IMAD R8, R9, 0x4, R8 ;  /* 0x0000000409087824 */ /* 0x000fe200078e0208 */
[----:B------:R-:W-:Y:S01]  /*348c0*/  ISETP.LT.AND P6, PT, R23, UR7, !P0 ;  /* 0x0000000717007c0c */ /* 0x000fe2000c7c1270 */
[----:B------:R-:W3:Y:S01]  /*348d0*/  LDCU UR7, c[0x0][0x39c] ;  /* 0x00007380ff0777ac */ /* 0x000ee20008000800 */
[----:B------:R-:W0:Y:S02]  /*348e0*/  LDC R9, c[0x0][0x3b8] ;  /* 0x0000ee00ff097b82 */ /* 0x000e240000000800 */
[----:B------:R-:W-:-:S04]  /*348f0*/  LEA R4, P2, R8, R0, 0x1 ;  /* 0x0000000008047211 */ /* 0x000fc800078408ff */
[----:B------:R-:W-:Y:S01]  /*34900*/  LEA.HI.X.SX32 R5, R8, R2, 0x1, P2 ;  /* 0x0000000208057211 */ /* 0x000fe200010f0eff */
[----:B------:R-:W-:Y:S01]  /*34910*/  IMAD R3, R13, 0x4, R8 ;  /* 0x000000040d037824 */ /* 0x000fe200078e0208 */
[----:B------:R-:W-:Y:S01]  /*34920*/  PRMT R14, R14, 0x7632, R14 ;  /* 0x000076320e0e7816 */ /* 0x000fe2000000000e */
[----:B------:R-:W1:Y:S03]  /*34930*/  LDC R13, c[0x0][0x3b8] ;  /* 0x0000ee00ff0d7b82 */ /* 0x000e660000000800 */
[----:B------:R-:W-:Y:S01]  /*34940*/  LEA R6, P5, R3, R0, 0x1 ;  /* 0x0000000003067211 */ /* 0x000fe200078a08ff */
[----:B------:R0:W-:Y:S01]  /*34950*/  @P3 STG.E.U16 desc[UR10][R4.64], R7 ;  /* 0x0000000704003986 */ /* 0x0001e2000c10150a */
[----:B------:R-:W-:-:S03]  /*34960*/  PRMT R10, R10, 0x7632, R10 ;  /* 0x000076320a0a7816 */ /* 0x000fc6000000000a */
[----:B------:R-:W1:Y:S01]  /*34970*/  LDC R8, c[0x0][0x3b8] ;  /* 0x0000ee00ff087b82 */ /* 0x000e620000000800 */
[----:B0-----:R-:W-:Y:S02]  /*34980*/  LEA.HI.X.SX32 R7, R3, R2, 0x1, P5 ;  /* 0x0000000203077211 */ /* 0x001fe400028f0eff */
[----:B----4-:R-:W-:Y:S02]  /*34990*/  ISETP.LT.AND P2, PT, R27, UR5, !P0 ;  /* 0x000000051b007c0c */ /* 0x010fe4000c741270 */
[----:B--2---:R-:W-:Y:S01]  /*349a0*/  ISETP.LT.AND P3, PT, R24, UR6, !P0 ;  /* 0x0000000618007c0c */ /* 0x004fe2000c761270 */
[----:B------:R-:W2:Y:S01]  /*349b0*/  LDL.LU R27, [R1+0x2c] ;  /* 0x00002c00011b7983 */ /* 0x000ea20000300800 */
[----:B------:R-:W-:Y:S01]  /*349c0*/  IMAD R3, R12, 0x4, R3 ;  /* 0x000000040c037824 */ /* 0x000fe200078e0203 */
[----:B------:R-:W0:Y:S01]  /*349d0*/  LDCU UR5, c[0x0][0x39c] ;  /* 0x00007380ff0577ac */ /* 0x000e220008000800 */
[----:B------:R-:W4:Y:S01]  /*349e0*/  LDC R12, c[0x0][0x3b8] ;  /* 0x0000ee00ff0c7b82 */ /* 0x000f220000000800 */
[----:B------:R-:W4:Y:S01]  /*349f0*/  LDL.LU R23, [R1+0x248] ;  /* 0x0002480001177983 */ /* 0x000f220000300800 */
[----:B------:R-:W-:Y:S01]  /*34a00*/  PRMT R18, R18, 0x7632, R18 ;  /* 0x0000763212127816 */ /* 0x000fe20000000012 */
[----:B------:R-:W0:Y:S02]  /*34a10*/  LDCU UR6, c[0x0][0x39c] ;  /* 0x00007380ff0677ac */ /* 0x000e240008000800 */
[----:B------:R-:W4:Y:S01]  /*34a20*/  LDL.LU R24, [R1+0x24c] ;  /* 0x00024c0001187983 */ /* 0x000f220000300800 */
[----:B---3--:R-:W-:-:S03]  /*34a30*/  ISETP.LT.AND P5, PT, R28, UR7, !P0 ;  /* 0x000000071c007c0c */ /* 0x008fc6000c7a1270 */
[----:B------:R3:W-:Y:S04]  /*34a40*/  @P4 STG.E.U16 desc[UR10][R6.64], R14 ;  /* 0x0000000e06004986 */ /* 0x0007e8000c10150a */
[----:B------:R-:W4:Y:S01]  /*34a50*/  LDL.LU R28, [R1+0x250] ;  /* 0x00025000011c7983 */ /* 0x000f220000300800 */
[C---:B------:R-:W-:Y:S01]  /*34a60*/  LEA R4, P4, R3.reuse, R0, 0x1 ;  /* 0x0000000003047211 */ /* 0x040fe200078808ff */
[----:B------:R-:W0:Y:S03]  /*34a70*/  LDCU UR7, c[0x0][0x39c] ;  /* 0x00007380ff0777ac */ /* 0x000e260008000800 */
[----:B------:R-:W-:Y:S01]  /*34a80*/  LEA.HI.X.SX32 R5, R3, R2, 0x1, P4 ;  /* 0x0000000203057211 */ /* 0x000fe200020f0eff */
[----:B------:R-:W-:-:S02]  /*34a90*/  IMAD R3, R9, 0x4, R3 ;  /* 0x0000000409037824 */ /* 0x000fc400078e0203 */
[----:B------:R-:W0:Y:S02]  /*34aa0*/  LDC R9, c[0x0][0x3b8] ;  /* 0x0000ee00ff097b82 */ /* 0x000e240000000800 */
[----:B------:R1:W-:Y:S01]  /*34ab0*/  @P1 STG.E.U16 desc[UR10][R4.64], R10 ;  /* 0x0000000a04001986 */ /* 0x0003e2000c10150a */
[----:B---3--:R-:W-:Y:S01]  /*34ac0*/  IMAD R7, R16, 0x4, R3 ;  /* 0x0000000410077824 */ /* 0x008fe200078e0203 */
[----:B-----5:R-:W-:Y:S01]  /*34ad0*/  ISETP.LT.AND P4, PT, R26, UR8, !P0 ;  /* 0x000000081a007c0c */ /* 0x020fe2000c781270 */
[----:B------:R-:W3:Y:S01]  /*34ae0*/  LDCU UR8, c[0x0][0x39c] ;  /* 0x00007380ff0877ac */ /* 0x000ee20008000800 */
[----:B------:R-:W3:Y:S01]  /*34af0*/  LDL.LU R26, [R1+0x254] ;  /* 0x00025400011a7983 */ /* 0x000ee20000300800 */
[----:B-1----:R-:W-:-:S04]  /*34b00*/  LEA R4, P1, R3, R0, 0x1 ;  /* 0x0000000003047211 */ /* 0x002fc800078208ff */
[----:B------:R-:W-:Y:S02]  /*34b10*/  LEA.HI.X.SX32 R5, R3, R2, 0x1, P1 ;  /* 0x0000000203057211 */ /* 0x000fe400008f0eff */
[----:B------:R-:W-:Y:S01]  /*34b20*/  LEA R6, P1, R7, R0, 0x1 ;  /* 0x0000000007067211 */ /* 0x000fe200078208ff */
[----:B------:R-:W-:-:S03]  /*34b30*/  IMAD R3, R13, 0x4, R7 ;  /* 0x000000040d037824 */ /* 0x000fc600078e0207 */
[----:B------:R-:W-:Y:S02]  /*34b40*/  LEA.HI.X.SX32 R7, R7, R2, 0x1, P1 ;  /* 0x0000000207077211 */ /* 0x000fe400008f0eff */
[----:B0-----:R-:W-:Y:S01]  /*34b50*/  ISETP.LT.AND P1, PT, R25, UR5, !P0 ;  /* 0x0000000519007c0c */ /* 0x001fe2000c721270 */
[----:B------:R-:W0:Y:S01]  /*34b60*/  LDCU UR5, c[0x0][0x39c] ;  /* 0x00007380ff0577ac */ /* 0x000e220008000800 */
[----:B------:R-:W5:Y:S04]  /*34b70*/  LDL.LU R25, [R1+0x1c8] ;  /* 0x0001c80001197983 */ /* 0x000f680000300800 */
[----:B------:R-:W3:Y:S04]  /*34b80*/  LDL.LU R20, [R1+0x258] ;  /* 0x0002580001147983 */ /* 0x000ee80000300800 */
[----:B------:R1:W-:Y:S02]  /*34b90*/  @P6 STG.E.U16 desc[UR10][R4.64], R18 ;  /* 0x0000001204006986 */ /* 0x0003e4000c10150a */
[C---:B-1----:R-:W-:Y:S01]  /*34ba0*/  LEA R4, P6, R3.reuse, R0, 0x1 ;  /* 0x0000000003047211 */ /* 0x042fe200078c08ff */
[----:B------:R-:W1:Y:S03]  /*34bb0*/  LDC R18, c[0x0][0x3b8] ;  /* 0x0000ee00ff127b82 */ /* 0x000e660000000800 */
[----:B------:R-:W-:Y:S01]  /*34bc0*/  LEA.HI.X.SX32 R5, R3, R2, 0x1, P6 ;  /* 0x0000000203057211 */ /* 0x000fe200030f0eff */
[----:B--2---:R2:W-:Y:S02]  /*34bd0*/  @P2 STG.E.U16 desc[UR10][R6.64], R27 ;  /* 0x0000001b06002986 */ /* 0x0045e4000c10150a */
[----:B--2---:R-:W-:-:S02]  /*34be0*/  IMAD R7, R8, 0x4, R3 ;  /* 0x0000000408077824 */ /* 0x004fc400078e0203 */
[----:B------:R-:W-:Y:S01]  /*34bf0*/  @P3 STG.E.U16 desc[UR10][R4.64], R15 ;  /* 0x0000000f04003986 */ /* 0x000fe2000c10150a */
[----:B------:R-:W2:Y:S02]  /*34c00*/  LDC R8, c[0x0][0x3b8] ;  /* 0x0000ee00ff087b82 */ /* 0x000ea40000000800 */
[----:B------:R-:W-:Y:S01]  /*34c10*/  LEA R6, P2, R7, R0, 0x1 ;  /* 0x0000000007067211 */ /* 0x000fe200078408ff */
[----:B----4-:R-:W-:-:S03]  /*34c20*/  IMAD R3, R12, 0x4, R7 ;  /* 0x000000040c037824 */ /* 0x010fc600078e0207 */
[----:B------:R-:W-:-:S05]  /*34c30*/  LEA.HI.X.SX32 R7, R7, R2, 0x1, P2 ;  /* 0x0000000207077211 */ /* 0x000fca00010f0eff */
[----:B------:R4:W-:Y:S01]  /*34c40*/  @P5 STG.E.U16 desc[UR10][R6.64], R11 ;  /* 0x0000000b06005986 */ /* 0x0009e2000c10150a */
[----:B0-----:R-:W-:Y:S01]  /*34c50*/  ISETP.LT.AND P5, PT, R28, UR5, !P0 ;  /* 0x000000051c007c0c */ /* 0x001fe2000c7a1270 */
[----:B------:R-:W0:Y:S02]  /*34c60*/  LDCU UR5, c[0x0][0x3b8] ;  /* 0x00007700ff0577ac */ /* 0x000e240008000800 */
[----:B------:R-:W3:Y:S01]  /*34c70*/  LDL.LU R28, [R1+0x25c] ;  /* 0x00025c00011c7983 */ /* 0x000ee20000300800 */
[----:B------:R-:W-:Y:S01]  /*34c80*/  ISETP.LT.AND P3, PT, R23, UR6, !P0 ;  /* 0x0000000617007c0c */ /* 0x000fe2000c761270 */
[----:B------:R-:W0:Y:S01]  /*34c90*/  LDCU UR6, c[0x0][0x39c] ;  /* 0x00007380ff0677ac */ /* 0x000e220008000800 */
[----:B------:R-:W0:Y:S01]  /*34ca0*/  S2R R23, SR_TID.X ;  /* 0x0000000000177919 */ /* 0x000e220000002100 */
[----:B----4-:R-:W-:Y:S02]  /*34cb0*/  PRMT R7, R27, 0x7632, R7 ;  /* 0x000076321b077816 */ /* 0x010fe40000000007 */
[----:B------:R-:W4:Y:S01]  /*34cc0*/  S2R R27, SR_TID.X ;  /* 0x00000000001b7919 */ /* 0x000f220000002100 */
[----:B------:R-:W-:Y:S01]  /*34cd0*/  LEA R4, P6, R3, R0, 0x1 ;  /* 0x0000000003047211 */ /* 0x000fe200078c08ff */
[----:B------:R-:W-:-:S03]  /*34ce0*/  IMAD R6, R9, 0x4, R3 ;  /* 0x0000000409067824 */ /* 0x000fc600078e0203 */
[----:B------:R-:W-:-:S05]  /*34cf0*/  LEA.HI.X.SX32 R5, R3, R2, 0x1, P6 ;  /* 0x0000000203057211 */ /* 0x000fca00030f0eff */
[----:B------:R0:W-:Y:S01]  /*34d00*/  @P4 STG.E.U16 desc[UR10][R4.64], R19 ;  /* 0x0000001304004986 */ /* 0x0001e2000c10150a */
[----:B-1----:R-:W-:Y:S01]  /*34d10*/  IMAD R18, R18, 0x4, R6 ;  /* 0x0000000412127824 */ /* 0x002fe200078e0206 */
[----:B----4-:R-:W-:Y:S01]  /*34d20*/  LOP3.LUT R17, R27, 0x1f, RZ, 0xc0, !PT ;  /* 0x0000001f1b117812 */ /* 0x010fe200078ec0ff */
[----:B0-----:R-:W-:-:S05]  /*34d30*/  IMAD.SHL.U32 R27, R23, 0x200, RZ ;  /* 0x00000200171b7824 */ /* 0x001fca00078e00ff */
[----:B------:R-:W-:Y:S02]  /*34d40*/  LOP3.LUT R27, R27, 0xc00, RZ, 0xc0, !PT ;  /* 0x00000c001b1b7812 */ /* 0x000fe400078ec0ff */
[----:B------:R-:W-:-:S03]  /*34d50*/  LEA R4, P4, R6, R0, 0x1 ;  /* 0x0000000006047211 */ /* 0x000fc600078808ff */
[----:B------:R-:W-:Y:S01]  /*34d60*/  IMAD R27, R17, 0x10, R27 ;  /* 0x00000010111b7824 */ /* 0x000fe200078e021b */
[----:B------:R-:W-:-:S04]  /*34d70*/  LEA.HI.X.SX32 R5, R6, R2, 0x1, P4 ;  /* 0x0000000206057211 */ /* 0x000fc800020f0eff */
[----:B------:R-:W-:Y:S02]  /*34d80*/  LOP3.LUT R27, R27, 0x20, R23, 0x78, !PT ;  /* 0x000000201b1b7812 */ /* 0x000fe400078e7817 */
[----:B------:R-:W0:Y:S01]  /*34d90*/  LDC R23, c[0x0][0x3b8] ;  /* 0x0000ee00ff177b82 */ /* 0x000e220000000800 */
[----:B------:R-:W-:Y:S01]  /*34da0*/  @P1 STG.E.U16 desc[UR10][R4.64], R7 ;  /* 0x0000000704001986 */ /* 0x000fe2000c10150a */
[C---:B------:R-:W-:Y:S02]  /*34db0*/  LEA R12, P1, R18.reuse, R0, 0x1 ;  /* 0x00000000120c7211 */ /* 0x040fe400078208ff */
[----:B------:R-:W-:Y:S01]  /*34dc0*/  PRMT R15, R15, 0x7632, R15 ;  /* 0x000076320f0f7816 */ /* 0x000fe2000000000f */
[----:B------:R-:W1:Y:S01]  /*34dd0*/  LDS.128 R4, [R27+UR4] ;  /* 0x000000041b047984 */ /* 0x000e620008000c00 */
[----:B------:R-:W-:Y:S01]  /*34de0*/  LEA.HI.X.SX32 R13, R18, R2, 0x1, P1 ;  /* 0x00000002120d7211 */ /* 0x000fe200008f0eff */
[----:B--2---:R-:W-:Y:S01]  /*34df0*/  IMAD R18, R8, 0x4, R18 ;  /* 0x0000000408127824 */ /* 0x004fe200078e0212 */
[----:B------:R-:W-:Y:S01]  /*34e00*/  ISETP.LT.AND P2, PT, R24, UR7, !P0 ;  /* 0x0000000718007c0c */ /* 0x000fe2000c741270 */
[----:B------:R-:W2:Y:S02]  /*34e10*/  LDCU UR7, c[0x0][0x39c] ;  /* 0x00007380ff0777ac */ /* 0x000ea40008000800 */
[----:B------:R-:W-:Y:S01]  /*34e20*/  @P3 STG.E.U16 desc[UR10][R12.64], R15 ;  /* 0x0000000f0c003986 */ /* 0x000fe2000c10150a */
[----:B------:R-:W-:-:S02]  /*34e30*/  LEA R16, P3, R18, R0, 0x1 ;  /* 0x0000000012107211 */ /* 0x000fc400078608ff */
[----:B------:R-:W-:Y:S02]  /*34e40*/  PRMT R3, R11, 0x7632, R3 ;  /* 0x000076320b037816 */ /* 0x000fe40000000003 */
[----:B------:R-:W-:Y:S01]  /*34e50*/  PRMT R22, R19, 0x7632, R22 ;  /* 0x0000763213167816 */ /* 0x000fe20000000016 */
[----:B-----5:R-:W4:Y:S01]  /*34e60*/  LDS.128 R8, [R25+UR4] ;  /* 0x0000000419087984 */ /* 0x020f220008000c00 */
[----:B------:R-:W-:Y:S02]  /*34e70*/  LEA.HI.X.SX32 R17, R18, R2, 0x1, P3 ;  /* 0x0000000212117211 */ /* 0x000fe400018f0eff */
[----:B---3--:R-:W-:Y:S01]  /*34e80*/  ISETP.LT.AND P6, PT, R26, UR8, !P0 ;  /* 0x000000081a007c0c */ /* 0x008fe2000c7c1270 */
[----:B------:R-:W-:Y:S01]  /*34e90*/  VIADD R21, R29, 0x17c ;  /* 0x0000017c1d157836 */ /* 0x000fe20000000000 */
[----:B------:R-:W3:Y:S01]  /*34ea0*/  LDL.LU R26, [R1+0x264] ;  /* 0x00026400011a7983 */ /* 0x000ee20000300800 */
[----:B------:R-:W5:Y:S03]  /*34eb0*/  LDCU UR8, c[0x0][0x39c] ;  /* 0x00007380ff0877ac */ /* 0x000f660008000800 */
[----:B------:R0:W-:Y:S04]  /*34ec0*/  @P2 STG.E.U16 desc[UR10][R16.64], R3 ;  /* 0x0000000310002986 */ /* 0x0001e8000c10150a */
[----:B------:R-:W3:Y:S04]  /*34ed0*/  LDL.LU R24, [R1+0x268] ;  /* 0x0002680001187983 */ /* 0x000ee80000300800 */
[----:B------:R0:W1:Y:S02]  /*34ee0*/  LDS.128 R12, [R27+UR4+0x200] ;  /* 0x000200041b0c7984 */ /* 0x0000640008000c00 */
[----:B0-----:R-:W-:-:S02]  /*34ef0*/  IMAD R3, R23, 0x8, R18 ;  /* 0x0000000817037824 */ /* 0x001fc400078e0212 */
[----:B------:R0:W1:Y:S01]  /*34f00*/  LDS.128 R16, [R25+UR4+0x200] ;  /* 0x0002000419107984 */ /* 0x0000620008000c00 */
[C---:B------:R-:W-:Y:S01]  /*34f10*/  ISETP.LT.AND P1, PT, R21.reuse, UR6, !P0 ;  /* 0x0000000615007c0c */ /* 0x040fe2000c721270 */
[----:B------:R-:W1:Y:S08]  /*34f20*/  LDC R27, c[0x0][0x3b8] ;  /* 0x0000ee00ff1b7b82 */ /* 0x000e700000000800 */
[----:B0-----:R-:W0:Y:S01]  /*34f30*/  LDC R25, c[0x0][0x3b8] ;  /* 0x0000ee00ff197b82 */ /* 0x001e220000000800 */
[----:B------:R-:W-:Y:S01]  /*34f40*/  IMAD R21, R21, UR5, RZ ;  /* 0x0000000515157c24 */ /* 0x000fe2000f8e02ff */
[----:B--2---:R-:W-:Y:S01]  /*34f50*/  ISETP.LT.AND P4, PT, R20, UR7, !P0 ;  /* 0x0000000714007c0c */ /* 0x004fe2000c781270 */
[----:B------:R-:W2:Y:S03]  /*34f60*/  LDCU UR6, c[0x0][0x39c] ;  /* 0x00007380ff0677ac */ /* 0x000ea60008000800 */
[C---:B------:R-:W-:Y:S01]  /*34f70*/  LEA R20, P3, R21.reuse, R0, 0x1 ;  /* 0x0000000015147211 */ /* 0x040fe200078608ff */
[----:B------:R-:W3:Y:S03]  /*34f80*/  LDCU UR5, c[0x0][0x39c] ;  /* 0x00007380ff0577ac */ /* 0x000ee60008000800 */
[----:B------:R-:W-:Y:S01]  /*34f90*/  LEA.HI.X.SX32 R21, R21, R2, 0x1, P3 ;  /* 0x0000000215157211 */ /* 0x000fe200018f0eff */
[----:B------:R-:W0:Y:S04]  /*34fa0*/  LDCU UR4, c[0x0][0x39c] ;  /* 0x00007380ff0477ac */ /* 0x000e280008000800 */
[----:B------:R0:W-:Y:S01]  /*34fb0*/  @P1 STG.E.U16 desc[UR10][R20.64], R22 ;  /* 0x0000001614001986 */ /* 0x0001e2000c10150a */
[----:B------:R-:W0:Y:S02]  /*34fc0*/  LDCU UR7, c[0x0][0x39c] ;  /* 0x00007380ff0777ac */ /* 0x000e240008000800 */
[----:B0-----:R-:W-:-:S02]  /*34fd0*/  IMAD R23, R25, 0x4, R3 ;  /* 0x0000000419177824 */ /* 0x001fc400078e0203 */
[----:B------:R-:W0:Y:S01]  /*34fe0*/  LDC R25, c[0x0][0x3b8] ;  /* 0x0000ee00ff197b82 */ /* 0x000e220000000800 */
[----:B------:R-:W-:-:S04]  /*34ff0*/  LEA R20, P1, R3, R0, 0x1 ;  /* 0x0000000003147211 */ /* 0x000fc800078208ff */
[----:B------:R-:W-:Y:S02]  /*35000*/  LEA.HI.X.SX32 R21, R3, R2, 0x1, P1 ;  /* 0x0000000203157211 */ /* 0x000fe400008f0eff */
[----:B------:R-:W-:Y:S01]  /*35010*/  LEA R22, P1, R23, R0, 0x1 ;  /* 0x0000000017167211 */ /* 0x000fe200078208ff */
[----:B-1----:R-:W-:-:S03]  /*35020*/  IMAD R3, R27, 0x4, R23 ;  /* 0x000000041b037824 */ /* 0x002fc600078e0217 */
[----:B------:R-:W-:Y:S01]  /*35030*/  LEA.HI.X.SX32 R23, R23, R2, 0x1, P1 ;  /* 0x0000000217177211 */ /* 0x000fe200008f0eff */
[----:B------:R-:W-:Y:S04]  /*35040*/  @P5 STG.E.U16 desc[UR10][R20.64], R4 ;  /* 0x0000000414005986 */ /* 0x000fe8000c10150a */
[----:B----4-:R1:W-:Y:S01]  /*35050*/  @P6 STG.E.U16 desc[UR10][R22.64], R8 ;  /* 0x0000000816006986 */ /* 0x0103e2000c10150a */
[----:B-----5:R-:W-:Y:S01]  /*35060*/  ISETP.LT.AND P2, PT, R28, UR8, !P0 ;  /* 0x000000081c007c0c */ /* 0x020fe2000c741270 */
[----:B------:R-:W4:Y:S02]  /*35070*/  LDCU UR8, c[0x0][0x39c] ;  /* 0x00007380ff0877ac */ /* 0x000f240008000800 */
[----:B------:R-:W5:Y:S04]  /*35080*/  LDL.LU R28, [R1+0x270] ;  /* 0x00027000011c7983 */ /* 0x000f680000300800 */
[----:B------:R-:W4:Y:S04]  /*35090*/  LDL.LU R27, [R1+0x27c] ;  /* 0x00027c00011b7983 */ /* 0x000f280000300800 */
[----:B-1----:R-:W4:Y:S01]  /*350a0*/  LDL.LU R23, [R1+0x26c] ;  /* 0x00026c0001177983 */ /* 0x002f220000300800 */
[----:B------:R-:W-:-:S04]  /*350b0*/  LEA R20, P5, R3, R0, 0x1 ;  /* 0x0000000003147211 */ /* 0x000fc800078a08ff */
[----:B------:R-:W-:Y:S02]  /*350c0*/  LEA.HI.X.SX32 R21, R3, R2, 0x1, P5 ;  /* 0x0000000203157211 */ /* 0x000fe400028f0eff */
[----:B------:R-:W-:-:S03]  /*350d0*/  PRMT R8, R4, 0x7632, R8 ;  /* 0x0000763204087816 */ /* 0x000fc60000000008 */
[----:B------:R1:W-:Y:S01]  /*350e0*/  @P4 STG.E.U16 desc[UR10][R20.64], R12 ;  /* 0x0000000c14004986 */ /* 0x0003e2000c10150a */
[----:B---3--:R-:W-:Y:S01]  /*350f0*/  ISETP.LT.AND P3, PT, R26, UR5, !P0 ;  /* 0x000000051a007c0c */ /* 0x008fe2000c761270 */
[----:B------:R-:W5:Y:S01]  /*35100*/  LDCU UR5, c[0x0][0x39c] ;  /* 0x00007380ff0577ac */ /* 0x000f620008000800 */
[----:B------:R-:W3:Y:S01]  /*35110*/  LDC R26, c[0x0][0x3b8] ;  /* 0x0000ee00ff1a7b82 */ /* 0x000ee20000000800 */
[----:B--2---:R-:W-:Y:S01]  /*35120*/  ISETP.LT.AND P1, PT, R24, UR6, !P0 ;  /* 0x0000000618007c0c */ /* 0x004fe2000c721270 */
[----:B------:R-:W2:Y:S06]  /*35130*/  LDCU UR6, c[0x0][0x39c] ;  /* 0x00007380ff0677ac */ /* 0x000eac0008000800 */
[----:B------:R-:W0:Y:S02]  /*35140*/  LDC R24, c[0x0][0x3b8] ;  /* 0x0000ee00ff187b82 */ /* 0x000e240000000800 */
[----:B0-----:R-:W-:-:S06]  /*35150*/  IMAD R22, R24, 0x4, R3 ;  /* 0x0000000418167824 */ /* 0x001fcc00078e0203 */
[----:B------:R-:W0:Y:S01]  /*35160*/  LDC R24, c[0x0][0x3b8] ;  /* 0x0000ee00ff187b82 */ /* 0x000e220000000800 */
[----:B------:R-:W-:Y:S01]  /*35170*/  IMAD R3, R25, 0x4, R22 ;  /* 0x0000000419037824 */ /* 0x000fe200078e0216 */
[----:B-1----:R-:W-:-:S03]  /*35180*/  LEA R20, P5, R22, R0, 0x1 ;  /* 0x0000000016147211 */ /* 0x002fc600078a08ff */
[----:B---3--:R-:W-:Y:S02]  /*35190*/  IMAD R4, R26, 0x4, R3 ;  /* 0x000000041a047824 */ /* 0x008fe400078e0203 */
[----:B------:R-:W3:Y:S01]  /*351a0*/  LDL.LU R26, [R1+0x278] ;  /* 0x00027800011a7983 */ /* 0x000ee20000300800 */
[----:B------:R-:W1:Y:S01]  /*351b0*/  LDC R25, c[0x0][0x3b8] ;  /* 0x0000ee00ff197b82 */ /* 0x000e620000000800 */
[----:B------:R-:W-:Y:S02]  /*351c0*/  LEA.HI.X.SX32 R21, R22, R2, 0x1, P5 ;  /* 0x0000000216157211 */ /* 0x000fe400028f0eff */
[----:B------:R-:W-:-:S03]  /*351d0*/  LEA R22, P5, R3, R0, 0x1 ;  /* 0x0000000003167211 */ /* 0x000fc600078a08ff */
[----:B------:R0:W-:Y:S01]  /*351e0*/  @P2 STG.E.U16 desc[UR10][R20.64], R16 ;  /* 0x0000001014002986 */ /* 0x0001e2000c10150a */
[----:B----4-:R-:W-:Y:S01]  /*351f0*/  ISETP.LT.AND P6, PT, R23, UR4, !P0 ;  /* 0x0000000417007c0c */ /* 0x010fe2000c7c1270 */
[----:B------:R-:W3:Y:S01]  /*35200*/  LDCU UR4, c[0x0][0x39c] ;  /* 0x00007380ff0477ac */ /* 0x000ee20008000800 */
[----:B------:R-:W-:Y:S02]  /*35210*/  LEA.HI.X.SX32 R23, R3, R2, 0x1, P5 ;  /* 0x0000000203177211 */ /* 0x000fe400028f0eff */
[----:B------:R-:W2:Y:S01]  /*35220*/  LDL.LU R3, [R1+0x274] ;  /* 0x0002740001037983 */ /* 0x000ea20000300800 */
[----:B0-----:R-:W-:-:S03]  /*35230*/  LEA R20, P5, R4, R0, 0x1 ;  /* 0x0000000004147211 */ /* 0x001fc600078a08ff */
[----:B------:R0:W-:Y:S01]  /*35240*/  @P3 STG.E.U16 desc[UR10][R22.64], R8 ;  /* 0x0000000816003986 */ /* 0x0001e2000c10150a */
[----:B------:R-:W-:Y:S01]  /*35250*/  LEA.HI.X.SX32 R21, R4, R2, 0x1, P5 ;  /* 0x0000000204157211 */ /* 0x000fe200028f0eff */
[----:B------:R-:W-:Y:S01]  /*35260*/  IMAD R4, R24, 0x4, R4 ;  /* 0x0000000418047824 */ /* 0x000fe200078e0204 */
[----:B-----5:R-:W-:Y:S01]  /*35270*/  ISETP.LT.AND P4, PT, R28, UR5, !P0 ;  /* 0x000000051c007c0c */ /* 0x020fe2000c781270 */
[----:B------:R-:W4:Y:S01]  /*35280*/  LDC R24, c[0x0][0x3b8] ;  /* 0x0000ee00ff187b82 */ /* 0x000f220000000800 */
[----:B0-----:R-:W-:-:S07]  /*35290*/  PRMT R8, R8, 0x7632, R8 ;  /* 0x0000763208087816 */ /* 0x001fce0000000008 */
[----:B------:R-:W0:Y:S01]  /*352a0*/  LDC R28, c[0x0][0x3b8] ;  /* 0x0000ee00ff1c7b82 */ /* 0x000e220000000800 */
[----:B------:R-:W-:Y:S01]  /*352b0*/  PRMT R12, R12, 0x7632, R12 ;  /* 0x000076320c0c7816 */ /* 0x000fe2000000000c */
[----:B------:R-:W5:Y:S01]  /*352c0*/  LDCU UR5, c[0x0][0x39c] ;  /* 0x00007380ff0577ac */ /* 0x000f620008000800 */
[----:B------:R1:W-:Y:S01]  /*352d0*/  @P1 STG.E.U16 desc[UR10][R20.64], R8 ;  /* 0x0000000814001986 */ /* 0x0003e2000c10150a */
[----:B------:R-:W-:-:S04]  /*352e0*/  LEA R22, P1, R4, R0, 0x1 ;  /* 0x0000000004167211 */ /* 0x000fc800078208ff */
[----:B------:R-:W-:Y:S01]  /*352f0*/  LEA.HI.X.SX32 R23, R4, R2, 0x1, P1 ;  /* 0x0000000204177211 */ /* 0x000fe200008f0eff */
[----:B-1----:R-:W-:Y:S02]  /*35300*/  IMAD R8, R25, 0x4, R4 ;  /* 0x0000000419087824 */ /* 0x002fe400078e0204 */
[----:B------:R-:W4:Y:S04]  /*35310*/  LDL.LU R25, [R1+0x280] ;  /* 0x0002800001197983 */ /* 0x000f280000300800 */
[----:B------:R-:W4:Y:S01]  /*35320*/  LDL.LU R4, [R1+0x288] ;  /* 0x0002880001047983 */ /* 0x000f220000300800 */
[----:B------:R-:W-:-:S03]  /*35330*/  LEA R20, P1, R8, R0, 0x1 ;  /* 0x0000000008147211 */ /* 0x000fc600078208ff */
[----:B------:R1:W-:Y:S01]  /*35340*/  @P6 STG.E.U16 desc[UR10][R22.64], R12 ;  /* 0x0000000c16006986 */ /* 0x0003e2000c10150a */
[----:B------:R-:W-:Y:S02]  /*35350*/  LEA.HI.X.SX32 R21, R8, R2, 0x1, P1 ;  /* 0x0000000208157211 */ /* 0x000fe400008f0eff */
[----:B------:R-:W-:-:S05]  /*35360*/  PRMT R16, R16, 0x7632, R16 ;  /* 0x0000763210107816 */ /* 0x000fca0000000010 */
[----:B------:R0:W-:Y:S04]  /*35370*/  @P4 STG.E.U16 desc[UR10][R20.64], R16 ;  /* 0x0000001014004986 */ /* 0x0001e8000c10150a */
[----:B-1----:R-:W5:Y:S01]  /*35380*/  LDL.LU R12, [R1+0x284] ;  /* 0x00028400010c7983 */ /* 0x002f620000300800 */
[----:B---3--:R-:W-:Y:S01]  /*35390*/  ISETP.LT.AND P3, PT, R26, UR4, !P0 ;  /* 0x000000041a007c0c */ /* 0x008fe2000c761270 */
[----:B------:R-:W1:Y:S01]  /*353a0*/  LDCU UR4, c[0x0][0x39c] ;  /* 0x00007380ff0477ac */ /* 0x000e620008000800 */
[----:B------:R-:W3:Y:S01]  /*353b0*/  LDC R26, c[0x0][0x3b8] ;  /* 0x0000ee00ff1a7b82 */ /* 0x000ee20000000800 */
[----:B--2---:R-:W-:Y:S01]  /*353c0*/  ISETP.LT.AND P2, PT, R3, UR6, !P0 ;  /* 0x0000000603007c0c */ /* 0x004fe2000c741270 */
[----:B------:R-:W4:Y:S01]  /*353d0*/  LDCU UR6, c[0x0][0x39c] ;  /* 0x00007380ff0677ac */ /* 0x000f220008000800 */
[----:B0-----:R-:W-:-:S02]  /*353e0*/  IMAD R3, R28, 0x4, R8 ;  /* 0x000000041c037824 */ /* 0x001fc400078e0208 */
[----:B------:R-:W2:Y:S01]  /*353f0*/  LDL.LU R28, [R1+0x294] ;  /* 0x00029400011c7983 */ /* 0x000ea20000300800 */
[----:B------:R-:W-:Y:S02]  /*35400*/  ISETP.LT.AND P5, PT, R27, UR7, !P0 ;  /* 0x000000071b007c0c */ /* 0x000fe4000c7a1270 */
[----:B------:R-:W0:Y:S01]  /*35410*/  LDC R8, c[0x0][0x3b8] ;  /* 0x0000ee00ff087b82 */ /* 0x000e220000000800 */
[C---:B------:R-:W-:Y:S01]  /*35420*/  LEA R22, P6, R3.reuse, R0, 0x1 ;  /* 0x0000000003167211 */ /* 0x040fe200078c08ff */
[----:B------:R-:W0:Y:S03]  /*35430*/  LDCU UR7, c[0x0][0x39c] ;  /* 0x00007380ff0777ac */ /* 0x000e260008000800 */
[----:B------:R-:W-:Y:S01]  /*35440*/  LEA.HI.X.SX32 R23, R3, R2, 0x1, P6 ;  /* 0x0000000203177211 */ /* 0x000fe200030f0eff */
[----:B---3--:R-:W-:Y:S02]  /*35450*/  IMAD R3, R26, 0x4, R3 ;  /* 0x000000041a037824 */ /* 0x008fe400078e0203 */
[----:B------:R-:W3:Y:S01]  /*35460*/  LDL.LU R26, [R1+0x290] ;  /* 0x00029000011a7983 */ /* 0x000ee20000300800 */
[----:B------:R-:W0:Y:S03]  /*35470*/  LDC R27, c[0x0][0x3b8] ;  /* 0x0000ee00ff1b7b82 */ /* 0x000e260000000800 */
[----:B------:R0:W-:Y:S01]  /*35480*/  @P2 STG.E.U16 desc[UR10][R22.64], R5 ;  /* 0x0000000516002986 */ /* 0x0001e2000c10150a */
[----:B----4-:R-:W-:Y:S01]  /*35490*/  ISETP.LT.AND P2, PT, R4, UR6, !P0 ;  /* 0x0000000604007c0c */ /* 0x010fe2000c741270 */
[----:B------:R-:W-:Y:S01]  /*354a0*/  IMAD R4, R24, 0x4, R3 ;  /* 0x0000000418047824 */ /* 0x000fe200078e0203 */
[----:B-1----:R-:W-:Y:S01]  /*354b0*/  ISETP.LT.AND P1, PT, R25, UR4, !P0 ;  /* 0x0000000419007c0c */ /* 0x002fe2000c721270 */
[----:B------:R-:W4:Y:S01]  /*354c0*/  LDL.LU R24, [R1+0x28c] ;  /* 0x00028c0001187983 */ /* 0x000f220000300800 */
[----:B------:R-:W4:Y:S01]  /*354d0*/  LDCU UR4, c[0x0][0x39c] ;  /* 0x00007380ff0477ac */ /* 0x000f220008000800 */
[C---:B------:R-:W-:Y:S01]  /*354e0*/  LEA R20, P6, R3.reuse, R0, 0x1 ;  /* 0x0000000003147211 */ /* 0x040fe200078c08ff */
[----:B------:R-:W1:Y:S01]  /*354f0*/  LDC R25, c[0x0][0x3b8] ;  /* 0x0000ee00ff197b82 */ /* 0x000e620000000800 */
[----:B------:R-:W2:Y:S02]  /*35500*/  LDCU UR6, c[0x0][0x39c] ;  /* 0x00007380ff0677ac */ /* 0x000ea40008000800 */
[----:B------:R-:W-:Y:S01]  /*35510*/  LEA.HI.X.SX32 R21, R3, R2, 0x1, P6 ;  /* 0x0000000203157211 */ /* 0x000fe200030f0eff */
[----:B0-----:R-:W-:-:S02]  /*35520*/  IMAD R3, R27, 0x4, R4 ;  /* 0x000000041b037824 */ /* 0x001fc400078e0204 */
[----:B------:R-:W4:Y:S01]  /*35530*/  LDL.LU R27, [R1+0x298] ;  /* 0x00029800011b7983 */ /* 0x000f220000300800 */
[----:B-----5:R-:W-:Y:S01]  /*35540*/  ISETP.LT.AND P4, PT, R12, UR5, !P0 ;  /* 0x000000050c007c0c */ /* 0x020fe2000c781270 */
[----:B------:R-:W3:Y:S02]  /*35550*/  LDCU UR5, c[0x0][0x39c] ;  /* 0x00007380ff0577ac */ /* 0x000ee40008000800 */
[----:B------:R0:W-:Y:S01]  /*35560*/  @P3 STG.E.U16 desc[UR10][R20.64], R9 ;  /* 0x0000000914003986 */ /* 0x0001e2000c10150a */
[C---:B------:R-:W-:Y:S01]  /*35570*/  LEA R22, P6, R4.reuse, R0, 0x1 ;  /* 0x0000000004167211 */ /* 0x040fe200078c08ff */
[----:B------:R-:W5:Y:S03]  /*35580*/  LDC R12, c[0x0][0x3b8] ;  /* 0x0000ee00ff0c7b82 */ /* 0x000f660000000800 */
[----:B------:R-:W-:Y:S02]  /*35590*/  LEA.HI.X.SX32 R23, R4, R2, 0x1, P6 ;  /* 0x0000000204177211 */ /* 0x000fe400030f0eff */
[----:B0-----:R-:W-:-:S04]  /*355a0*/  LEA R20, P6, R3, R0, 0x1 ;  /* 0x0000000003147211 */ /* 0x001fc800078c08ff */
[----:B------:R-:W-:Y:S01]  /*355b0*/  LEA.HI.X.SX32 R21, R3, R2, 0x1, P6 ;  /* 0x0000000203157211 */ /* 0x000fe200030f0eff */
[----:B------:R-:W-:Y:S04]  /*355c0*/  @P5 STG.E.U16 desc[UR10][R22.64], R13 ;  /* 0x0000000d16005986 */ /* 0x000fe8000c10150a */
[----:B------:R0:W-:Y:S01]  /*355d0*/  @P1 STG.E.U16 desc[UR10][R20.64], R17 ;  /* 0x0000001114001986 */ /* 0x0001e2000c10150a */
[----:B-1----:R-:W-:Y:S01]  /*355e0*/  IMAD R4, R25, 0x4, R3 ;  /* 0x0000000419047824 */ /* 0x002fe200078e0203 */
[----:B------:R-:W-:Y:S01]  /*355f0*/  PRMT R5, R5, 0x7632, R5 ;  /* 0x0000763205057816 */ /* 0x000fe20000000005 */
[----:B0-----:R-:W0:Y:S01]  /*35600*/  LDC R20, c[0x0][0x3b8] ;  /* 0x0000ee00ff147b82 */ /* 0x001e220000000800 */
[----:B---3--:R-:W-:Y:S01]  /*35610*/  ISETP.LT.AND P5, PT, R26, UR5, !P0 ;  /* 0x000000051a007c0c */ /* 0x008fe2000c7a1270 */
[----:B------:R-:W1:Y:S01]  /*35620*/  LDCU UR5, c[0x0][0x39c] ;  /* 0x00007380ff0577ac */ /* 0x000e620008000800 */
[----:B--2---:R-:W-:-:S05]  /*35630*/  ISETP.LT.AND P1, PT, R28, UR6, !P0 ;  /* 0x000000061c007c0c */ /* 0x004fca000c721270 */
[----:B------:R-:W2:Y:S01]  /*35640*/  LDC R21, c[0x0][0x3b8] ;  /* 0x0000ee00ff157b82 */ /* 0x000ea20000000800 */
[----:B----4-:R-:W-:Y:S01]  /*35650*/  ISETP.LT.AND P3, PT, R24, UR4, !P0 ;  /* 0x0000000418007c0c */ /* 0x010fe2000c761270 */
[----:B------:R-:W3:Y:S01]  /*35660*/  LDCU UR4, c[0x0][0x3b8] ;  /* 0x00007700ff0477ac */ /* 0x000ee20008000800 */
[----:B------:R-:W4:Y:S01]  /*35670*/  LDL.LU R24, [R1+0x29c] ;  /* 0x00029c0001187983 */ /* 0x000f220000300800 */
[C---:B------:R-:W-:Y:S01]  /*35680*/  LEA R22, P6, R4.reuse, R0, 0x1 ;  /* 0x0000000004167211 */ /* 0x040fe200078c08ff */
[----:B------:R-:W0:Y:S02]  /*35690*/  LDCU UR6, c[0x0][0x39c] ;  /* 0x00007380ff0677ac */ /* 0x000e240008000800 */
[----:B------:R-:W2:Y:S04]  /*356a0*/  LDL.LU R26, [R1+0x2a0] ;  /* 0x0002a000011a7983 */ /* 0x000ea80000300800 */
[----:B------:R-:W2:Y:S01]  /*356b0*/  LDL.LU R28, [R1+0x2a4] ;  /* 0x0002a400011c7983 */ /* 0x000ea20000300800 */
[----:B------:R-:W-:-:S05]  /*356c0*/  LEA.HI.X.SX32 R23, R4, R2, 0x1, P6 ;  /* 0x0000000204177211 */ /* 0x000fca00030f0eff */
[----:B------:R5:W-:Y:S01]  /*356d0*/  @P4 STG.E.U16 desc[UR10][R22.64], R5 ;  /* 0x0000000516004986 */ /* 0x000be2000c10150a */
[----:B------:R-:W-:Y:S01]  /*356e0*/  PRMT R13, R9, 0x7632, R13 ;  /* 0x00007632090d7816 */ /* 0x000fe2000000000d */
[----:B-----5:R-:W-:Y:S01]  /*356f0*/  IMAD R5, R12, 0x4, R4 ;  /* 0x000000040c057824 */ /* 0x020fe200078e0204 */
[----:B------:R-:W-:Y:S01]  /*35700*/  PRMT R17, R17, 0x7632, R17 ;  /* 0x0000763211117816 */ /* 0x000fe20000000011 */
[----:B------:R-:W5:Y:S02]  /*35710*/  LDC R22, c[0x0][0x3b8] ;  /* 0x0000ee00ff167b82 */ /* 0x000f640000000800 */
[----:B------:R-:W-:Y:S01]  /*35720*/  IMAD R3, R8, 0x4, R5 ;  /* 0x0000000408037824 */ /* 0x000fe200078e0205 */
[----:B------:R-:W-:Y:S01]  /*35730*/  LEA R4, P4, R5, R0, 0x1 ;  /* 0x0000000005047211 */ /* 0x000fe200078808ff */
[----:B------:R-:W-:-:S03]  /*35740*/  VIADD R12, R29, 0x1bc ;  /* 0x000001bc1d0c7836 */ /* 0x000fc60000000000 */
[----:B------:R-:W-:Y:S02]  /*35750*/  LEA R8, P6, R3, R0, 0x1 ;  /* 0x0000000003087211 */ /* 0x000fe400078c08ff */
[-C--:B------:R-:W-:Y:S02]  /*35760*/  LEA.HI.X.SX32 R5, R5, R2.reuse, 0x1, P4 ;  /* 0x0000000205057211 */ /* 0x080fe400020f0eff */
[----:B------:R-:W-:Y:S02]  /*35770*/  PRMT R16, R13, 0x7632, R16 ;  /* 0x000076320d107816 */ /* 0x000fe40000000010 */
[C---:B-1----:R-:W-:Y:S01]  /*35780*/  ISETP.LT.AND P4, PT, R12.reuse, UR5, !P0 ;  /* 0x000000050c007c0c */ /* 0x042fe2000c781270 */
[----:B---3--:R-:W-:Y:S01]  /*35790*/  IMAD R12, R12, UR4, RZ ;  /* 0x000000040c0c7c24 */ /* 0x008fe2000f8e02ff */
[----:B------:R-:W-:Y:S01]  /*357a0*/  LEA.HI.X.SX32 R9, R3, R2, 0x1, P6 ;  /* 0x0000000203097211 */ /* 0x000fe200030f0eff */
[----:B------:R1:W-:Y:S01]  /*357b0*/  @P2 STG.E.U16 desc[UR10][R4.64], R13 ;  /* 0x0000000d04002986 */ /* 0x0003e2000c10150a */
[----:B------:R-:W3:Y:S03]  /*357c0*/  LDCU UR4, c[0x0][0x39c] ;  /* 0x00007380ff0477ac */ /* 0x000ee60008000800 */
[----:B------:R3:W-:Y:S01]  /*357d0*/  @P3 STG.E.U16 desc[UR10][R8.64], R16 ;  /* 0x0000001008003986 */ /* 0x0007e2000c10150a */
[----:B0-----:R-:W-:Y:S01]  /*357e0*/  ISETP.LT.AND P2, PT, R27, UR6, !P0 ;  /* 0x000000061b007c0c */ /* 0x001fe2000c741270 */
[----:B------:R-:W-:Y:S01]  /*357f0*/  IMAD R3, R20, 0x8, R3 ;  /* 0x0000000814037824 */ /* 0x000fe200078e0203 */
[----:B------:R-:W0:Y:S01]  /*35800*/  LDCU UR5, c[0x0][0x39c] ;  /* 0x00007380ff0577ac */ /* 0x000e220008000800 */
[----:B------:R-:W0:Y:S01]  /*35810*/  LDL.LU R27, [R1+0x2a8] ;  /* 0x0002a800011b7983 */ /* 0x000e220000300800 */
[----:B------:R-:W2:Y:S01]  /*35820*/  LDC R20, c[0x0][0x3b8] ;  /* 0x0000ee00ff147b82 */ /* 0x000ea20000000800 */
[----:B------:R-:W0:Y:S01]  /*35830*/  LDCU UR6, c[0x0][0x39c] ;  /* 0x00007380ff0677ac */ /* 0x000e220008000800 */
[C---:B-1----:R-:W-:Y:S01]  /*35840*/  LEA R4, P3, R12.reuse, R0, 0x1 ;  /* 0x000000000c047211 */ /* 0x042fe200078608ff */
[----:B------:R-:W5:Y:S03]  /*35850*/  LDL.LU R25, [R1+0x2ac] ;  /* 0x0002ac0001197983 */ /* 0x000f660000300800 */
[----:B------:R-:W-:-:S02]  /*35860*/  LEA.HI.X.SX32 R5, R12, R2, 0x1, P3 ;  /* 0x000000020c057211 */ /* 0x000fc400018f0eff */
[----:B---3--:R-:W1:Y:S01]  /*35870*/  LDC R16, c[0x0][0x3b8] ;  /* 0x0000ee00ff107b82 */ /* 0x008e620000000800 */
[----:B------:R-:W-:-:S04]  /*35880*/  LEA R8, P6, R3, R0, 0x1 ;  /* 0x0000000003087211 */ /* 0x000fc800078c08ff */
[----:B------:R-:W-:Y:S01]  /*35890*/  LEA.HI.X.SX32 R9, R3, R2, 0x1, P6 ;  /* 0x0000000203097211 */ /* 0x000fe200030f0eff */
[----:B------:R2:W-:Y:S02]  /*358a0*/  @P4 STG.E.U16 desc[UR10][R4.64], R17 ;  /* 0x0000001104004986 */ /* 0x0005e4000c10150a */
[----:B------:R-:W3:Y:S02]  /*358b0*/  LDC R13, c[0x0][0x3b8] ;  /* 0x0000ee00ff0d7b82 */ /* 0x000ee40000000800 */
[----:B------:R5:W-:Y:S01]  /*358c0*/  @P5 STG.E.U16 desc[UR10][R8.64], R6 ;  /* 0x0000000608005986 */ /* 0x000be2000c10150a */
[----:B----4-:R-:W-:Y:S01]  /*358d0*/  ISETP.LT.AND P3, PT, R24, UR7, !P0 ;  /* 0x0000000718007c0c */ /* 0x010fe2000c761270 */
[----:B--2---:R-:W-:Y:S02]  /*358e0*/  IMAD R5, R21, 0x4, R3 ;  /* 0x0000000415057824 */ /* 0x004fe400078e0203 */
[----:B------:R-:W2:Y:S02]  /*358f0*/  LDL.LU R24, [R1+0x2b0] ;  /* 0x0002b00001187983 */ /* 0x000ea40000300800 */
[----:B------:R-:W4:Y:S01]  /*35900*/  LDC R3, c[0x0][0x3b8] ;  /* 0x0000ee00ff037b82 */ /* 0x000f220000000800 */
[----:B------:R-:W-:Y:S01]  /*35910*/  ISETP.LT.AND P4, PT, R26, UR8, !P0 ;  /* 0x000000081a007c0c */ /* 0x000fe2000c781270 */
[----:B------:R-:W0:Y:S01]  /*35920*/  LDCU UR7, c[0x0][0x39c] ;  /* 0x00007380ff0777ac */ /* 0x000e220008000800 */
[----:B------:R-:W2:Y:S01]  /*35930*/  LDL.LU R26, [R1+0x2b4] ;  /* 0x0002b400011a7983 */ /* 0x000ea20000300800 */
[----:B------:R-:W-:Y:S01]  /*35940*/  ISETP.LT.AND P5, PT, R28, UR4, !P0 ;  /* 0x000000041c007c0c */ /* 0x000fe2000c7a1270 */
[----:B-----5:R-:W-:-:S02]  /*35950*/  IMAD R9, R22, 0x4, R5 ;  /* 0x0000000416097824 */ /* 0x020fc400078e0205 */
[----:B------:R-:W5:Y:S01]  /*35960*/  LDL.LU R28, [R1+0x2b8] ;  /* 0x0002b800011c7983 */ /* 0x000f620000300800 */
[C---:B------:R-:W-:Y:S01]  /*35970*/  LEA R4, P6, R5.reuse, R0, 0x1 ;  /* 0x0000000005047211 */ /* 0x040fe200078c08ff */
[----:B------:R-:W2:Y:S01]  /*35980*/  LDCU UR4, c[0x0][0x39c] ;  /* 0x00007380ff0477ac */ /* 0x000ea20008000800 */
[----:B------:R-:W-:Y:S02]  /*35990*/  IMAD R12, R20, 0x4, R9 ;  /* 0x00000004140c7824 */ /* 0x000fe400078e0209 */
[----:B------:R-:W-:Y:S02]  /*359a0*/  LEA.HI.X.SX32 R5, R5, R2, 0x1, P6 ;  /* 0x0000000205057211 */ /* 0x000fe400030f0eff */
[----:B------:R-:W-:-:S03]  /*359b0*/  LEA R8, P6, R9, R0, 0x1 ;  /* 0x0000000009087211 */ /* 0x000fc600078c08ff */
[----:B------:R3:W-:Y:S01]  /*359c0*/  @P1 STG.E.U16 desc[UR10][R4.64], R10 ;  /* 0x0000000a04001986 */ /* 0x0007e2000c10150a */
[----:B------:R-:W-:Y:S01]  /*359d0*/  LEA.HI.X.SX32 R9, R9, R2, 0x1, P6 ;  /* 0x0000000209097211 */ /* 0x000fe200030f0eff */
[----:B-1----:R-:W-:Y:S02]  /*359e0*/  IMAD R17, R16, 0x4, R12 ;  /* 0x0000000410117824 */ /* 0x002fe400078e020c */
[----:B------:R-:W1:Y:S01]  /*359f0*/  LDC R16, c[0x0][0x3b8] ;  /* 0x0000ee00ff107b82 */ /* 0x000e620000000800 */
[----:B---3--:R-:W-:-:S04]  /*35a00*/  LEA R4, P6, R12, R0, 0x1 ;  /* 0x000000000c047211 */ /* 0x008fc800078c08ff */
[----:B------:R-:W-:Y:S01]  /*35a10*/  LEA.HI.X.SX32 R5, R12, R2, 0x1, P6 ;  /* 0x000000020c057211 */ /* 0x000fe200030f0eff */
[----:B------:R3:W-:Y:S01]  /*35a20*/  @P2 STG.E.U16 desc[UR10][R8.64], R14 ;  /* 0x0000000e08002986 */ /* 0x0007e2000c10150a */
[----:B----4-:R-:W-:Y:S01]  /*35a30*/  IMAD R21, R3, 0x4, R17 ;  /* 0x0000000403157824 */ /* 0x010fe200078e0211 */
[----:B------:R-:W4:Y:S02]  /*35a40*/  LDC R12, c[0x0][0x3b8] ;  /* 0x0000ee00ff0c7b82 */ /* 0x000f240000000800 */
[----:B------:R3:W-:Y:S06]  /*35a50*/  @P3 STG.E.U16 desc[UR10][R4.64], R18 ;  /* 0x0000001204003986 */ /* 0x0007ec000c10150a */
[----:B------:R-:W1:Y:S01]  /*35a60*/  LDC R3, c[0x0][0x3b8] ;  /* 0x0000ee00ff037b82 */ /* 0x000e620000000800 */
[----:B0-----:R-:W-:Y:S01]  /*35a70*/  ISETP.LT.AND P1, PT, R27, UR5, !P0 ;  /* 0x000000051b007c0c */ /* 0x001fe2000c721270 */
[----:B------:R-:W0:Y:S01]  /*35a80*/  LDCU UR5, c[0x0][0x39c] ;  /* 0x00007380ff0577ac */ /* 0x000e220008000800 */
[----:B------:R-:W5:Y:S01]  /*35a90*/  LDL.LU R27, [R1+0x2bc] ;  /* 0x0002bc00011b7983 */ /* 0x000f620000300800 */
[----:B------:R-:W-:Y:S01]  /*35aa0*/  ISETP.LT.AND P2, PT, R25, UR6, !P0 ;  /* 0x0000000619007c0c */ /* 0x000fe2000c741270 */
[----:B------:R-:W5:Y:S01]  /*35ab0*/  LDCU UR6, c[0x0][0x39c] ;  /* 0x00007380ff0677ac */ /* 0x000f620008000800 */
[----:B---3--:R-:W-:-:S02]  /*35ac0*/  LEA R8, P6, R17, R0, 0x1 ;  /* 0x0000000011087211 */ /* 0x008fc400078c08ff */
[----:B------:R-:W-:Y:S02]  /*35ad0*/  PRMT R5, R6, 0x7632, R5 ;  /* 0x0000763206057816 */ /* 0x000fe40000000005 */
[----:B------:R-:W-:Y:S01]  /*35ae0*/  LEA.HI.X.SX32 R9, R17, R2, 0x1, P6 ;  /* 0x0000000211097211 */ /* 0x000fe200030f0eff */
[----:B------:R-:W3:Y:S01]  /*35af0*/  LDC R6, c[0x0][0x3b8] ;  /* 0x0000ee00ff067b82 */ /* 0x000ee20000000800 */
[----:B------:R-:W-:-:S03]  /*35b00*/  LEA R4, P6, R21, R0, 0x1 ;  /* 0x0000000015047211 */ /* 0x000fc600078c08ff */
[----:B------:R0:W-:Y:S02]  /*35b10*/  @P4 STG.E.U16 desc[UR10][R8.64], R5 ;  /* 0x0000000508004986 */ /* 0x0001e4000c10150a */
[----:B0-----:R-:W-:Y:S02]  /*35b20*/  LEA.HI.X.SX32 R5, R21, R2, 0x1, P6 ;  /* 0x0000000215057211 */ /* 0x001fe400030f0eff */
[----:B------:R-:W-:Y:S01]  /*35b30*/  PRMT R9, R10, 0x7632, R9 ;  /* 0x000076320a097816 */ /* 0x000fe20000000009 */
[----:B------:R-:W-:Y:S01]  /*35b40*/  IMAD R13, R13, 0x4, R21 ;  /* 0x000000040d0d7824 */ /* 0x000fe200078e0215 */
[----:B------:R-:W0:Y:S03]  /*35b50*/  LDC R10, c[0x0][0x3b8] ;  /* 0x0000ee00ff0a7b82 */ /* 0x000e260000000800 */
[----:B------:R0:W-:Y:S01]  /*35b60*/  @P5 STG.E.U16 desc[UR10][R4.64], R9 ;  /* 0x0000000904005986 */ /* 0x0001e2000c10150a */
[----:B--2---:R-:W-:-:S02]  /*35b70*/  ISETP.LT.AND P3, PT, R24, UR4, !P0 ;  /* 0x0000000418007c0c */ /* 0x004fc4000c761270 */
[----:B------:R-:W-:Y:S01]  /*35b80*/  ISETP.LT.AND P4, PT, R26, UR5, !P0 ;  /* 0x000000051a007c0c */ /* 0x000fe2000c781270 */
[----:B------:R-:W2:Y:S01]  /*35b90*/  LDL.LU R24, [R1+0x2c0] ;  /* 0x0002c00001187983 */ /* 0x000ea20000300800 */
[C---:B------:R-:W-:Y:S01]  /*35ba0*/  LEA R8, P6, R13.reuse, R0, 0x1 ;  /* 0x000000000d087211 */ /* 0x040fe200078c08ff */
[----:B----4-:R-:W-:Y:S01]  /*35bb0*/  IMAD R17, R12, 0x4, R13 ;  /* 0x000000040c117824 */ /* 0x010fe200078e020d */
[----:B-----5:R-:W-:Y:S01]  /*35bc0*/  ISETP.LT.AND P5, PT, R28, UR6, !P0 ;  /* 0x000000061c007c0c */ /* 0x020fe2000c7a1270 */
[----:B------:R-:W4:Y:S01]  /*35bd0*/  LDL.LU R26, [R1+0x2c4] ;  /* 0x0002c400011a7983 */ /* 0x000f220000300800 */
[----:B------:R-:W5:Y:S03]  /*35be0*/  LDCU UR4, c[0x0][0x39c] ;  /* 0x00007380ff0477ac */ /* 0x000f660008000800 */
[----:B------:R-:W4:Y:S01]  /*35bf0*/  LDL.LU R28, [R1+0x260] ;  /* 0x00026000011c7983 */ /* 0x000f220000300800 */
[----:B------:R-:W2:Y:S01]  /*35c00*/  LDCU UR5, c[0x0][0x39c] ;  /* 0x00007380ff0577ac */ /* 0x000ea20008000800 */
[----:B0-----:R-:W-:-:S02]  /*35c10*/  LEA.HI.X.SX32 R9, R13, R2, 0x1, P6 ;  /* 0x000000020d097211 */ /* 0x001fc400030f0eff */
[C---:B------:R-:W-:Y:S01]  /*35c20*/  LEA R12, P6, R17.reuse, R0, 0x1 ;  /* 0x00000000110c7211 */ /* 0x040fe200078c08ff */
[----:B------:R-:W4:Y:S01]  /*35c30*/  LDCU UR6, c[0x0][0x39c] ;  /* 0x00007380ff0677ac */ /* 0x000f220008000800 */
[----:B------:R-:W-:Y:S02]  /*35c40*/  PRMT R14, R14, 0x7632, R14 ;  /* 0x000076320e0e7816 */ /* 0x000fe4000000000e */
[----:B------:R-:W-:Y:S01]  /*35c50*/  LEA.HI.X.SX32 R13, R17, R2, 0x1, P6 ;  /* 0x00000002110d7211 */ /* 0x000fe200030f0eff */
[----:B-1----:R-:W-:Y:S01]  /*35c60*/  IMAD R17, R3, 0x4, R17 ;  /* 0x0000000403117824 */ /* 0x002fe200078e0211 */
[----:B------:R-:W-:Y:S01]  /*35c70*/  PRMT R18, R18, 0x7632, R18 ;  /* 0x0000763212127816 */ /* 0x000fe20000000012 */
[----:B------:R-:W0:Y:S01]  /*35c80*/  LDC R3, c[0x0][0x3b8] ;  /* 0x0000ee00ff037b82 */ /* 0x000e220000000800 */
[----:B------:R1:W-:Y:S04]  /*35c90*/  @P1 STG.E.U16 desc[UR10][R8.64], R14 ;  /* 0x0000000e08001986 */ /* 0x0003e8000c10150a */
[----:B------:R1:W-:Y:S01]  /*35ca0*/  @P2 STG.E.U16 desc[UR10][R12.64], R18 ;  /* 0x000000120c002986 */ /* 0x0003e2000c10150a */
[----:B------:R-:W-:Y:S01]  /*35cb0*/  LEA R4, P2, R17, R0, 0x1 ;  /* 0x0000000011047211 */ /* 0x000fe200078408ff */
[----:B---3--:R-:W-:-:S02]  /*35cc0*/  IMAD R21, R6, 0x4, R17 ;  /* 0x0000000406157824 */ /* 0x008fc400078e0211 */
[----:B------:R-:W3:Y:S01]  /*35cd0*/  LDC R6, c[0x0][0x3b8] ;  /* 0x0000ee00ff067b82 */ /* 0x000ee20000000800 */
[----:B------:R-:W-:-:S07]  /*35ce0*/  LEA.HI.X.SX32 R5, R17, R2, 0x1, P2 ;  /* 0x0000000211057211 */ /* 0x000fce00010f0eff */
[----:B-1----:R-:W1:Y:S01]  /*35cf0*/  LDC R14, c[0x0][0x3b8] ;  /* 0x0000ee00ff0e7b82 */ /* 0x002e620000000800 */
[----:B------:R-:W-:Y:S02]  /*35d00*/  LEA R8, P6, R21, R0, 0x1 ;  /* 0x0000000015087211 */ /* 0x000fe400078c08ff */
[----:B-----5:R-:W-:Y:S01]  /*35d10*/  ISETP.LT.AND P1, PT, R27, UR4, !P0 ;  /* 0x000000041b007c0c */ /* 0x020fe2000c721270 */
[----:B------:R-:W5:Y:S01]  /*35d20*/  LDCU UR4, c[0x0][0x3b8] ;  /* 0x00007700ff0477ac */ /* 0x000f620008000800 */
[----:B------:R-:W-:Y:S01]  /*35d30*/  LEA.HI.X.SX32 R9, R21, R2, 0x1, P6 ;  /* 0x0000000215097211 */ /* 0x000fe200030f0eff */
[----:B------:R-:W-:Y:S01]  /*35d40*/  IMAD R21, R10, 0x4, R21 ;  /* 0x000000040a157824 */ /* 0x000fe200078e0215 */
[----:B------:R0:W-:Y:S03]  /*35d50*/  @P3 STG.E.U16 desc[UR10][R4.64], R7 ;  /* 0x0000000704003986 */ /* 0x0001e6000c10150a */
[----:B------:R-:W-:Y:S01]  /*35d60*/  IMAD R17, R16, 0x4, R21 ;  /* 0x0000000410117824 */ /* 0x000fe200078e0215 */
[----:B------:R-:W-:-:S02]  /*35d70*/  LEA R12, P6, R21, R0, 0x1 ;  /* 0x00000000150c7211 */ /* 0x000fc400078c08ff */
[----:B------:R-:W-:Y:S01]  /*35d80*/  PRMT R16, R7, 0x7632, R16 ;  /* 0x0000763207107816 */ /* 0x000fe20000000010 */
[----:B0-----:R-:W-:Y:S01]  /*35d90*/  IMAD R3, R3, 0x4, R17 ;  /* 0x0000000403037824 */ /* 0x001fe200078e0211 */
[----:B------:R0:W-:Y:S01]  /*35da0*/  @P4 STG.E.U16 desc[UR10][R8.64], R11 ;  /* 0x0000000b08004986 */ /* 0x0001e2000c10150a */
[----:B------:R-:W-:Y:S01]  /*35db0*/  LEA.HI.X.SX32 R13, R21, R2, 0x1, P6 ;  /* 0x00000002150d7211 */ /* 0x000fe200030f0eff */
[----:B------:R-:W-:Y:S01]  /*35dc0*/  VIADD R7, R29, 0x1fc ;  /* 0x000001fc1d077836 */ /* 0x000fe20000000000 */
[----:B------:R-:W-:-:S03]  /*35dd0*/  LEA R4, P6, R17, R0, 0x1 ;  /* 0x0000000011047211 */ /* 0x000fc600078c08ff */
[----:B-----5:R-:W-:Y:S01]  /*35de0*/  IMAD R21, R7, UR4, RZ ;  /* 0x0000000407157c24 */ /* 0x020fe2000f8e02ff */
[----:B------:R-:W-:Y:S01]  /*35df0*/  LEA.HI.X.SX32 R5, R17, R2, 0x1, P6 ;  /* 0x0000000211057211 */ /* 0x000fe200030f0eff */
[----:B------:R5:W-:Y:S01]  /*35e00*/  @P5 STG.E.U16 desc[UR10][R12.64], R15 ;  /* 0x0000000f0c005986 */ /* 0x000be2000c10150a */
[----:B0-----:R-:W-:-:S03]  /*35e10*/  LEA R8, P6, R3, R0, 0x1 ;  /* 0x0000000003087211 */ /* 0x001fc600078c08ff */
[----:B------:R0:W-:Y:S01]  /*35e20*/  @P1 STG.E.U16 desc[UR10][R4.64], R19 ;  /* 0x0000001304001986 */ /* 0x0001e2000c10150a */
[----:B------:R-:W-:Y:S02]  /*35e30*/  LEA.HI.X.SX32 R9, R3, R2, 0x1, P6 ;  /* 0x0000000203097211 */ /* 0x000fe400030f0eff */
[----:B------:R-:W-:Y:S02]  /*35e40*/  PRMT R18, R11, 0x7632, R18 ;  /* 0x000076320b127816 */ /* 0x000fe40000000012 */
[----:B-----5:R-:W-:Y:S02]  /*35e50*/  PRMT R15, R15, 0x7632, R15 ;  /* 0x000076320f0f7816 */ /* 0x020fe4000000000f */
[----:B--2---:R-:W-:Y:S01]  /*35e60*/  ISETP.LT.AND P2, PT, R24, UR5, !P0 ;  /* 0x0000000518007c0c */ /* 0x004fe2000c741270 */
[----:B------:R-:W2:Y:S01]  /*35e70*/  LDCU UR5, c[0x0][0x39c] ;  /* 0x00007380ff0577ac */ /* 0x000ea20008000800 */
[----:B----4-:R-:W-:Y:S02]  /*35e80*/  ISETP.LT.AND P3, PT, R26, UR6, !P0 ;  /* 0x000000061a007c0c */ /* 0x010fe4000c761270 */
[----:B------:R-:W-:-:S02]  /*35e90*/  ISETP.LT.AND P4, PT, R28, UR7, !P0 ;  /* 0x000000071c007c0c */ /* 0x000fc4000c781270 */
[----:B--2---:R-:W-:Y:S01]  /*35ea0*/  ISETP.LT.AND P0, PT, R7, UR5, !P0 ;  /* 0x0000000507007c0c */ /* 0x004fe2000c701270 */
[----:B-1----:R-:W-:-:S04]  /*35eb0*/  IMAD R7, R14, 0x4, R3 ;  /* 0x000000040e077824 */ /* 0x002fc800078e0203 */
[----:B---3--:R-:W-:Y:S01]  /*35ec0*/  IMAD R17, R6, 0x4, R7 ;  /* 0x0000000406117824 */ /* 0x008fe200078e0207 */
[-C--:B------:R-:W-:Y:S02]  /*35ed0*/  LEA R10, P5, R7, R0.reuse, 0x1 ;  /* 0x00000000070a7211 */ /* 0x080fe400078a08ff */
[-C--:B------:R-:W-:Y:S02]  /*35ee0*/  LEA R6, P1, R21, R0.reuse, 0x1 ;  /* 0x0000000015067211 */ /* 0x080fe400078208ff */
[----:B------:R-:W-:Y:S02]  /*35ef0*/  LEA R20, P6, R17, R0, 0x1 ;  /* 0x0000000011147211 */ /* 0x000fe400078c08ff */
[-C--:B------:R-:W-:Y:S02]  /*35f00*/  LEA.HI.X.SX32 R11, R7, R2.reuse, 0x1, P5 ;  /* 0x00000002070b7211 */ /* 0x080fe400028f0eff */
[-C--:B------:R-:W-:Y:S02]  /*35f10*/  LEA.HI.X.SX32 R7, R21, R2.reuse, 0x1, P1 ;  /* 0x0000000215077211 */ /* 0x080fe400008f0eff */
[----:B------:R-:W-:Y:S01]  /*35f20*/  LEA.HI.X.SX32 R21, R17, R2, 0x1, P6 ;  /* 0x0000000211157211 */ /* 0x000fe200030f0eff */
[----:B------:R0:W-:Y:S04]  /*35f30*/  @P2 STG.E.U16 desc[UR10][R8.64], R16 ;  /* 0x0000001008002986 */ /* 0x0001e8000c10150a */
[----:B------:R0:W-:Y:S04]  /*35f40*/  @P3 STG.E.U16 desc[UR10][R10.64], R18 ;  /* 0x000000120a003986 */ /* 0x0001e8000c10150a */
[----:B------:R0:W-:Y:S01]  /*35f50*/  @P4 STG.E.U16 desc[UR10][R20.64], R15 ;  /* 0x0000000f14004986 */ /* 0x0001e2000c10150a */
[----:B------:R-:W-:Y:S05]  /*35f60*/  @!P0 EXIT ;  /* 0x000000000000894d */ /* 0x000fea0003800000 */
[----:B------:R-:W-:-:S05]  /*35f70*/  PRMT R3, R19, 0x7632, R3 ;  /* 0x0000763213037816 */ /* 0x000fca0000000003 */
[----:B------:R-:W-:Y:S01]  /*35f80*/  STG.E.U16 desc[UR10][R6.64], R3 ;  /* 0x0000000306007986 */ /* 0x000fe2000c10150a */
[----:B------:R-:W-:Y:S05]  /*35f90*/  EXIT ;  /* 0x000000000000794d */ /* 0x000fea0003800000 */
.L_x_3:
[----:B------:R-:W-:-:S00]  /*35fa0*/  BRA `(.L_x_3) ;  /* 0xfffffffc00fc7947 */ /* 0x000fc0000383ffff */
[----:B------:R-:W-:-:S00]  /*35fb0*/  NOP ;  /* 0x0000000000007918 */ /* 0x000fc00000000000 */
        /* <DEDUP_REMOVED lines=12> */
.L_x_4:


//--------------------- .nv.shared.matmul_kernel  --------------------------
	.section	.nv.shared.matmul_kernel,"aw",@nobits
	.sectionflags	@""
	.align	16
	.zero		1024


//--------------------- .nv.shared.reserved.0     --------------------------
	.section	.nv.shared.reserved.0,"aw",@nobits
	.weak		__nv_reservedSMEM_offset_0_alias
	.size		__nv_reservedSMEM_offset_0_alias, 0, 64
	.other		__nv_reservedSMEM_offset_0_alias,@"STO_CUDA_RESERVED_SHARED STV_DEFAULT"
__nv_reservedSMEM_offset_0_alias:
	.zero		0
	.zero		64


//--------------------- .nv.constant0.matmul_kernel --------------------------
	.section	.nv.constant0.matmul_kernel,"a",@progbits
	.sectionflags	@""
	.align	4
.nv.constant0.matmul_kernel:
	.zero		976


//--------------------- SYMBOLS --------------------------

	.type		.nv.reservedSmem.offset0,@object
	.size		.nv.reservedSmem.offset0,0x4
	.type		.nv.reservedSmem.cap,@object
	.size		.nv.reservedSmem.cap,0x4
